//
// Generated by NVIDIA NVVM Compiler
//
// Compiler Build ID: CL-36424714
// Cuda compilation tools, release 13.0, V13.0.88
// Based on NVVM 20.0.0
//

.version 9.0
.target sm_100
.address_size 64

	// .globl	_Z8fast9KerPKhiiiP2KPPi
.const .align 1 .b8 c_cx[16] = {0, 3, 6, 8, 8, 6, 3, 0, 253, 250, 248, 248, 250, 253};
.const .align 1 .b8 c_cy[16] = {8, 6, 3, 0, 253, 250, 248, 248, 248, 250, 253, 0, 3, 6, 8, 8};
.const .align 1 .b8 c_pat[1024];
// _ZZ8matchKerPKjiPiE2sh has been demoted
.global .align 4 .b8 __cudart_i2opi_f[24] = {65, 144, 67, 60, 153, 149, 98, 219, 192, 221, 52, 245, 209, 87, 39, 252, 41, 21, 68, 78, 110, 131, 249, 162};

.visible .entry _Z8fast9KerPKhiiiP2KPPi(
	.param .u64 .ptr .align 1 _Z8fast9KerPKhiiiP2KPPi_param_0,
	.param .u32 _Z8fast9KerPKhiiiP2KPPi_param_1,
	.param .u32 _Z8fast9KerPKhiiiP2KPPi_param_2,
	.param .u32 _Z8fast9KerPKhiiiP2KPPi_param_3,
	.param .u64 .ptr .align 1 _Z8fast9KerPKhiiiP2KPPi_param_4,
	.param .u64 .ptr .align 1 _Z8fast9KerPKhiiiP2KPPi_param_5
)
{
	.reg .pred 	%p<77>;
	.reg .b16 	%rs<37>;
	.reg .b32 	%r<249>;
	.reg .b64 	%rd<47>;

	ld.param.u64 	%rd5, [_Z8fast9KerPKhiiiP2KPPi_param_0];
	ld.param.u32 	%r60, [_Z8fast9KerPKhiiiP2KPPi_param_1];
	ld.param.u32 	%r61, [_Z8fast9KerPKhiiiP2KPPi_param_2];
	ld.param.u32 	%r59, [_Z8fast9KerPKhiiiP2KPPi_param_3];
	ld.param.u64 	%rd3, [_Z8fast9KerPKhiiiP2KPPi_param_4];
	ld.param.u64 	%rd4, [_Z8fast9KerPKhiiiP2KPPi_param_5];
	cvta.to.global.u64 	%rd1, %rd5;
	mov.u32 	%r63, %ctaid.x;
	mov.u32 	%r64, %ntid.x;
	mov.u32 	%r65, %tid.x;
	mad.lo.s32 	%r66, %r63, %r64, %r65;
	mov.u32 	%r67, %ctaid.y;
	mov.u32 	%r68, %ntid.y;
	mov.u32 	%r69, %tid.y;
	mad.lo.s32 	%r70, %r67, %r68, %r69;
	setp.lt.s32 	%p9, %r66, 16;
	setp.lt.u32 	%p10, %r70, 16;
	or.pred  	%p11, %p9, %p10;
	add.s32 	%r71, %r60, -16;
	setp.ge.s32 	%p12, %r66, %r71;
	or.pred  	%p13, %p11, %p12;
	add.s32 	%r72, %r61, -16;
	setp.ge.s32 	%p14, %r70, %r72;
	or.pred  	%p15, %p13, %p14;
	@%p15 bra 	$L__BB0_30;
	mad.lo.s32 	%r3, %r60, %r70, %r66;
	cvt.s64.s32 	%rd6, %r3;
	add.s64 	%rd2, %rd1, %rd6;
	ld.global.u8 	%rs1, [%rd2];
	cvt.u32.u16 	%r73, %rs1;
	and.b32  	%r74, %r73, 255;
	ld.global.u8 	%rs3, [%rd2+9];
	cvt.u32.u16 	%r75, %rs3;
	and.b32  	%r4, %r75, 255;
	add.s32 	%r5, %r59, %r74;
	setp.ge.s32 	%p16, %r5, %r4;
	sub.s32 	%r6, %r74, %r59;
	setp.gt.s32 	%p17, %r6, %r4;
	and.pred  	%p18, %p16, %p17;
	selp.u32 	%r245, 1, 0, %p18;
	ld.global.u8 	%r8, [%rd2+-9];
	setp.ge.s32 	%p19, %r5, %r8;
	@%p19 bra 	$L__BB0_3;
	setp.lt.s32 	%p22, %r5, %r4;
	selp.b32 	%r244, 2, 1, %p22;
	bra.uni 	$L__BB0_4;
$L__BB0_3:
	setp.lt.s32 	%p20, %r5, %r4;
	selp.u32 	%r244, 1, 0, %p20;
	setp.gt.s32 	%p21, %r6, %r8;
	selp.u32 	%r76, 1, 0, %p21;
	add.s32 	%r245, %r245, %r76;
$L__BB0_4:
	mul.lo.s32 	%r77, %r60, 9;
	add.s32 	%r14, %r3, %r77;
	cvt.s64.s32 	%rd7, %r77;
	add.s64 	%rd8, %rd2, %rd7;
	ld.global.u8 	%r15, [%rd8];
	setp.ge.s32 	%p23, %r5, %r15;
	@%p23 bra 	$L__BB0_6;
	add.s32 	%r244, %r244, 1;
	bra.uni 	$L__BB0_7;
$L__BB0_6:
	setp.gt.s32 	%p24, %r6, %r15;
	selp.u32 	%r78, 1, 0, %p24;
	add.s32 	%r245, %r245, %r78;
$L__BB0_7:
	mad.lo.s32 	%r79, %r60, -18, %r14;
	cvt.s64.s32 	%rd9, %r79;
	add.s64 	%rd10, %rd1, %rd9;
	ld.global.u8 	%r20, [%rd10];
	setp.ge.s32 	%p25, %r5, %r20;
	@%p25 bra 	$L__BB0_9;
	add.s32 	%r244, %r244, 1;
	bra.uni 	$L__BB0_10;
$L__BB0_9:
	setp.gt.s32 	%p26, %r6, %r20;
	selp.u32 	%r80, 1, 0, %p26;
	add.s32 	%r245, %r245, %r80;
$L__BB0_10:
	max.u32 	%r82, %r244, %r245;
	setp.lt.u32 	%p27, %r82, 3;
	@%p27 bra 	$L__BB0_30;
	ld.const.s8 	%r83, [c_cy];
	add.s32 	%r84, %r70, %r83;
	ld.const.s8 	%r85, [c_cx];
	add.s32 	%r86, %r66, %r85;
	mad.lo.s32 	%r87, %r84, %r60, %r86;
	cvt.s64.s32 	%rd11, %r87;
	add.s64 	%rd12, %rd1, %rd11;
	ld.global.u8 	%rs5, [%rd12];
	cvt.u32.u16 	%r88, %rs5;
	and.b32  	%r89, %r88, 255;
	setp.lt.s32 	%p28, %r5, %r89;
	setp.gt.s32 	%p29, %r6, %r89;
	or.pred  	%p1, %p28, %p29;
	selp.u32 	%r90, 1, 0, %p1;
	ld.const.s8 	%r91, [c_cy+1];
	add.s32 	%r92, %r70, %r91;
	ld.const.s8 	%r93, [c_cx+1];
	add.s32 	%r94, %r66, %r93;
	mad.lo.s32 	%r95, %r92, %r60, %r94;
	cvt.s64.s32 	%rd13, %r95;
	add.s64 	%rd14, %rd1, %rd13;
	ld.global.u8 	%rs7, [%rd14];
	cvt.u32.u16 	%r96, %rs7;
	and.b32  	%r97, %r96, 255;
	setp.lt.s32 	%p30, %r5, %r97;
	setp.gt.s32 	%p31, %r6, %r97;
	or.pred  	%p2, %p30, %p31;
	selp.b32 	%r98, 2, 1, %p1;
	selp.b32 	%r99, %r98, 0, %p2;
	max.u32 	%r100, %r99, %r90;
	ld.const.s8 	%r101, [c_cy+2];
	add.s32 	%r102, %r70, %r101;
	ld.const.s8 	%r103, [c_cx+2];
	add.s32 	%r104, %r66, %r103;
	mad.lo.s32 	%r105, %r102, %r60, %r104;
	cvt.s64.s32 	%rd15, %r105;
	add.s64 	%rd16, %rd1, %rd15;
	ld.global.u8 	%rs9, [%rd16];
	cvt.u32.u16 	%r106, %rs9;
	and.b32  	%r107, %r106, 255;
	setp.lt.s32 	%p32, %r5, %r107;
	setp.gt.s32 	%p33, %r6, %r107;
	or.pred  	%p3, %p32, %p33;
	add.s32 	%r108, %r99, 1;
	selp.b32 	%r109, %r108, 0, %p3;
	max.u32 	%r110, %r109, %r100;
	ld.const.s8 	%r111, [c_cy+3];
	add.s32 	%r112, %r70, %r111;
	ld.const.s8 	%r113, [c_cx+3];
	add.s32 	%r114, %r66, %r113;
	mad.lo.s32 	%r115, %r112, %r60, %r114;
	cvt.s64.s32 	%rd17, %r115;
	add.s64 	%rd18, %rd1, %rd17;
	ld.global.u8 	%rs11, [%rd18];
	cvt.u32.u16 	%r116, %rs11;
	and.b32  	%r117, %r116, 255;
	setp.lt.s32 	%p34, %r5, %r117;
	setp.gt.s32 	%p35, %r6, %r117;
	or.pred  	%p4, %p34, %p35;
	add.s32 	%r118, %r109, 1;
	selp.b32 	%r119, %r118, 0, %p4;
	max.u32 	%r120, %r119, %r110;
	ld.const.s8 	%r121, [c_cy+4];
	add.s32 	%r122, %r70, %r121;
	ld.const.s8 	%r123, [c_cx+4];
	add.s32 	%r124, %r66, %r123;
	mad.lo.s32 	%r125, %r122, %r60, %r124;
	cvt.s64.s32 	%rd19, %r125;
	add.s64 	%rd20, %rd1, %rd19;
	ld.global.u8 	%rs13, [%rd20];
	cvt.u32.u16 	%r126, %rs13;
	and.b32  	%r127, %r126, 255;
	setp.lt.s32 	%p36, %r5, %r127;
	setp.gt.s32 	%p37, %r6, %r127;
	or.pred  	%p5, %p36, %p37;
	add.s32 	%r128, %r119, 1;
	selp.b32 	%r129, %r128, 0, %p5;
	max.u32 	%r130, %r129, %r120;
	ld.const.s8 	%r131, [c_cy+5];
	add.s32 	%r132, %r70, %r131;
	ld.const.s8 	%r133, [c_cx+5];
	add.s32 	%r134, %r66, %r133;
	mad.lo.s32 	%r135, %r132, %r60, %r134;
	cvt.s64.s32 	%rd21, %r135;
	add.s64 	%rd22, %rd1, %rd21;
	ld.global.u8 	%rs15, [%rd22];
	cvt.u32.u16 	%r136, %rs15;
	and.b32  	%r137, %r136, 255;
	setp.lt.s32 	%p38, %r5, %r137;
	setp.gt.s32 	%p39, %r6, %r137;
	or.pred  	%p6, %p38, %p39;
	add.s32 	%r138, %r129, 1;
	selp.b32 	%r139, %r138, 0, %p6;
	max.u32 	%r140, %r139, %r130;
	ld.const.s8 	%r141, [c_cy+6];
	add.s32 	%r142, %r70, %r141;
	ld.const.s8 	%r143, [c_cx+6];
	add.s32 	%r144, %r66, %r143;
	mad.lo.s32 	%r145, %r142, %r60, %r144;
	cvt.s64.s32 	%rd23, %r145;
	add.s64 	%rd24, %rd1, %rd23;
	ld.global.u8 	%rs17, [%rd24];
	cvt.u32.u16 	%r146, %rs17;
	and.b32  	%r147, %r146, 255;
	setp.lt.s32 	%p40, %r5, %r147;
	setp.gt.s32 	%p41, %r6, %r147;
	or.pred  	%p7, %p40, %p41;
	add.s32 	%r148, %r139, 1;
	selp.b32 	%r149, %r148, 0, %p7;
	max.u32 	%r150, %r149, %r140;
	ld.const.s8 	%r151, [c_cy+7];
	add.s32 	%r152, %r70, %r151;
	ld.const.s8 	%r153, [c_cx+7];
	add.s32 	%r154, %r66, %r153;
	mad.lo.s32 	%r155, %r152, %r60, %r154;
	cvt.s64.s32 	%rd25, %r155;
	add.s64 	%rd26, %rd1, %rd25;
	ld.global.u8 	%rs19, [%rd26];
	cvt.u32.u16 	%r156, %rs19;
	and.b32  	%r157, %r156, 255;
	setp.lt.s32 	%p42, %r5, %r157;
	setp.gt.s32 	%p43, %r6, %r157;
	or.pred  	%p8, %p42, %p43;
	add.s32 	%r158, %r149, 1;
	selp.b32 	%r159, %r158, 0, %p8;
	max.u32 	%r160, %r159, %r150;
	ld.const.s8 	%r161, [c_cy+8];
	add.s32 	%r162, %r70, %r161;
	ld.const.s8 	%r163, [c_cx+8];
	add.s32 	%r164, %r66, %r163;
	mad.lo.s32 	%r165, %r162, %r60, %r164;
	cvt.s64.s32 	%rd27, %r165;
	add.s64 	%rd28, %rd1, %rd27;
	ld.global.u8 	%rs21, [%rd28];
	cvt.u32.u16 	%r166, %rs21;
	and.b32  	%r167, %r166, 255;
	setp.lt.s32 	%p44, %r5, %r167;
	setp.gt.s32 	%p45, %r6, %r167;
	add.s32 	%r168, %r159, 1;
	selp.b32 	%r169, %r168, 0, %p45;
	selp.b32 	%r25, %r168, %r169, %p44;
	max.u32 	%r248, %r25, %r160;
	setp.gt.u32 	%p46, %r25, 8;
	@%p46 bra 	$L__BB0_27;
	ld.const.s8 	%r170, [c_cy+9];
	add.s32 	%r171, %r70, %r170;
	ld.const.s8 	%r172, [c_cx+9];
	add.s32 	%r173, %r66, %r172;
	mad.lo.s32 	%r174, %r171, %r60, %r173;
	cvt.s64.s32 	%rd29, %r174;
	add.s64 	%rd30, %rd1, %rd29;
	ld.global.u8 	%rs23, [%rd30];
	cvt.u32.u16 	%r175, %rs23;
	and.b32  	%r176, %r175, 255;
	setp.lt.s32 	%p47, %r5, %r176;
	setp.gt.s32 	%p48, %r6, %r176;
	add.s32 	%r177, %r25, 1;
	selp.b32 	%r178, %r177, 0, %p48;
	selp.b32 	%r27, %r177, %r178, %p47;
	max.u32 	%r248, %r27, %r248;
	setp.gt.u32 	%p49, %r27, 8;
	@%p49 bra 	$L__BB0_27;
	ld.const.s8 	%r179, [c_cy+10];
	add.s32 	%r180, %r70, %r179;
	ld.const.s8 	%r181, [c_cx+10];
	add.s32 	%r182, %r66, %r181;
	mad.lo.s32 	%r183, %r180, %r60, %r182;
	cvt.s64.s32 	%rd31, %r183;
	add.s64 	%rd32, %rd1, %rd31;
	ld.global.u8 	%rs25, [%rd32];
	cvt.u32.u16 	%r184, %rs25;
	and.b32  	%r185, %r184, 255;
	setp.lt.s32 	%p50, %r5, %r185;
	setp.gt.s32 	%p51, %r6, %r185;
	add.s32 	%r186, %r27, 1;
	selp.b32 	%r187, %r186, 0, %p51;
	selp.b32 	%r29, %r186, %r187, %p50;
	max.u32 	%r248, %r29, %r248;
	setp.gt.u32 	%p52, %r29, 8;
	@%p52 bra 	$L__BB0_27;
	ld.const.s8 	%r188, [c_cy+11];
	add.s32 	%r189, %r70, %r188;
	ld.const.s8 	%r190, [c_cx+11];
	add.s32 	%r191, %r66, %r190;
	mad.lo.s32 	%r192, %r189, %r60, %r191;
	cvt.s64.s32 	%rd33, %r192;
	add.s64 	%rd34, %rd1, %rd33;
	ld.global.u8 	%rs27, [%rd34];
	cvt.u32.u16 	%r193, %rs27;
	and.b32  	%r194, %r193, 255;
	setp.lt.s32 	%p53, %r5, %r194;
	setp.gt.s32 	%p54, %r6, %r194;
	add.s32 	%r195, %r29, 1;
	selp.b32 	%r196, %r195, 0, %p54;
	selp.b32 	%r31, %r195, %r196, %p53;
	max.u32 	%r248, %r31, %r248;
	setp.gt.u32 	%p55, %r31, 8;
	@%p55 bra 	$L__BB0_27;
	ld.const.s8 	%r197, [c_cy+12];
	add.s32 	%r198, %r70, %r197;
	ld.const.s8 	%r199, [c_cx+12];
	add.s32 	%r200, %r66, %r199;
	mad.lo.s32 	%r201, %r198, %r60, %r200;
	cvt.s64.s32 	%rd35, %r201;
	add.s64 	%rd36, %rd1, %rd35;
	ld.global.u8 	%rs29, [%rd36];
	cvt.u32.u16 	%r202, %rs29;
	and.b32  	%r203, %r202, 255;
	setp.lt.s32 	%p56, %r5, %r203;
	setp.gt.s32 	%p57, %r6, %r203;
	add.s32 	%r204, %r31, 1;
	selp.b32 	%r205, %r204, 0, %p57;
	selp.b32 	%r33, %r204, %r205, %p56;
	max.u32 	%r248, %r33, %r248;
	setp.gt.u32 	%p58, %r33, 8;
	@%p58 bra 	$L__BB0_27;
	ld.const.s8 	%r206, [c_cy+13];
	add.s32 	%r207, %r70, %r206;
	ld.const.s8 	%r208, [c_cx+13];
	add.s32 	%r209, %r66, %r208;
	mad.lo.s32 	%r210, %r207, %r60, %r209;
	cvt.s64.s32 	%rd37, %r210;
	add.s64 	%rd38, %rd1, %rd37;
	ld.global.u8 	%rs31, [%rd38];
	cvt.u32.u16 	%r211, %rs31;
	and.b32  	%r212, %r211, 255;
	setp.lt.s32 	%p59, %r5, %r212;
	setp.gt.s32 	%p60, %r6, %r212;
	add.s32 	%r213, %r33, 1;
	selp.b32 	%r214, %r213, 0, %p60;
	selp.b32 	%r35, %r213, %r214, %p59;
	max.u32 	%r248, %r35, %r248;
	setp.gt.u32 	%p61, %r35, 8;
	@%p61 bra 	$L__BB0_27;
	ld.const.s8 	%r215, [c_cy+14];
	add.s32 	%r216, %r70, %r215;
	ld.const.s8 	%r217, [c_cx+14];
	add.s32 	%r218, %r66, %r217;
	mad.lo.s32 	%r219, %r216, %r60, %r218;
	cvt.s64.s32 	%rd39, %r219;
	add.s64 	%rd40, %rd1, %rd39;
	ld.global.u8 	%rs33, [%rd40];
	cvt.u32.u16 	%r220, %rs33;
	and.b32  	%r221, %r220, 255;
	setp.lt.s32 	%p62, %r5, %r221;
	setp.gt.s32 	%p63, %r6, %r221;
	add.s32 	%r222, %r35, 1;
	selp.b32 	%r223, %r222, 0, %p63;
	selp.b32 	%r37, %r222, %r223, %p62;
	max.u32 	%r248, %r37, %r248;
	setp.gt.u32 	%p64, %r37, 8;
	@%p64 bra 	$L__BB0_27;
	ld.const.s8 	%r224, [c_cy+15];
	add.s32 	%r225, %r70, %r224;
	ld.const.s8 	%r226, [c_cx+15];
	add.s32 	%r227, %r66, %r226;
	mad.lo.s32 	%r228, %r225, %r60, %r227;
	cvt.s64.s32 	%rd41, %r228;
	add.s64 	%rd42, %rd1, %rd41;
	ld.global.u8 	%rs35, [%rd42];
	cvt.u32.u16 	%r229, %rs35;
	and.b32  	%r230, %r229, 255;
	setp.lt.s32 	%p65, %r5, %r230;
	setp.gt.s32 	%p66, %r6, %r230;
	add.s32 	%r231, %r37, 1;
	selp.b32 	%r232, %r231, 0, %p66;
	selp.b32 	%r39, %r231, %r232, %p65;
	max.u32 	%r248, %r39, %r248;
	setp.gt.u32 	%p67, %r39, 8;
	@%p67 bra 	$L__BB0_27;
	add.s32 	%r233, %r39, 1;
	selp.b32 	%r41, %r233, 0, %p1;
	max.u32 	%r248, %r41, %r248;
	setp.gt.u32 	%p68, %r41, 8;
	@%p68 bra 	$L__BB0_27;
	add.s32 	%r234, %r41, 1;
	selp.b32 	%r43, %r234, 0, %p2;
	max.u32 	%r248, %r43, %r248;
	setp.gt.u32 	%p69, %r43, 8;
	@%p69 bra 	$L__BB0_27;
	add.s32 	%r235, %r43, 1;
	selp.b32 	%r45, %r235, 0, %p3;
	max.u32 	%r248, %r45, %r248;
	setp.gt.u32 	%p70, %r45, 8;
	@%p70 bra 	$L__BB0_27;
	add.s32 	%r236, %r45, 1;
	selp.b32 	%r47, %r236, 0, %p4;
	max.u32 	%r248, %r47, %r248;
	setp.gt.u32 	%p71, %r47, 8;
	@%p71 bra 	$L__BB0_27;
	add.s32 	%r237, %r47, 1;
	selp.b32 	%r49, %r237, 0, %p5;
	max.u32 	%r248, %r49, %r248;
	setp.gt.u32 	%p72, %r49, 8;
	@%p72 bra 	$L__BB0_27;
	add.s32 	%r238, %r49, 1;
	selp.b32 	%r51, %r238, 0, %p6;
	max.u32 	%r248, %r51, %r248;
	setp.gt.u32 	%p73, %r51, 8;
	@%p73 bra 	$L__BB0_27;
	add.s32 	%r239, %r51, 1;
	selp.b32 	%r53, %r239, 0, %p7;
	max.u32 	%r248, %r53, %r248;
	setp.gt.u32 	%p74, %r53, 8;
	@%p74 bra 	$L__BB0_27;
	add.s32 	%r240, %r53, 1;
	max.u32 	%r241, %r240, %r248;
	selp.b32 	%r248, %r241, %r248, %p8;
$L__BB0_27:
	setp.lt.u32 	%p75, %r248, 9;
	@%p75 bra 	$L__BB0_30;
	cvta.to.global.u64 	%rd43, %rd4;
	atom.global.add.u32 	%r57, [%rd43], 1;
	setp.gt.s32 	%p76, %r57, 4095;
	@%p76 bra 	$L__BB0_30;
	cvta.to.global.u64 	%rd44, %rd3;
	mul.wide.s32 	%rd45, %r57, 4;
	add.s64 	%rd46, %rd44, %rd45;
	st.global.u16 	[%rd46], %r66;
	st.global.u16 	[%rd46+2], %r70;
$L__BB0_30:
	ret;

}
	// .globl	_Z8briefKerPK2KPiPKhPjii
.visible .entry _Z8briefKerPK2KPiPKhPjii(
	.param .u64 .ptr .align 1 _Z8briefKerPK2KPiPKhPjii_param_0,
	.param .u32 _Z8briefKerPK2KPiPKhPjii_param_1,
	.param .u64 .ptr .align 1 _Z8briefKerPK2KPiPKhPjii_param_2,
	.param .u64 .ptr .align 1 _Z8briefKerPK2KPiPKhPjii_param_3,
	.param .u32 _Z8briefKerPK2KPiPKhPjii_param_4,
	.param .u32 _Z8briefKerPK2KPiPKhPjii_param_5
)
{
	.local .align 4 .b8 	__local_depot1[28];
	.reg .b64 	%SP;
	.reg .b64 	%SPL;
	.reg .pred 	%p<1338>;
	.reg .b16 	%rs<1545>;
	.reg .b32 	%r<5469>;
	.reg .b32 	%f<4687>;
	.reg .b64 	%rd<1140>;
	.reg .b64 	%fd<5>;

	mov.u64 	%SPL, __local_depot1;
	ld.param.u64 	%rd17, [_Z8briefKerPK2KPiPKhPjii_param_0];
	ld.param.u32 	%r76, [_Z8briefKerPK2KPiPKhPjii_param_1];
	ld.param.u64 	%rd19, [_Z8briefKerPK2KPiPKhPjii_param_2];
	ld.param.u32 	%r74, [_Z8briefKerPK2KPiPKhPjii_param_4];
	ld.param.u32 	%r75, [_Z8briefKerPK2KPiPKhPjii_param_5];
	cvta.to.global.u64 	%rd1, %rd19;
	add.u64 	%rd2, %SPL, 0;
	mov.u32 	%r77, %ctaid.x;
	mov.u32 	%r78, %ntid.x;
	mov.u32 	%r79, %tid.x;
	mad.lo.s32 	%r1, %r77, %r78, %r79;
	setp.ge.s32 	%p1, %r1, %r76;
	@%p1 bra 	$L__BB1_20;
	cvta.to.global.u64 	%rd21, %rd17;
	mul.wide.s32 	%rd22, %r1, 4;
	add.s64 	%rd23, %rd21, %rd22;
	ld.global.s16 	%r4, [%rd23];
	setp.lt.s32 	%p2, %r4, -16;
	setp.lt.s32 	%p3, %r4, -15;
	setp.lt.s32 	%p4, %r4, -14;
	setp.lt.s32 	%p5, %r4, -13;
	setp.lt.s32 	%p6, %r4, -12;
	setp.lt.s32 	%p7, %r4, -11;
	setp.lt.s32 	%p8, %r4, -10;
	setp.lt.s32 	%p9, %r4, -9;
	setp.lt.s32 	%p10, %r4, -8;
	setp.lt.s32 	%p11, %r4, -7;
	setp.lt.s32 	%p12, %r4, -6;
	setp.lt.s32 	%p13, %r4, -5;
	setp.lt.s32 	%p14, %r4, -4;
	setp.lt.s32 	%p15, %r4, -3;
	setp.lt.s32 	%p16, %r4, -2;
	setp.lt.s32 	%p17, %r4, -1;
	setp.lt.s32 	%p18, %r4, 0;
	setp.lt.s32 	%p19, %r4, 1;
	setp.lt.s32 	%p20, %r4, 2;
	setp.lt.s32 	%p21, %r4, 3;
	setp.lt.s32 	%p22, %r4, 4;
	setp.lt.s32 	%p23, %r4, 5;
	setp.lt.s32 	%p24, %r4, 6;
	setp.lt.s32 	%p25, %r4, 7;
	setp.lt.s32 	%p26, %r4, 8;
	setp.lt.s32 	%p27, %r4, 9;
	setp.lt.s32 	%p28, %r4, 10;
	setp.lt.s32 	%p29, %r4, 11;
	setp.lt.s32 	%p30, %r4, 12;
	setp.lt.s32 	%p31, %r4, 13;
	setp.lt.s32 	%p32, %r4, 14;
	setp.lt.s32 	%p33, %r4, 15;
	setp.lt.s32 	%p34, %r4, 16;
	ld.global.s16 	%r2, [%rd23+2];
	add.s32 	%r3, %r75, -1;
	add.s32 	%r5, %r74, -1;
	add.s32 	%r82, %r4, -16;
	min.s32 	%r83, %r82, %r5;
	selp.b32 	%r6, 0, %r83, %p34;
	add.s32 	%r84, %r4, -15;
	min.s32 	%r85, %r84, %r5;
	selp.b32 	%r7, 0, %r85, %p33;
	add.s32 	%r86, %r4, -14;
	min.s32 	%r87, %r86, %r5;
	selp.b32 	%r8, 0, %r87, %p32;
	add.s32 	%r88, %r4, -13;
	min.s32 	%r89, %r88, %r5;
	selp.b32 	%r9, 0, %r89, %p31;
	add.s32 	%r90, %r4, -12;
	min.s32 	%r91, %r90, %r5;
	selp.b32 	%r10, 0, %r91, %p30;
	add.s32 	%r92, %r4, -11;
	min.s32 	%r93, %r92, %r5;
	selp.b32 	%r11, 0, %r93, %p29;
	add.s32 	%r94, %r4, -10;
	min.s32 	%r95, %r94, %r5;
	selp.b32 	%r12, 0, %r95, %p28;
	add.s32 	%r96, %r4, -9;
	min.s32 	%r97, %r96, %r5;
	selp.b32 	%r13, 0, %r97, %p27;
	add.s32 	%r98, %r4, -8;
	min.s32 	%r99, %r98, %r5;
	selp.b32 	%r14, 0, %r99, %p26;
	add.s32 	%r100, %r4, -7;
	min.s32 	%r101, %r100, %r5;
	selp.b32 	%r15, 0, %r101, %p25;
	add.s32 	%r102, %r4, -6;
	min.s32 	%r103, %r102, %r5;
	selp.b32 	%r16, 0, %r103, %p24;
	add.s32 	%r104, %r4, -5;
	min.s32 	%r105, %r104, %r5;
	selp.b32 	%r17, 0, %r105, %p23;
	add.s32 	%r106, %r4, -4;
	min.s32 	%r107, %r106, %r5;
	selp.b32 	%r18, 0, %r107, %p22;
	add.s32 	%r108, %r4, -3;
	min.s32 	%r109, %r108, %r5;
	selp.b32 	%r19, 0, %r109, %p21;
	add.s32 	%r110, %r4, -2;
	min.s32 	%r111, %r110, %r5;
	selp.b32 	%r20, 0, %r111, %p20;
	add.s32 	%r112, %r4, -1;
	min.s32 	%r113, %r112, %r5;
	selp.b32 	%r21, 0, %r113, %p19;
	min.s32 	%r114, %r4, %r5;
	selp.b32 	%r22, 0, %r114, %p18;
	add.s32 	%r115, %r4, 1;
	min.s32 	%r116, %r115, %r5;
	selp.b32 	%r23, 0, %r116, %p17;
	add.s32 	%r117, %r4, 2;
	min.s32 	%r118, %r117, %r5;
	selp.b32 	%r24, 0, %r118, %p16;
	add.s32 	%r119, %r4, 3;
	min.s32 	%r120, %r119, %r5;
	selp.b32 	%r25, 0, %r120, %p15;
	add.s32 	%r121, %r4, 4;
	min.s32 	%r122, %r121, %r5;
	selp.b32 	%r26, 0, %r122, %p14;
	add.s32 	%r123, %r4, 5;
	min.s32 	%r124, %r123, %r5;
	selp.b32 	%r27, 0, %r124, %p13;
	add.s32 	%r125, %r4, 6;
	min.s32 	%r126, %r125, %r5;
	selp.b32 	%r28, 0, %r126, %p12;
	add.s32 	%r127, %r4, 7;
	min.s32 	%r128, %r127, %r5;
	selp.b32 	%r29, 0, %r128, %p11;
	add.s32 	%r129, %r4, 8;
	min.s32 	%r130, %r129, %r5;
	selp.b32 	%r30, 0, %r130, %p10;
	add.s32 	%r131, %r4, 9;
	min.s32 	%r132, %r131, %r5;
	selp.b32 	%r31, 0, %r132, %p9;
	add.s32 	%r133, %r4, 10;
	min.s32 	%r134, %r133, %r5;
	selp.b32 	%r32, 0, %r134, %p8;
	add.s32 	%r135, %r4, 11;
	min.s32 	%r136, %r135, %r5;
	selp.b32 	%r33, 0, %r136, %p7;
	add.s32 	%r137, %r4, 12;
	min.s32 	%r138, %r137, %r5;
	selp.b32 	%r34, 0, %r138, %p6;
	add.s32 	%r139, %r4, 13;
	min.s32 	%r140, %r139, %r5;
	selp.b32 	%r35, 0, %r140, %p5;
	add.s32 	%r141, %r4, 14;
	min.s32 	%r142, %r141, %r5;
	selp.b32 	%r36, 0, %r142, %p4;
	add.s32 	%r143, %r4, 15;
	min.s32 	%r144, %r143, %r5;
	selp.b32 	%r37, 0, %r144, %p3;
	add.s32 	%r145, %r4, 16;
	min.s32 	%r146, %r145, %r5;
	selp.b32 	%r38, 0, %r146, %p2;
	mov.b32 	%r5459, 0;
	mov.b32 	%r5458, -33;
	mov.u32 	%r5457, %r2;
	mov.u32 	%r5460, %r5459;
$L__BB1_2:
	add.s32 	%r147, %r5458, 17;
	add.s32 	%r148, %r5457, -16;
	setp.lt.s32 	%p35, %r148, 0;
	min.s32 	%r149, %r148, %r3;
	selp.b32 	%r150, 0, %r149, %p35;
	mul.lo.s32 	%r151, %r150, %r74;
	add.s32 	%r152, %r6, %r151;
	cvt.s64.s32 	%rd24, %r152;
	add.s64 	%rd25, %rd1, %rd24;
	ld.global.u8 	%rs1, [%rd25];
	cvt.u32.u16 	%r153, %rs1;
	mad.lo.s32 	%r154, %r147, %r153, %r5460;
	mul.wide.u16 	%r155, %rs1, 16;
	sub.s32 	%r156, %r5459, %r155;
	add.s32 	%r157, %r7, %r151;
	cvt.s64.s32 	%rd26, %r157;
	add.s64 	%rd27, %rd1, %rd26;
	ld.global.u8 	%r158, [%rd27];
	mad.lo.s32 	%r159, %r147, %r158, %r154;
	add.s32 	%r160, %r8, %r151;
	cvt.s64.s32 	%rd28, %r160;
	add.s64 	%rd29, %rd1, %rd28;
	ld.global.u8 	%r161, [%rd29];
	mad.lo.s32 	%r162, %r147, %r161, %r159;
	add.s32 	%r163, %r9, %r151;
	cvt.s64.s32 	%rd30, %r163;
	add.s64 	%rd31, %rd1, %rd30;
	ld.global.u8 	%r164, [%rd31];
	mad.lo.s32 	%r165, %r147, %r164, %r162;
	add.s32 	%r166, %r10, %r151;
	cvt.s64.s32 	%rd32, %r166;
	add.s64 	%rd33, %rd1, %rd32;
	ld.global.u8 	%r167, [%rd33];
	mad.lo.s32 	%r168, %r147, %r167, %r165;
	add.s32 	%r169, %r11, %r151;
	cvt.s64.s32 	%rd34, %r169;
	add.s64 	%rd35, %rd1, %rd34;
	ld.global.u8 	%r170, [%rd35];
	mad.lo.s32 	%r171, %r147, %r170, %r168;
	add.s32 	%r172, %r12, %r151;
	cvt.s64.s32 	%rd36, %r172;
	add.s64 	%rd37, %rd1, %rd36;
	ld.global.u8 	%r173, [%rd37];
	mad.lo.s32 	%r174, %r147, %r173, %r171;
	prmt.b32 	%r175, %r167, %r164, 0x3340U;
	prmt.b32 	%r176, %r173, %r170, 0x3340U;
	prmt.b32 	%r177, %r176, %r175, 0x5410U;
	mov.b32 	%r178, -202050058;
	dp4a.u32.s32 	%r179, %r177, %r178, %r156;
	add.s32 	%r180, %r13, %r151;
	cvt.s64.s32 	%rd38, %r180;
	add.s64 	%rd39, %rd1, %rd38;
	ld.global.u8 	%r181, [%rd39];
	mad.lo.s32 	%r182, %r147, %r181, %r174;
	add.s32 	%r183, %r14, %r151;
	cvt.s64.s32 	%rd40, %r183;
	add.s64 	%rd41, %rd1, %rd40;
	ld.global.u8 	%rs2, [%rd41];
	cvt.u32.u16 	%r184, %rs2;
	mad.lo.s32 	%r185, %r147, %r184, %r182;
	mul.wide.u16 	%r186, %rs2, 8;
	add.s32 	%r187, %r15, %r151;
	cvt.s64.s32 	%rd42, %r187;
	add.s64 	%rd43, %rd1, %rd42;
	ld.global.u8 	%r188, [%rd43];
	mad.lo.s32 	%r189, %r147, %r188, %r185;
	add.s32 	%r190, %r16, %r151;
	cvt.s64.s32 	%rd44, %r190;
	add.s64 	%rd45, %rd1, %rd44;
	ld.global.u8 	%r191, [%rd45];
	mad.lo.s32 	%r192, %r147, %r191, %r189;
	add.s32 	%r193, %r17, %r151;
	cvt.s64.s32 	%rd46, %r193;
	add.s64 	%rd47, %rd1, %rd46;
	ld.global.u8 	%r194, [%rd47];
	mad.lo.s32 	%r195, %r147, %r194, %r192;
	prmt.b32 	%r196, %r188, %r181, 0x3340U;
	prmt.b32 	%r197, %r194, %r191, 0x3340U;
	prmt.b32 	%r198, %r197, %r196, 0x5410U;
	mov.b32 	%r199, 0;
	mov.b32 	%r200, -134612229;
	dp4a.u32.s32 	%r201, %r198, %r200, %r199;
	sub.s32 	%r202, %r201, %r186;
	add.s32 	%r203, %r18, %r151;
	cvt.s64.s32 	%rd48, %r203;
	add.s64 	%rd49, %rd1, %rd48;
	ld.global.u8 	%rs3, [%rd49];
	cvt.u32.u16 	%r204, %rs3;
	mad.lo.s32 	%r205, %r147, %r204, %r195;
	mul.wide.u16 	%r206, %rs3, 4;
	add.s32 	%r207, %r19, %r151;
	cvt.s64.s32 	%rd50, %r207;
	add.s64 	%rd51, %rd1, %rd50;
	ld.global.u8 	%r208, [%rd51];
	mad.lo.s32 	%r209, %r147, %r208, %r205;
	prmt.b32 	%r210, %r161, %r158, 0x3340U;
	prmt.b32 	%r211, %r208, 0, 0x3340U;
	prmt.b32 	%r212, %r210, %r211, 0x5410U;
	mov.b32 	%r213, 16642546;
	dp4a.u32.s32 	%r214, %r212, %r213, %r202;
	add.s32 	%r215, %r20, %r151;
	cvt.s64.s32 	%rd52, %r215;
	add.s64 	%rd53, %rd1, %rd52;
	ld.global.u8 	%rs4, [%rd53];
	cvt.u32.u16 	%r216, %rs4;
	mad.lo.s32 	%r217, %r147, %r216, %r209;
	mul.wide.u16 	%r218, %rs4, 2;
	add.s32 	%r219, %r206, %r218;
	add.s32 	%r220, %r21, %r151;
	cvt.s64.s32 	%rd54, %r220;
	add.s64 	%rd55, %rd1, %rd54;
	ld.global.u8 	%r221, [%rd55];
	mad.lo.s32 	%r222, %r147, %r221, %r217;
	add.s32 	%r223, %r219, %r221;
	add.s32 	%r224, %r22, %r151;
	cvt.s64.s32 	%rd56, %r224;
	add.s64 	%rd57, %rd1, %rd56;
	ld.global.u8 	%r225, [%rd57];
	mad.lo.s32 	%r226, %r147, %r225, %r222;
	add.s32 	%r227, %r23, %r151;
	cvt.s64.s32 	%rd58, %r227;
	add.s64 	%rd59, %rd1, %rd58;
	ld.global.u8 	%r228, [%rd59];
	mad.lo.s32 	%r229, %r147, %r228, %r226;
	add.s32 	%r230, %r24, %r151;
	cvt.s64.s32 	%rd60, %r230;
	add.s64 	%rd61, %rd1, %rd60;
	ld.global.u8 	%rs5, [%rd61];
	cvt.u32.u16 	%r231, %rs5;
	mad.lo.s32 	%r232, %r147, %r231, %r229;
	mul.wide.u16 	%r233, %rs5, 2;
	add.s32 	%r234, %r25, %r151;
	cvt.s64.s32 	%rd62, %r234;
	add.s64 	%rd63, %rd1, %rd62;
	ld.global.u8 	%r235, [%rd63];
	mad.lo.s32 	%r236, %r147, %r235, %r232;
	add.s32 	%r237, %r26, %r151;
	cvt.s64.s32 	%rd64, %r237;
	add.s64 	%rd65, %rd1, %rd64;
	ld.global.u8 	%rs6, [%rd65];
	cvt.u32.u16 	%r238, %rs6;
	mad.lo.s32 	%r239, %r147, %r238, %r236;
	mul.wide.u16 	%r240, %rs6, 4;
	add.s32 	%r241, %r27, %r151;
	cvt.s64.s32 	%rd66, %r241;
	add.s64 	%rd67, %rd1, %rd66;
	ld.global.u8 	%r242, [%rd67];
	mad.lo.s32 	%r243, %r147, %r242, %r239;
	add.s32 	%r244, %r28, %r151;
	cvt.s64.s32 	%rd68, %r244;
	add.s64 	%rd69, %rd1, %rd68;
	ld.global.u8 	%r245, [%rd69];
	mad.lo.s32 	%r246, %r147, %r245, %r243;
	prmt.b32 	%r247, %r245, %r242, 0x3340U;
	prmt.b32 	%r248, %r235, 0, 0x3340U;
	prmt.b32 	%r249, %r247, %r248, 0x5410U;
	mov.b32 	%r250, 197894;
	dp4a.u32.u32 	%r251, %r249, %r250, %r199;
	add.s32 	%r252, %r29, %r151;
	cvt.s64.s32 	%rd70, %r252;
	add.s64 	%rd71, %rd1, %rd70;
	ld.global.u8 	%r253, [%rd71];
	mad.lo.s32 	%r254, %r147, %r253, %r246;
	add.s32 	%r255, %r30, %r151;
	cvt.s64.s32 	%rd72, %r255;
	add.s64 	%rd73, %rd1, %rd72;
	ld.global.u8 	%rs7, [%rd73];
	cvt.u32.u16 	%r256, %rs7;
	mad.lo.s32 	%r257, %r147, %r256, %r254;
	mul.wide.u16 	%r258, %rs7, 8;
	add.s32 	%r259, %r31, %r151;
	cvt.s64.s32 	%rd74, %r259;
	add.s64 	%rd75, %rd1, %rd74;
	ld.global.u8 	%r260, [%rd75];
	mad.lo.s32 	%r261, %r147, %r260, %r257;
	add.s32 	%r262, %r32, %r151;
	cvt.s64.s32 	%rd76, %r262;
	add.s64 	%rd77, %rd1, %rd76;
	ld.global.u8 	%r263, [%rd77];
	mad.lo.s32 	%r264, %r147, %r263, %r261;
	add.s32 	%r265, %r33, %r151;
	cvt.s64.s32 	%rd78, %r265;
	add.s64 	%rd79, %rd1, %rd78;
	ld.global.u8 	%r266, [%rd79];
	mad.lo.s32 	%r267, %r147, %r266, %r264;
	prmt.b32 	%r268, %r260, %r253, 0x3340U;
	prmt.b32 	%r269, %r266, %r263, 0x3340U;
	prmt.b32 	%r270, %r269, %r268, 0x5410U;
	mov.b32 	%r271, 118032907;
	dp4a.u32.u32 	%r272, %r270, %r271, %r199;
	add.s32 	%r273, %r34, %r151;
	cvt.s64.s32 	%rd80, %r273;
	add.s64 	%rd81, %rd1, %rd80;
	ld.global.u8 	%r274, [%rd81];
	mad.lo.s32 	%r275, %r147, %r274, %r267;
	add.s32 	%r276, %r35, %r151;
	cvt.s64.s32 	%rd82, %r276;
	add.s64 	%rd83, %rd1, %rd82;
	ld.global.u8 	%r277, [%rd83];
	mad.lo.s32 	%r278, %r147, %r277, %r275;
	add.s32 	%r279, %r36, %r151;
	cvt.s64.s32 	%rd84, %r279;
	add.s64 	%rd85, %rd1, %rd84;
	ld.global.u8 	%r280, [%rd85];
	mad.lo.s32 	%r281, %r147, %r280, %r278;
	add.s32 	%r282, %r37, %r151;
	cvt.s64.s32 	%rd86, %r282;
	add.s64 	%rd87, %rd1, %rd86;
	ld.global.u8 	%r283, [%rd87];
	mad.lo.s32 	%r284, %r147, %r283, %r281;
	prmt.b32 	%r285, %r277, %r274, 0x3340U;
	prmt.b32 	%r286, %r283, %r280, 0x3340U;
	prmt.b32 	%r287, %r286, %r285, 0x5410U;
	mov.b32 	%r288, 202182159;
	dp4a.u32.u32 	%r289, %r287, %r288, %r228;
	add.s32 	%r290, %r38, %r151;
	cvt.s64.s32 	%rd88, %r290;
	add.s64 	%rd89, %rd1, %rd88;
	ld.global.u8 	%rs8, [%rd89];
	cvt.u32.u16 	%r291, %rs8;
	mad.lo.s32 	%r5460, %r147, %r291, %r284;
	mul.wide.u16 	%r292, %rs8, 16;
	add.s32 	%r293, %r292, %r289;
	add.s32 	%r294, %r293, %r272;
	add.s32 	%r295, %r294, %r258;
	add.s32 	%r296, %r295, %r251;
	add.s32 	%r297, %r296, %r240;
	add.s32 	%r298, %r297, %r233;
	sub.s32 	%r299, %r298, %r223;
	add.s32 	%r300, %r299, %r214;
	add.s32 	%r5459, %r300, %r179;
	add.s32 	%r5458, %r5458, 1;
	add.s32 	%r5457, %r5457, 1;
	setp.ne.s32 	%p36, %r5458, 0;
	@%p36 bra 	$L__BB1_2;
	cvt.rn.f32.s32 	%f11, %r5460;
	cvt.rn.f32.s32 	%f12, %r5459;
	abs.f32 	%f13, %f12;
	abs.f32 	%f14, %f11;
	setp.gt.f32 	%p37, %f14, %f13;
	selp.f32 	%f15, %f14, %f13, %p37;
	selp.f32 	%f16, %f13, %f14, %p37;
	div.rn.f32 	%f17, %f16, %f15;
	mul.f32 	%f18, %f17, %f17;
	fma.rn.f32 	%f19, %f18, 0f3B33710B, 0fBC807748;
	fma.rn.f32 	%f20, %f19, %f18, 0f3D2CDAB2;
	fma.rn.f32 	%f21, %f20, %f18, 0fBD992D10;
	fma.rn.f32 	%f22, %f21, %f18, 0f3DD9EA6C;
	fma.rn.f32 	%f23, %f22, %f18, 0fBE117CB1;
	fma.rn.f32 	%f24, %f23, %f18, 0f3E4CBCE0;
	fma.rn.f32 	%f25, %f24, %f18, 0fBEAAAA7D;
	mul.f32 	%f26, %f18, %f25;
	fma.rn.f32 	%f27, %f26, %f17, %f17;
	neg.f32 	%f28, %f27;
	fma.rn.f32 	%f29, 0f3F6EE581, 0f3FD774EB, %f28;
	selp.f32 	%f30, %f29, %f27, %p37;
	selp.f32 	%f31, 0f3F6EE581, 0f3FEEE581, %p37;
	selp.f32 	%f32, %f27, %f28, %p37;
	fma.rn.f32 	%f33, %f31, 0f3FD774EB, %f32;
	setp.lt.s32 	%p38, %r5459, 0;
	selp.f32 	%f34, %f33, %f30, %p38;
	add.f32 	%f35, %f14, %f13;
	setp.eq.f32 	%p39, %f15, 0f00000000;
	selp.f32 	%f36, 0f40490FDB, 0f00000000, %p38;
	setp.eq.f32 	%p40, %f13, %f14;
	selp.f32 	%f37, 0f4016CBE4, 0f3F490FDB, %p38;
	selp.f32 	%f38, %f37, %f34, %p40;
	selp.f32 	%f39, %f36, %f38, %p39;
	abs.f32 	%f40, %f35;
	setp.nan.f32 	%p41, %f40, %f40;
	copysign.f32 	%f41, %f11, %f39;
	selp.f32 	%f1, %f35, %f41, %p41;
	mul.f32 	%f42, %f1, 0f3F22F983;
	cvt.rni.s32.f32 	%r5468, %f42;
	cvt.rn.f32.s32 	%f43, %r5468;
	fma.rn.f32 	%f44, %f43, 0fBFC90FDA, %f1;
	fma.rn.f32 	%f45, %f43, 0fB3A22168, %f44;
	fma.rn.f32 	%f4686, %f43, 0fA7C234C5, %f45;
	abs.f32 	%f3, %f1;
	setp.ltu.f32 	%p42, %f3, 0f47CE4780;
	mov.u32 	%r5464, %r5468;
	mov.f32 	%f4685, %f4686;
	@%p42 bra 	$L__BB1_11;
	setp.neu.f32 	%p43, %f3, 0f7F800000;
	@%p43 bra 	$L__BB1_6;
	mov.f32 	%f48, 0f00000000;
	mul.rn.f32 	%f4685, %f1, %f48;
	mov.b32 	%r5464, 0;
	bra.uni 	$L__BB1_11;
$L__BB1_6:
	mov.b32 	%r48, %f1;
	shl.b32 	%r302, %r48, 8;
	or.b32  	%r49, %r302, -2147483648;
	mov.b64 	%rd1136, 0;
	mov.b32 	%r5461, 0;
	mov.u64 	%rd1134, __cudart_i2opi_f;
	mov.u64 	%rd1135, %rd2;
$L__BB1_7:
	.pragma "nounroll";
	ld.global.nc.u32 	%r303, [%rd1134];
	mad.wide.u32 	%rd92, %r303, %r49, %rd1136;
	shr.u64 	%rd1136, %rd92, 32;
	st.local.u32 	[%rd1135], %rd92;
	add.s32 	%r5461, %r5461, 1;
	add.s64 	%rd1135, %rd1135, 4;
	add.s64 	%rd1134, %rd1134, 4;
	setp.ne.s32 	%p44, %r5461, 6;
	@%p44 bra 	$L__BB1_7;
	shr.u32 	%r304, %r48, 23;
	st.local.u32 	[%rd2+24], %rd1136;
	and.b32  	%r52, %r304, 31;
	and.b32  	%r305, %r304, 224;
	add.s32 	%r306, %r305, -128;
	shr.u32 	%r307, %r306, 5;
	mul.wide.u32 	%rd93, %r307, 4;
	sub.s64 	%rd9, %rd2, %rd93;
	ld.local.u32 	%r5462, [%rd9+24];
	ld.local.u32 	%r5463, [%rd9+20];
	setp.eq.s32 	%p45, %r52, 0;
	@%p45 bra 	$L__BB1_10;
	shf.l.wrap.b32 	%r5462, %r5463, %r5462, %r52;
	ld.local.u32 	%r308, [%rd9+16];
	shf.l.wrap.b32 	%r5463, %r308, %r5463, %r52;
$L__BB1_10:
	shr.u32 	%r309, %r5462, 30;
	shf.l.wrap.b32 	%r310, %r5463, %r5462, 2;
	shl.b32 	%r311, %r5463, 2;
	shr.u32 	%r312, %r310, 31;
	add.s32 	%r313, %r312, %r309;
	neg.s32 	%r314, %r313;
	setp.lt.s32 	%p46, %r48, 0;
	selp.b32 	%r5464, %r314, %r313, %p46;
	xor.b32  	%r315, %r310, %r48;
	shr.s32 	%r316, %r310, 31;
	xor.b32  	%r317, %r316, %r310;
	xor.b32  	%r318, %r316, %r311;
	cvt.u64.u32 	%rd94, %r317;
	shl.b64 	%rd95, %rd94, 32;
	cvt.u64.u32 	%rd96, %r318;
	or.b64  	%rd97, %rd95, %rd96;
	cvt.rn.f64.s64 	%fd1, %rd97;
	mul.f64 	%fd2, %fd1, 0d3BF921FB54442D19;
	cvt.rn.f32.f64 	%f46, %fd2;
	neg.f32 	%f47, %f46;
	setp.lt.s32 	%p47, %r315, 0;
	selp.f32 	%f4685, %f47, %f46, %p47;
$L__BB1_11:
	setp.ltu.f32 	%p48, %f3, 0f47CE4780;
	add.s32 	%r320, %r5464, 1;
	mul.rn.f32 	%f49, %f4685, %f4685;
	and.b32  	%r321, %r5464, 1;
	setp.eq.b32 	%p49, %r321, 1;
	selp.f32 	%f50, %f4685, 0f3F800000, %p49;
	fma.rn.f32 	%f51, %f49, %f50, 0f00000000;
	fma.rn.f32 	%f52, %f49, 0f37CBAC00, 0fBAB607ED;
	selp.f32 	%f53, 0fB94D4153, %f52, %p49;
	selp.f32 	%f54, 0f3C0885E4, 0f3D2AAABB, %p49;
	fma.rn.f32 	%f55, %f53, %f49, %f54;
	selp.f32 	%f56, 0fBE2AAAA8, 0fBEFFFFFF, %p49;
	fma.rn.f32 	%f57, %f55, %f49, %f56;
	fma.rn.f32 	%f58, %f57, %f51, %f50;
	and.b32  	%r322, %r320, 2;
	setp.eq.s32 	%p50, %r322, 0;
	mov.f32 	%f59, 0f00000000;
	sub.f32 	%f60, %f59, %f58;
	selp.f32 	%f7, %f58, %f60, %p50;
	@%p48 bra 	$L__BB1_19;
	setp.neu.f32 	%p51, %f3, 0f7F800000;
	@%p51 bra 	$L__BB1_14;
	mov.f32 	%f63, 0f00000000;
	mul.rn.f32 	%f4686, %f1, %f63;
	mov.b32 	%r5468, 0;
	bra.uni 	$L__BB1_19;
$L__BB1_14:
	mov.b32 	%r61, %f1;
	shl.b32 	%r324, %r61, 8;
	or.b32  	%r62, %r324, -2147483648;
	mov.b64 	%rd1139, 0;
	mov.b32 	%r5465, 0;
	mov.u64 	%rd1137, __cudart_i2opi_f;
	mov.u64 	%rd1138, %rd2;
$L__BB1_15:
	.pragma "nounroll";
	ld.global.nc.u32 	%r325, [%rd1137];
	mad.wide.u32 	%rd100, %r325, %r62, %rd1139;
	shr.u64 	%rd1139, %rd100, 32;
	st.local.u32 	[%rd1138], %rd100;
	add.s32 	%r5465, %r5465, 1;
	add.s64 	%rd1138, %rd1138, 4;
	add.s64 	%rd1137, %rd1137, 4;
	setp.ne.s32 	%p52, %r5465, 6;
	@%p52 bra 	$L__BB1_15;
	shr.u32 	%r326, %r61, 23;
	st.local.u32 	[%rd2+24], %rd1139;
	and.b32  	%r65, %r326, 31;
	and.b32  	%r327, %r326, 224;
	add.s32 	%r328, %r327, -128;
	shr.u32 	%r329, %r328, 5;
	mul.wide.u32 	%rd101, %r329, 4;
	sub.s64 	%rd16, %rd2, %rd101;
	ld.local.u32 	%r5466, [%rd16+24];
	ld.local.u32 	%r5467, [%rd16+20];
	setp.eq.s32 	%p53, %r65, 0;
	@%p53 bra 	$L__BB1_18;
	shf.l.wrap.b32 	%r5466, %r5467, %r5466, %r65;
	ld.local.u32 	%r330, [%rd16+16];
	shf.l.wrap.b32 	%r5467, %r330, %r5467, %r65;
$L__BB1_18:
	shr.u32 	%r331, %r5466, 30;
	shf.l.wrap.b32 	%r332, %r5467, %r5466, 2;
	shl.b32 	%r333, %r5467, 2;
	shr.u32 	%r334, %r332, 31;
	add.s32 	%r335, %r334, %r331;
	neg.s32 	%r336, %r335;
	setp.lt.s32 	%p54, %r61, 0;
	selp.b32 	%r5468, %r336, %r335, %p54;
	xor.b32  	%r337, %r332, %r61;
	shr.s32 	%r338, %r332, 31;
	xor.b32  	%r339, %r338, %r332;
	xor.b32  	%r340, %r338, %r333;
	cvt.u64.u32 	%rd102, %r339;
	shl.b64 	%rd103, %rd102, 32;
	cvt.u64.u32 	%rd104, %r340;
	or.b64  	%rd105, %rd103, %rd104;
	cvt.rn.f64.s64 	%fd3, %rd105;
	mul.f64 	%fd4, %fd3, 0d3BF921FB54442D19;
	cvt.rn.f32.f64 	%f61, %fd4;
	neg.f32 	%f62, %f61;
	setp.lt.s32 	%p55, %r337, 0;
	selp.f32 	%f4686, %f62, %f61, %p55;
$L__BB1_19:
	ld.param.u64 	%rd1133, [_Z8briefKerPK2KPiPKhPjii_param_3];
	mul.rn.f32 	%f64, %f4686, %f4686;
	and.b32  	%r342, %r5468, 1;
	setp.eq.b32 	%p56, %r342, 1;
	selp.f32 	%f65, 0f3F800000, %f4686, %p56;
	fma.rn.f32 	%f66, %f64, %f65, 0f00000000;
	fma.rn.f32 	%f67, %f64, 0f37CBAC00, 0fBAB607ED;
	selp.f32 	%f68, %f67, 0fB94D4153, %p56;
	selp.f32 	%f69, 0f3D2AAABB, 0f3C0885E4, %p56;
	fma.rn.f32 	%f70, %f68, %f64, %f69;
	selp.f32 	%f71, 0fBEFFFFFF, 0fBE2AAAA8, %p56;
	fma.rn.f32 	%f72, %f70, %f64, %f71;
	fma.rn.f32 	%f73, %f72, %f66, %f65;
	and.b32  	%r343, %r5468, 2;
	setp.eq.s32 	%p57, %r343, 0;
	mov.f32 	%f74, 0f00000000;
	sub.f32 	%f75, %f74, %f73;
	selp.f32 	%f76, %f73, %f75, %p57;
	ld.const.s8 	%rs9, [c_pat];
	cvt.rn.f32.s16 	%f77, %rs9;
	mul.f32 	%f78, %f7, %f77;
	ld.const.s8 	%rs10, [c_pat+1];
	cvt.rn.f32.s16 	%f79, %rs10;
	mul.f32 	%f80, %f76, %f79;
	sub.f32 	%f81, %f78, %f80;
	add.f32 	%f82, %f81, 0f3F000000;
	cvt.rzi.s32.f32 	%r344, %f82;
	mul.f32 	%f83, %f7, %f79;
	fma.rn.f32 	%f84, %f76, %f77, %f83;
	add.f32 	%f85, %f84, 0f3F000000;
	cvt.rzi.s32.f32 	%r345, %f85;
	ld.const.s8 	%rs11, [c_pat+2];
	cvt.rn.f32.s16 	%f86, %rs11;
	mul.f32 	%f87, %f7, %f86;
	ld.const.s8 	%rs12, [c_pat+3];
	cvt.rn.f32.s16 	%f88, %rs12;
	mul.f32 	%f89, %f76, %f88;
	sub.f32 	%f90, %f87, %f89;
	add.f32 	%f91, %f90, 0f3F000000;
	cvt.rzi.s32.f32 	%r346, %f91;
	mul.f32 	%f92, %f7, %f88;
	fma.rn.f32 	%f93, %f76, %f86, %f92;
	add.f32 	%f94, %f93, 0f3F000000;
	cvt.rzi.s32.f32 	%r347, %f94;
	add.s32 	%r348, %r345, %r2;
	setp.lt.s32 	%p58, %r348, 0;
	min.s32 	%r349, %r348, %r3;
	selp.b32 	%r350, 0, %r349, %p58;
	add.s32 	%r351, %r344, %r4;
	setp.lt.s32 	%p59, %r351, 0;
	min.s32 	%r352, %r351, %r5;
	selp.b32 	%r353, 0, %r352, %p59;
	mad.lo.s32 	%r354, %r350, %r74, %r353;
	cvt.s64.s32 	%rd106, %r354;
	add.s64 	%rd107, %rd1, %rd106;
	ld.global.u8 	%rs13, [%rd107];
	add.s32 	%r355, %r347, %r2;
	setp.lt.s32 	%p60, %r355, 0;
	min.s32 	%r356, %r355, %r3;
	selp.b32 	%r357, 0, %r356, %p60;
	add.s32 	%r358, %r346, %r4;
	setp.lt.s32 	%p61, %r358, 0;
	min.s32 	%r359, %r358, %r5;
	selp.b32 	%r360, 0, %r359, %p61;
	mad.lo.s32 	%r361, %r357, %r74, %r360;
	cvt.s64.s32 	%rd108, %r361;
	add.s64 	%rd109, %rd1, %rd108;
	ld.global.u8 	%rs14, [%rd109];
	setp.lt.u16 	%p62, %rs13, %rs14;
	selp.u32 	%r362, 1, 0, %p62;
	ld.const.s8 	%rs15, [c_pat+4];
	cvt.rn.f32.s16 	%f95, %rs15;
	mul.f32 	%f96, %f7, %f95;
	ld.const.s8 	%rs16, [c_pat+5];
	cvt.rn.f32.s16 	%f97, %rs16;
	mul.f32 	%f98, %f76, %f97;
	sub.f32 	%f99, %f96, %f98;
	add.f32 	%f100, %f99, 0f3F000000;
	cvt.rzi.s32.f32 	%r363, %f100;
	mul.f32 	%f101, %f7, %f97;
	fma.rn.f32 	%f102, %f76, %f95, %f101;
	add.f32 	%f103, %f102, 0f3F000000;
	cvt.rzi.s32.f32 	%r364, %f103;
	ld.const.s8 	%rs17, [c_pat+6];
	cvt.rn.f32.s16 	%f104, %rs17;
	mul.f32 	%f105, %f7, %f104;
	ld.const.s8 	%rs18, [c_pat+7];
	cvt.rn.f32.s16 	%f106, %rs18;
	mul.f32 	%f107, %f76, %f106;
	sub.f32 	%f108, %f105, %f107;
	add.f32 	%f109, %f108, 0f3F000000;
	cvt.rzi.s32.f32 	%r365, %f109;
	mul.f32 	%f110, %f7, %f106;
	fma.rn.f32 	%f111, %f76, %f104, %f110;
	add.f32 	%f112, %f111, 0f3F000000;
	cvt.rzi.s32.f32 	%r366, %f112;
	add.s32 	%r367, %r364, %r2;
	setp.lt.s32 	%p63, %r367, 0;
	min.s32 	%r368, %r367, %r3;
	selp.b32 	%r369, 0, %r368, %p63;
	add.s32 	%r370, %r363, %r4;
	setp.lt.s32 	%p64, %r370, 0;
	min.s32 	%r371, %r370, %r5;
	selp.b32 	%r372, 0, %r371, %p64;
	mad.lo.s32 	%r373, %r369, %r74, %r372;
	cvt.s64.s32 	%rd110, %r373;
	add.s64 	%rd111, %rd1, %rd110;
	ld.global.u8 	%rs19, [%rd111];
	add.s32 	%r374, %r366, %r2;
	setp.lt.s32 	%p65, %r374, 0;
	min.s32 	%r375, %r374, %r3;
	selp.b32 	%r376, 0, %r375, %p65;
	add.s32 	%r377, %r365, %r4;
	setp.lt.s32 	%p66, %r377, 0;
	min.s32 	%r378, %r377, %r5;
	selp.b32 	%r379, 0, %r378, %p66;
	mad.lo.s32 	%r380, %r376, %r74, %r379;
	cvt.s64.s32 	%rd112, %r380;
	add.s64 	%rd113, %rd1, %rd112;
	ld.global.u8 	%rs20, [%rd113];
	setp.lt.u16 	%p67, %rs19, %rs20;
	or.b32  	%r381, %r362, 2;
	selp.b32 	%r382, %r381, %r362, %p67;
	ld.const.s8 	%rs21, [c_pat+8];
	cvt.rn.f32.s16 	%f113, %rs21;
	mul.f32 	%f114, %f7, %f113;
	ld.const.s8 	%rs22, [c_pat+9];
	cvt.rn.f32.s16 	%f115, %rs22;
	mul.f32 	%f116, %f76, %f115;
	sub.f32 	%f117, %f114, %f116;
	add.f32 	%f118, %f117, 0f3F000000;
	cvt.rzi.s32.f32 	%r383, %f118;
	mul.f32 	%f119, %f7, %f115;
	fma.rn.f32 	%f120, %f76, %f113, %f119;
	add.f32 	%f121, %f120, 0f3F000000;
	cvt.rzi.s32.f32 	%r384, %f121;
	ld.const.s8 	%rs23, [c_pat+10];
	cvt.rn.f32.s16 	%f122, %rs23;
	mul.f32 	%f123, %f7, %f122;
	ld.const.s8 	%rs24, [c_pat+11];
	cvt.rn.f32.s16 	%f124, %rs24;
	mul.f32 	%f125, %f76, %f124;
	sub.f32 	%f126, %f123, %f125;
	add.f32 	%f127, %f126, 0f3F000000;
	cvt.rzi.s32.f32 	%r385, %f127;
	mul.f32 	%f128, %f7, %f124;
	fma.rn.f32 	%f129, %f76, %f122, %f128;
	add.f32 	%f130, %f129, 0f3F000000;
	cvt.rzi.s32.f32 	%r386, %f130;
	add.s32 	%r387, %r384, %r2;
	setp.lt.s32 	%p68, %r387, 0;
	min.s32 	%r388, %r387, %r3;
	selp.b32 	%r389, 0, %r388, %p68;
	add.s32 	%r390, %r383, %r4;
	setp.lt.s32 	%p69, %r390, 0;
	min.s32 	%r391, %r390, %r5;
	selp.b32 	%r392, 0, %r391, %p69;
	mad.lo.s32 	%r393, %r389, %r74, %r392;
	cvt.s64.s32 	%rd114, %r393;
	add.s64 	%rd115, %rd1, %rd114;
	ld.global.u8 	%rs25, [%rd115];
	add.s32 	%r394, %r386, %r2;
	setp.lt.s32 	%p70, %r394, 0;
	min.s32 	%r395, %r394, %r3;
	selp.b32 	%r396, 0, %r395, %p70;
	add.s32 	%r397, %r385, %r4;
	setp.lt.s32 	%p71, %r397, 0;
	min.s32 	%r398, %r397, %r5;
	selp.b32 	%r399, 0, %r398, %p71;
	mad.lo.s32 	%r400, %r396, %r74, %r399;
	cvt.s64.s32 	%rd116, %r400;
	add.s64 	%rd117, %rd1, %rd116;
	ld.global.u8 	%rs26, [%rd117];
	setp.lt.u16 	%p72, %rs25, %rs26;
	or.b32  	%r401, %r382, 4;
	selp.b32 	%r402, %r401, %r382, %p72;
	ld.const.s8 	%rs27, [c_pat+12];
	cvt.rn.f32.s16 	%f131, %rs27;
	mul.f32 	%f132, %f7, %f131;
	ld.const.s8 	%rs28, [c_pat+13];
	cvt.rn.f32.s16 	%f133, %rs28;
	mul.f32 	%f134, %f76, %f133;
	sub.f32 	%f135, %f132, %f134;
	add.f32 	%f136, %f135, 0f3F000000;
	cvt.rzi.s32.f32 	%r403, %f136;
	mul.f32 	%f137, %f7, %f133;
	fma.rn.f32 	%f138, %f76, %f131, %f137;
	add.f32 	%f139, %f138, 0f3F000000;
	cvt.rzi.s32.f32 	%r404, %f139;
	ld.const.s8 	%rs29, [c_pat+14];
	cvt.rn.f32.s16 	%f140, %rs29;
	mul.f32 	%f141, %f7, %f140;
	ld.const.s8 	%rs30, [c_pat+15];
	cvt.rn.f32.s16 	%f142, %rs30;
	mul.f32 	%f143, %f76, %f142;
	sub.f32 	%f144, %f141, %f143;
	add.f32 	%f145, %f144, 0f3F000000;
	cvt.rzi.s32.f32 	%r405, %f145;
	mul.f32 	%f146, %f7, %f142;
	fma.rn.f32 	%f147, %f76, %f140, %f146;
	add.f32 	%f148, %f147, 0f3F000000;
	cvt.rzi.s32.f32 	%r406, %f148;
	add.s32 	%r407, %r404, %r2;
	setp.lt.s32 	%p73, %r407, 0;
	min.s32 	%r408, %r407, %r3;
	selp.b32 	%r409, 0, %r408, %p73;
	add.s32 	%r410, %r403, %r4;
	setp.lt.s32 	%p74, %r410, 0;
	min.s32 	%r411, %r410, %r5;
	selp.b32 	%r412, 0, %r411, %p74;
	mad.lo.s32 	%r413, %r409, %r74, %r412;
	cvt.s64.s32 	%rd118, %r413;
	add.s64 	%rd119, %rd1, %rd118;
	ld.global.u8 	%rs31, [%rd119];
	add.s32 	%r414, %r406, %r2;
	setp.lt.s32 	%p75, %r414, 0;
	min.s32 	%r415, %r414, %r3;
	selp.b32 	%r416, 0, %r415, %p75;
	add.s32 	%r417, %r405, %r4;
	setp.lt.s32 	%p76, %r417, 0;
	min.s32 	%r418, %r417, %r5;
	selp.b32 	%r419, 0, %r418, %p76;
	mad.lo.s32 	%r420, %r416, %r74, %r419;
	cvt.s64.s32 	%rd120, %r420;
	add.s64 	%rd121, %rd1, %rd120;
	ld.global.u8 	%rs32, [%rd121];
	setp.lt.u16 	%p77, %rs31, %rs32;
	or.b32  	%r421, %r402, 8;
	selp.b32 	%r422, %r421, %r402, %p77;
	ld.const.s8 	%rs33, [c_pat+16];
	cvt.rn.f32.s16 	%f149, %rs33;
	mul.f32 	%f150, %f7, %f149;
	ld.const.s8 	%rs34, [c_pat+17];
	cvt.rn.f32.s16 	%f151, %rs34;
	mul.f32 	%f152, %f76, %f151;
	sub.f32 	%f153, %f150, %f152;
	add.f32 	%f154, %f153, 0f3F000000;
	cvt.rzi.s32.f32 	%r423, %f154;
	mul.f32 	%f155, %f7, %f151;
	fma.rn.f32 	%f156, %f76, %f149, %f155;
	add.f32 	%f157, %f156, 0f3F000000;
	cvt.rzi.s32.f32 	%r424, %f157;
	ld.const.s8 	%rs35, [c_pat+18];
	cvt.rn.f32.s16 	%f158, %rs35;
	mul.f32 	%f159, %f7, %f158;
	ld.const.s8 	%rs36, [c_pat+19];
	cvt.rn.f32.s16 	%f160, %rs36;
	mul.f32 	%f161, %f76, %f160;
	sub.f32 	%f162, %f159, %f161;
	add.f32 	%f163, %f162, 0f3F000000;
	cvt.rzi.s32.f32 	%r425, %f163;
	mul.f32 	%f164, %f7, %f160;
	fma.rn.f32 	%f165, %f76, %f158, %f164;
	add.f32 	%f166, %f165, 0f3F000000;
	cvt.rzi.s32.f32 	%r426, %f166;
	add.s32 	%r427, %r424, %r2;
	setp.lt.s32 	%p78, %r427, 0;
	min.s32 	%r428, %r427, %r3;
	selp.b32 	%r429, 0, %r428, %p78;
	add.s32 	%r430, %r423, %r4;
	setp.lt.s32 	%p79, %r430, 0;
	min.s32 	%r431, %r430, %r5;
	selp.b32 	%r432, 0, %r431, %p79;
	mad.lo.s32 	%r433, %r429, %r74, %r432;
	cvt.s64.s32 	%rd122, %r433;
	add.s64 	%rd123, %rd1, %rd122;
	ld.global.u8 	%rs37, [%rd123];
	add.s32 	%r434, %r426, %r2;
	setp.lt.s32 	%p80, %r434, 0;
	min.s32 	%r435, %r434, %r3;
	selp.b32 	%r436, 0, %r435, %p80;
	add.s32 	%r437, %r425, %r4;
	setp.lt.s32 	%p81, %r437, 0;
	min.s32 	%r438, %r437, %r5;
	selp.b32 	%r439, 0, %r438, %p81;
	mad.lo.s32 	%r440, %r436, %r74, %r439;
	cvt.s64.s32 	%rd124, %r440;
	add.s64 	%rd125, %rd1, %rd124;
	ld.global.u8 	%rs38, [%rd125];
	setp.lt.u16 	%p82, %rs37, %rs38;
	or.b32  	%r441, %r422, 16;
	selp.b32 	%r442, %r441, %r422, %p82;
	ld.const.s8 	%rs39, [c_pat+20];
	cvt.rn.f32.s16 	%f167, %rs39;
	mul.f32 	%f168, %f7, %f167;
	ld.const.s8 	%rs40, [c_pat+21];
	cvt.rn.f32.s16 	%f169, %rs40;
	mul.f32 	%f170, %f76, %f169;
	sub.f32 	%f171, %f168, %f170;
	add.f32 	%f172, %f171, 0f3F000000;
	cvt.rzi.s32.f32 	%r443, %f172;
	mul.f32 	%f173, %f7, %f169;
	fma.rn.f32 	%f174, %f76, %f167, %f173;
	add.f32 	%f175, %f174, 0f3F000000;
	cvt.rzi.s32.f32 	%r444, %f175;
	ld.const.s8 	%rs41, [c_pat+22];
	cvt.rn.f32.s16 	%f176, %rs41;
	mul.f32 	%f177, %f7, %f176;
	ld.const.s8 	%rs42, [c_pat+23];
	cvt.rn.f32.s16 	%f178, %rs42;
	mul.f32 	%f179, %f76, %f178;
	sub.f32 	%f180, %f177, %f179;
	add.f32 	%f181, %f180, 0f3F000000;
	cvt.rzi.s32.f32 	%r445, %f181;
	mul.f32 	%f182, %f7, %f178;
	fma.rn.f32 	%f183, %f76, %f176, %f182;
	add.f32 	%f184, %f183, 0f3F000000;
	cvt.rzi.s32.f32 	%r446, %f184;
	add.s32 	%r447, %r444, %r2;
	setp.lt.s32 	%p83, %r447, 0;
	min.s32 	%r448, %r447, %r3;
	selp.b32 	%r449, 0, %r448, %p83;
	add.s32 	%r450, %r443, %r4;
	setp.lt.s32 	%p84, %r450, 0;
	min.s32 	%r451, %r450, %r5;
	selp.b32 	%r452, 0, %r451, %p84;
	mad.lo.s32 	%r453, %r449, %r74, %r452;
	cvt.s64.s32 	%rd126, %r453;
	add.s64 	%rd127, %rd1, %rd126;
	ld.global.u8 	%rs43, [%rd127];
	add.s32 	%r454, %r446, %r2;
	setp.lt.s32 	%p85, %r454, 0;
	min.s32 	%r455, %r454, %r3;
	selp.b32 	%r456, 0, %r455, %p85;
	add.s32 	%r457, %r445, %r4;
	setp.lt.s32 	%p86, %r457, 0;
	min.s32 	%r458, %r457, %r5;
	selp.b32 	%r459, 0, %r458, %p86;
	mad.lo.s32 	%r460, %r456, %r74, %r459;
	cvt.s64.s32 	%rd128, %r460;
	add.s64 	%rd129, %rd1, %rd128;
	ld.global.u8 	%rs44, [%rd129];
	setp.lt.u16 	%p87, %rs43, %rs44;
	or.b32  	%r461, %r442, 32;
	selp.b32 	%r462, %r461, %r442, %p87;
	ld.const.s8 	%rs45, [c_pat+24];
	cvt.rn.f32.s16 	%f185, %rs45;
	mul.f32 	%f186, %f7, %f185;
	ld.const.s8 	%rs46, [c_pat+25];
	cvt.rn.f32.s16 	%f187, %rs46;
	mul.f32 	%f188, %f76, %f187;
	sub.f32 	%f189, %f186, %f188;
	add.f32 	%f190, %f189, 0f3F000000;
	cvt.rzi.s32.f32 	%r463, %f190;
	mul.f32 	%f191, %f7, %f187;
	fma.rn.f32 	%f192, %f76, %f185, %f191;
	add.f32 	%f193, %f192, 0f3F000000;
	cvt.rzi.s32.f32 	%r464, %f193;
	ld.const.s8 	%rs47, [c_pat+26];
	cvt.rn.f32.s16 	%f194, %rs47;
	mul.f32 	%f195, %f7, %f194;
	ld.const.s8 	%rs48, [c_pat+27];
	cvt.rn.f32.s16 	%f196, %rs48;
	mul.f32 	%f197, %f76, %f196;
	sub.f32 	%f198, %f195, %f197;
	add.f32 	%f199, %f198, 0f3F000000;
	cvt.rzi.s32.f32 	%r465, %f199;
	mul.f32 	%f200, %f7, %f196;
	fma.rn.f32 	%f201, %f76, %f194, %f200;
	add.f32 	%f202, %f201, 0f3F000000;
	cvt.rzi.s32.f32 	%r466, %f202;
	add.s32 	%r467, %r464, %r2;
	setp.lt.s32 	%p88, %r467, 0;
	min.s32 	%r468, %r467, %r3;
	selp.b32 	%r469, 0, %r468, %p88;
	add.s32 	%r470, %r463, %r4;
	setp.lt.s32 	%p89, %r470, 0;
	min.s32 	%r471, %r470, %r5;
	selp.b32 	%r472, 0, %r471, %p89;
	mad.lo.s32 	%r473, %r469, %r74, %r472;
	cvt.s64.s32 	%rd130, %r473;
	add.s64 	%rd131, %rd1, %rd130;
	ld.global.u8 	%rs49, [%rd131];
	add.s32 	%r474, %r466, %r2;
	setp.lt.s32 	%p90, %r474, 0;
	min.s32 	%r475, %r474, %r3;
	selp.b32 	%r476, 0, %r475, %p90;
	add.s32 	%r477, %r465, %r4;
	setp.lt.s32 	%p91, %r477, 0;
	min.s32 	%r478, %r477, %r5;
	selp.b32 	%r479, 0, %r478, %p91;
	mad.lo.s32 	%r480, %r476, %r74, %r479;
	cvt.s64.s32 	%rd132, %r480;
	add.s64 	%rd133, %rd1, %rd132;
	ld.global.u8 	%rs50, [%rd133];
	setp.lt.u16 	%p92, %rs49, %rs50;
	or.b32  	%r481, %r462, 64;
	selp.b32 	%r482, %r481, %r462, %p92;
	ld.const.s8 	%rs51, [c_pat+28];
	cvt.rn.f32.s16 	%f203, %rs51;
	mul.f32 	%f204, %f7, %f203;
	ld.const.s8 	%rs52, [c_pat+29];
	cvt.rn.f32.s16 	%f205, %rs52;
	mul.f32 	%f206, %f76, %f205;
	sub.f32 	%f207, %f204, %f206;
	add.f32 	%f208, %f207, 0f3F000000;
	cvt.rzi.s32.f32 	%r483, %f208;
	mul.f32 	%f209, %f7, %f205;
	fma.rn.f32 	%f210, %f76, %f203, %f209;
	add.f32 	%f211, %f210, 0f3F000000;
	cvt.rzi.s32.f32 	%r484, %f211;
	ld.const.s8 	%rs53, [c_pat+30];
	cvt.rn.f32.s16 	%f212, %rs53;
	mul.f32 	%f213, %f7, %f212;
	ld.const.s8 	%rs54, [c_pat+31];
	cvt.rn.f32.s16 	%f214, %rs54;
	mul.f32 	%f215, %f76, %f214;
	sub.f32 	%f216, %f213, %f215;
	add.f32 	%f217, %f216, 0f3F000000;
	cvt.rzi.s32.f32 	%r485, %f217;
	mul.f32 	%f218, %f7, %f214;
	fma.rn.f32 	%f219, %f76, %f212, %f218;
	add.f32 	%f220, %f219, 0f3F000000;
	cvt.rzi.s32.f32 	%r486, %f220;
	add.s32 	%r487, %r484, %r2;
	setp.lt.s32 	%p93, %r487, 0;
	min.s32 	%r488, %r487, %r3;
	selp.b32 	%r489, 0, %r488, %p93;
	add.s32 	%r490, %r483, %r4;
	setp.lt.s32 	%p94, %r490, 0;
	min.s32 	%r491, %r490, %r5;
	selp.b32 	%r492, 0, %r491, %p94;
	mad.lo.s32 	%r493, %r489, %r74, %r492;
	cvt.s64.s32 	%rd134, %r493;
	add.s64 	%rd135, %rd1, %rd134;
	ld.global.u8 	%rs55, [%rd135];
	add.s32 	%r494, %r486, %r2;
	setp.lt.s32 	%p95, %r494, 0;
	min.s32 	%r495, %r494, %r3;
	selp.b32 	%r496, 0, %r495, %p95;
	add.s32 	%r497, %r485, %r4;
	setp.lt.s32 	%p96, %r497, 0;
	min.s32 	%r498, %r497, %r5;
	selp.b32 	%r499, 0, %r498, %p96;
	mad.lo.s32 	%r500, %r496, %r74, %r499;
	cvt.s64.s32 	%rd136, %r500;
	add.s64 	%rd137, %rd1, %rd136;
	ld.global.u8 	%rs56, [%rd137];
	setp.lt.u16 	%p97, %rs55, %rs56;
	or.b32  	%r501, %r482, 128;
	selp.b32 	%r502, %r501, %r482, %p97;
	ld.const.s8 	%rs57, [c_pat+32];
	cvt.rn.f32.s16 	%f221, %rs57;
	mul.f32 	%f222, %f7, %f221;
	ld.const.s8 	%rs58, [c_pat+33];
	cvt.rn.f32.s16 	%f223, %rs58;
	mul.f32 	%f224, %f76, %f223;
	sub.f32 	%f225, %f222, %f224;
	add.f32 	%f226, %f225, 0f3F000000;
	cvt.rzi.s32.f32 	%r503, %f226;
	mul.f32 	%f227, %f7, %f223;
	fma.rn.f32 	%f228, %f76, %f221, %f227;
	add.f32 	%f229, %f228, 0f3F000000;
	cvt.rzi.s32.f32 	%r504, %f229;
	ld.const.s8 	%rs59, [c_pat+34];
	cvt.rn.f32.s16 	%f230, %rs59;
	mul.f32 	%f231, %f7, %f230;
	ld.const.s8 	%rs60, [c_pat+35];
	cvt.rn.f32.s16 	%f232, %rs60;
	mul.f32 	%f233, %f76, %f232;
	sub.f32 	%f234, %f231, %f233;
	add.f32 	%f235, %f234, 0f3F000000;
	cvt.rzi.s32.f32 	%r505, %f235;
	mul.f32 	%f236, %f7, %f232;
	fma.rn.f32 	%f237, %f76, %f230, %f236;
	add.f32 	%f238, %f237, 0f3F000000;
	cvt.rzi.s32.f32 	%r506, %f238;
	add.s32 	%r507, %r504, %r2;
	setp.lt.s32 	%p98, %r507, 0;
	min.s32 	%r508, %r507, %r3;
	selp.b32 	%r509, 0, %r508, %p98;
	add.s32 	%r510, %r503, %r4;
	setp.lt.s32 	%p99, %r510, 0;
	min.s32 	%r511, %r510, %r5;
	selp.b32 	%r512, 0, %r511, %p99;
	mad.lo.s32 	%r513, %r509, %r74, %r512;
	cvt.s64.s32 	%rd138, %r513;
	add.s64 	%rd139, %rd1, %rd138;
	ld.global.u8 	%rs61, [%rd139];
	add.s32 	%r514, %r506, %r2;
	setp.lt.s32 	%p100, %r514, 0;
	min.s32 	%r515, %r514, %r3;
	selp.b32 	%r516, 0, %r515, %p100;
	add.s32 	%r517, %r505, %r4;
	setp.lt.s32 	%p101, %r517, 0;
	min.s32 	%r518, %r517, %r5;
	selp.b32 	%r519, 0, %r518, %p101;
	mad.lo.s32 	%r520, %r516, %r74, %r519;
	cvt.s64.s32 	%rd140, %r520;
	add.s64 	%rd141, %rd1, %rd140;
	ld.global.u8 	%rs62, [%rd141];
	setp.lt.u16 	%p102, %rs61, %rs62;
	or.b32  	%r521, %r502, 256;
	selp.b32 	%r522, %r521, %r502, %p102;
	ld.const.s8 	%rs63, [c_pat+36];
	cvt.rn.f32.s16 	%f239, %rs63;
	mul.f32 	%f240, %f7, %f239;
	ld.const.s8 	%rs64, [c_pat+37];
	cvt.rn.f32.s16 	%f241, %rs64;
	mul.f32 	%f242, %f76, %f241;
	sub.f32 	%f243, %f240, %f242;
	add.f32 	%f244, %f243, 0f3F000000;
	cvt.rzi.s32.f32 	%r523, %f244;
	mul.f32 	%f245, %f7, %f241;
	fma.rn.f32 	%f246, %f76, %f239, %f245;
	add.f32 	%f247, %f246, 0f3F000000;
	cvt.rzi.s32.f32 	%r524, %f247;
	ld.const.s8 	%rs65, [c_pat+38];
	cvt.rn.f32.s16 	%f248, %rs65;
	mul.f32 	%f249, %f7, %f248;
	ld.const.s8 	%rs66, [c_pat+39];
	cvt.rn.f32.s16 	%f250, %rs66;
	mul.f32 	%f251, %f76, %f250;
	sub.f32 	%f252, %f249, %f251;
	add.f32 	%f253, %f252, 0f3F000000;
	cvt.rzi.s32.f32 	%r525, %f253;
	mul.f32 	%f254, %f7, %f250;
	fma.rn.f32 	%f255, %f76, %f248, %f254;
	add.f32 	%f256, %f255, 0f3F000000;
	cvt.rzi.s32.f32 	%r526, %f256;
	add.s32 	%r527, %r524, %r2;
	setp.lt.s32 	%p103, %r527, 0;
	min.s32 	%r528, %r527, %r3;
	selp.b32 	%r529, 0, %r528, %p103;
	add.s32 	%r530, %r523, %r4;
	setp.lt.s32 	%p104, %r530, 0;
	min.s32 	%r531, %r530, %r5;
	selp.b32 	%r532, 0, %r531, %p104;
	mad.lo.s32 	%r533, %r529, %r74, %r532;
	cvt.s64.s32 	%rd142, %r533;
	add.s64 	%rd143, %rd1, %rd142;
	ld.global.u8 	%rs67, [%rd143];
	add.s32 	%r534, %r526, %r2;
	setp.lt.s32 	%p105, %r534, 0;
	min.s32 	%r535, %r534, %r3;
	selp.b32 	%r536, 0, %r535, %p105;
	add.s32 	%r537, %r525, %r4;
	setp.lt.s32 	%p106, %r537, 0;
	min.s32 	%r538, %r537, %r5;
	selp.b32 	%r539, 0, %r538, %p106;
	mad.lo.s32 	%r540, %r536, %r74, %r539;
	cvt.s64.s32 	%rd144, %r540;
	add.s64 	%rd145, %rd1, %rd144;
	ld.global.u8 	%rs68, [%rd145];
	setp.lt.u16 	%p107, %rs67, %rs68;
	or.b32  	%r541, %r522, 512;
	selp.b32 	%r542, %r541, %r522, %p107;
	ld.const.s8 	%rs69, [c_pat+40];
	cvt.rn.f32.s16 	%f257, %rs69;
	mul.f32 	%f258, %f7, %f257;
	ld.const.s8 	%rs70, [c_pat+41];
	cvt.rn.f32.s16 	%f259, %rs70;
	mul.f32 	%f260, %f76, %f259;
	sub.f32 	%f261, %f258, %f260;
	add.f32 	%f262, %f261, 0f3F000000;
	cvt.rzi.s32.f32 	%r543, %f262;
	mul.f32 	%f263, %f7, %f259;
	fma.rn.f32 	%f264, %f76, %f257, %f263;
	add.f32 	%f265, %f264, 0f3F000000;
	cvt.rzi.s32.f32 	%r544, %f265;
	ld.const.s8 	%rs71, [c_pat+42];
	cvt.rn.f32.s16 	%f266, %rs71;
	mul.f32 	%f267, %f7, %f266;
	ld.const.s8 	%rs72, [c_pat+43];
	cvt.rn.f32.s16 	%f268, %rs72;
	mul.f32 	%f269, %f76, %f268;
	sub.f32 	%f270, %f267, %f269;
	add.f32 	%f271, %f270, 0f3F000000;
	cvt.rzi.s32.f32 	%r545, %f271;
	mul.f32 	%f272, %f7, %f268;
	fma.rn.f32 	%f273, %f76, %f266, %f272;
	add.f32 	%f274, %f273, 0f3F000000;
	cvt.rzi.s32.f32 	%r546, %f274;
	add.s32 	%r547, %r544, %r2;
	setp.lt.s32 	%p108, %r547, 0;
	min.s32 	%r548, %r547, %r3;
	selp.b32 	%r549, 0, %r548, %p108;
	add.s32 	%r550, %r543, %r4;
	setp.lt.s32 	%p109, %r550, 0;
	min.s32 	%r551, %r550, %r5;
	selp.b32 	%r552, 0, %r551, %p109;
	mad.lo.s32 	%r553, %r549, %r74, %r552;
	cvt.s64.s32 	%rd146, %r553;
	add.s64 	%rd147, %rd1, %rd146;
	ld.global.u8 	%rs73, [%rd147];
	add.s32 	%r554, %r546, %r2;
	setp.lt.s32 	%p110, %r554, 0;
	min.s32 	%r555, %r554, %r3;
	selp.b32 	%r556, 0, %r555, %p110;
	add.s32 	%r557, %r545, %r4;
	setp.lt.s32 	%p111, %r557, 0;
	min.s32 	%r558, %r557, %r5;
	selp.b32 	%r559, 0, %r558, %p111;
	mad.lo.s32 	%r560, %r556, %r74, %r559;
	cvt.s64.s32 	%rd148, %r560;
	add.s64 	%rd149, %rd1, %rd148;
	ld.global.u8 	%rs74, [%rd149];
	setp.lt.u16 	%p112, %rs73, %rs74;
	or.b32  	%r561, %r542, 1024;
	selp.b32 	%r562, %r561, %r542, %p112;
	ld.const.s8 	%rs75, [c_pat+44];
	cvt.rn.f32.s16 	%f275, %rs75;
	mul.f32 	%f276, %f7, %f275;
	ld.const.s8 	%rs76, [c_pat+45];
	cvt.rn.f32.s16 	%f277, %rs76;
	mul.f32 	%f278, %f76, %f277;
	sub.f32 	%f279, %f276, %f278;
	add.f32 	%f280, %f279, 0f3F000000;
	cvt.rzi.s32.f32 	%r563, %f280;
	mul.f32 	%f281, %f7, %f277;
	fma.rn.f32 	%f282, %f76, %f275, %f281;
	add.f32 	%f283, %f282, 0f3F000000;
	cvt.rzi.s32.f32 	%r564, %f283;
	ld.const.s8 	%rs77, [c_pat+46];
	cvt.rn.f32.s16 	%f284, %rs77;
	mul.f32 	%f285, %f7, %f284;
	ld.const.s8 	%rs78, [c_pat+47];
	cvt.rn.f32.s16 	%f286, %rs78;
	mul.f32 	%f287, %f76, %f286;
	sub.f32 	%f288, %f285, %f287;
	add.f32 	%f289, %f288, 0f3F000000;
	cvt.rzi.s32.f32 	%r565, %f289;
	mul.f32 	%f290, %f7, %f286;
	fma.rn.f32 	%f291, %f76, %f284, %f290;
	add.f32 	%f292, %f291, 0f3F000000;
	cvt.rzi.s32.f32 	%r566, %f292;
	add.s32 	%r567, %r564, %r2;
	setp.lt.s32 	%p113, %r567, 0;
	min.s32 	%r568, %r567, %r3;
	selp.b32 	%r569, 0, %r568, %p113;
	add.s32 	%r570, %r563, %r4;
	setp.lt.s32 	%p114, %r570, 0;
	min.s32 	%r571, %r570, %r5;
	selp.b32 	%r572, 0, %r571, %p114;
	mad.lo.s32 	%r573, %r569, %r74, %r572;
	cvt.s64.s32 	%rd150, %r573;
	add.s64 	%rd151, %rd1, %rd150;
	ld.global.u8 	%rs79, [%rd151];
	add.s32 	%r574, %r566, %r2;
	setp.lt.s32 	%p115, %r574, 0;
	min.s32 	%r575, %r574, %r3;
	selp.b32 	%r576, 0, %r575, %p115;
	add.s32 	%r577, %r565, %r4;
	setp.lt.s32 	%p116, %r577, 0;
	min.s32 	%r578, %r577, %r5;
	selp.b32 	%r579, 0, %r578, %p116;
	mad.lo.s32 	%r580, %r576, %r74, %r579;
	cvt.s64.s32 	%rd152, %r580;
	add.s64 	%rd153, %rd1, %rd152;
	ld.global.u8 	%rs80, [%rd153];
	setp.lt.u16 	%p117, %rs79, %rs80;
	or.b32  	%r581, %r562, 2048;
	selp.b32 	%r582, %r581, %r562, %p117;
	ld.const.s8 	%rs81, [c_pat+48];
	cvt.rn.f32.s16 	%f293, %rs81;
	mul.f32 	%f294, %f7, %f293;
	ld.const.s8 	%rs82, [c_pat+49];
	cvt.rn.f32.s16 	%f295, %rs82;
	mul.f32 	%f296, %f76, %f295;
	sub.f32 	%f297, %f294, %f296;
	add.f32 	%f298, %f297, 0f3F000000;
	cvt.rzi.s32.f32 	%r583, %f298;
	mul.f32 	%f299, %f7, %f295;
	fma.rn.f32 	%f300, %f76, %f293, %f299;
	add.f32 	%f301, %f300, 0f3F000000;
	cvt.rzi.s32.f32 	%r584, %f301;
	ld.const.s8 	%rs83, [c_pat+50];
	cvt.rn.f32.s16 	%f302, %rs83;
	mul.f32 	%f303, %f7, %f302;
	ld.const.s8 	%rs84, [c_pat+51];
	cvt.rn.f32.s16 	%f304, %rs84;
	mul.f32 	%f305, %f76, %f304;
	sub.f32 	%f306, %f303, %f305;
	add.f32 	%f307, %f306, 0f3F000000;
	cvt.rzi.s32.f32 	%r585, %f307;
	mul.f32 	%f308, %f7, %f304;
	fma.rn.f32 	%f309, %f76, %f302, %f308;
	add.f32 	%f310, %f309, 0f3F000000;
	cvt.rzi.s32.f32 	%r586, %f310;
	add.s32 	%r587, %r584, %r2;
	setp.lt.s32 	%p118, %r587, 0;
	min.s32 	%r588, %r587, %r3;
	selp.b32 	%r589, 0, %r588, %p118;
	add.s32 	%r590, %r583, %r4;
	setp.lt.s32 	%p119, %r590, 0;
	min.s32 	%r591, %r590, %r5;
	selp.b32 	%r592, 0, %r591, %p119;
	mad.lo.s32 	%r593, %r589, %r74, %r592;
	cvt.s64.s32 	%rd154, %r593;
	add.s64 	%rd155, %rd1, %rd154;
	ld.global.u8 	%rs85, [%rd155];
	add.s32 	%r594, %r586, %r2;
	setp.lt.s32 	%p120, %r594, 0;
	min.s32 	%r595, %r594, %r3;
	selp.b32 	%r596, 0, %r595, %p120;
	add.s32 	%r597, %r585, %r4;
	setp.lt.s32 	%p121, %r597, 0;
	min.s32 	%r598, %r597, %r5;
	selp.b32 	%r599, 0, %r598, %p121;
	mad.lo.s32 	%r600, %r596, %r74, %r599;
	cvt.s64.s32 	%rd156, %r600;
	add.s64 	%rd157, %rd1, %rd156;
	ld.global.u8 	%rs86, [%rd157];
	setp.lt.u16 	%p122, %rs85, %rs86;
	or.b32  	%r601, %r582, 4096;
	selp.b32 	%r602, %r601, %r582, %p122;
	ld.const.s8 	%rs87, [c_pat+52];
	cvt.rn.f32.s16 	%f311, %rs87;
	mul.f32 	%f312, %f7, %f311;
	ld.const.s8 	%rs88, [c_pat+53];
	cvt.rn.f32.s16 	%f313, %rs88;
	mul.f32 	%f314, %f76, %f313;
	sub.f32 	%f315, %f312, %f314;
	add.f32 	%f316, %f315, 0f3F000000;
	cvt.rzi.s32.f32 	%r603, %f316;
	mul.f32 	%f317, %f7, %f313;
	fma.rn.f32 	%f318, %f76, %f311, %f317;
	add.f32 	%f319, %f318, 0f3F000000;
	cvt.rzi.s32.f32 	%r604, %f319;
	ld.const.s8 	%rs89, [c_pat+54];
	cvt.rn.f32.s16 	%f320, %rs89;
	mul.f32 	%f321, %f7, %f320;
	ld.const.s8 	%rs90, [c_pat+55];
	cvt.rn.f32.s16 	%f322, %rs90;
	mul.f32 	%f323, %f76, %f322;
	sub.f32 	%f324, %f321, %f323;
	add.f32 	%f325, %f324, 0f3F000000;
	cvt.rzi.s32.f32 	%r605, %f325;
	mul.f32 	%f326, %f7, %f322;
	fma.rn.f32 	%f327, %f76, %f320, %f326;
	add.f32 	%f328, %f327, 0f3F000000;
	cvt.rzi.s32.f32 	%r606, %f328;
	add.s32 	%r607, %r604, %r2;
	setp.lt.s32 	%p123, %r607, 0;
	min.s32 	%r608, %r607, %r3;
	selp.b32 	%r609, 0, %r608, %p123;
	add.s32 	%r610, %r603, %r4;
	setp.lt.s32 	%p124, %r610, 0;
	min.s32 	%r611, %r610, %r5;
	selp.b32 	%r612, 0, %r611, %p124;
	mad.lo.s32 	%r613, %r609, %r74, %r612;
	cvt.s64.s32 	%rd158, %r613;
	add.s64 	%rd159, %rd1, %rd158;
	ld.global.u8 	%rs91, [%rd159];
	add.s32 	%r614, %r606, %r2;
	setp.lt.s32 	%p125, %r614, 0;
	min.s32 	%r615, %r614, %r3;
	selp.b32 	%r616, 0, %r615, %p125;
	add.s32 	%r617, %r605, %r4;
	setp.lt.s32 	%p126, %r617, 0;
	min.s32 	%r618, %r617, %r5;
	selp.b32 	%r619, 0, %r618, %p126;
	mad.lo.s32 	%r620, %r616, %r74, %r619;
	cvt.s64.s32 	%rd160, %r620;
	add.s64 	%rd161, %rd1, %rd160;
	ld.global.u8 	%rs92, [%rd161];
	setp.lt.u16 	%p127, %rs91, %rs92;
	or.b32  	%r621, %r602, 8192;
	selp.b32 	%r622, %r621, %r602, %p127;
	ld.const.s8 	%rs93, [c_pat+56];
	cvt.rn.f32.s16 	%f329, %rs93;
	mul.f32 	%f330, %f7, %f329;
	ld.const.s8 	%rs94, [c_pat+57];
	cvt.rn.f32.s16 	%f331, %rs94;
	mul.f32 	%f332, %f76, %f331;
	sub.f32 	%f333, %f330, %f332;
	add.f32 	%f334, %f333, 0f3F000000;
	cvt.rzi.s32.f32 	%r623, %f334;
	mul.f32 	%f335, %f7, %f331;
	fma.rn.f32 	%f336, %f76, %f329, %f335;
	add.f32 	%f337, %f336, 0f3F000000;
	cvt.rzi.s32.f32 	%r624, %f337;
	ld.const.s8 	%rs95, [c_pat+58];
	cvt.rn.f32.s16 	%f338, %rs95;
	mul.f32 	%f339, %f7, %f338;
	ld.const.s8 	%rs96, [c_pat+59];
	cvt.rn.f32.s16 	%f340, %rs96;
	mul.f32 	%f341, %f76, %f340;
	sub.f32 	%f342, %f339, %f341;
	add.f32 	%f343, %f342, 0f3F000000;
	cvt.rzi.s32.f32 	%r625, %f343;
	mul.f32 	%f344, %f7, %f340;
	fma.rn.f32 	%f345, %f76, %f338, %f344;
	add.f32 	%f346, %f345, 0f3F000000;
	cvt.rzi.s32.f32 	%r626, %f346;
	add.s32 	%r627, %r624, %r2;
	setp.lt.s32 	%p128, %r627, 0;
	min.s32 	%r628, %r627, %r3;
	selp.b32 	%r629, 0, %r628, %p128;
	add.s32 	%r630, %r623, %r4;
	setp.lt.s32 	%p129, %r630, 0;
	min.s32 	%r631, %r630, %r5;
	selp.b32 	%r632, 0, %r631, %p129;
	mad.lo.s32 	%r633, %r629, %r74, %r632;
	cvt.s64.s32 	%rd162, %r633;
	add.s64 	%rd163, %rd1, %rd162;
	ld.global.u8 	%rs97, [%rd163];
	add.s32 	%r634, %r626, %r2;
	setp.lt.s32 	%p130, %r634, 0;
	min.s32 	%r635, %r634, %r3;
	selp.b32 	%r636, 0, %r635, %p130;
	add.s32 	%r637, %r625, %r4;
	setp.lt.s32 	%p131, %r637, 0;
	min.s32 	%r638, %r637, %r5;
	selp.b32 	%r639, 0, %r638, %p131;
	mad.lo.s32 	%r640, %r636, %r74, %r639;
	cvt.s64.s32 	%rd164, %r640;
	add.s64 	%rd165, %rd1, %rd164;
	ld.global.u8 	%rs98, [%rd165];
	setp.lt.u16 	%p132, %rs97, %rs98;
	or.b32  	%r641, %r622, 16384;
	selp.b32 	%r642, %r641, %r622, %p132;
	ld.const.s8 	%rs99, [c_pat+60];
	cvt.rn.f32.s16 	%f347, %rs99;
	mul.f32 	%f348, %f7, %f347;
	ld.const.s8 	%rs100, [c_pat+61];
	cvt.rn.f32.s16 	%f349, %rs100;
	mul.f32 	%f350, %f76, %f349;
	sub.f32 	%f351, %f348, %f350;
	add.f32 	%f352, %f351, 0f3F000000;
	cvt.rzi.s32.f32 	%r643, %f352;
	mul.f32 	%f353, %f7, %f349;
	fma.rn.f32 	%f354, %f76, %f347, %f353;
	add.f32 	%f355, %f354, 0f3F000000;
	cvt.rzi.s32.f32 	%r644, %f355;
	ld.const.s8 	%rs101, [c_pat+62];
	cvt.rn.f32.s16 	%f356, %rs101;
	mul.f32 	%f357, %f7, %f356;
	ld.const.s8 	%rs102, [c_pat+63];
	cvt.rn.f32.s16 	%f358, %rs102;
	mul.f32 	%f359, %f76, %f358;
	sub.f32 	%f360, %f357, %f359;
	add.f32 	%f361, %f360, 0f3F000000;
	cvt.rzi.s32.f32 	%r645, %f361;
	mul.f32 	%f362, %f7, %f358;
	fma.rn.f32 	%f363, %f76, %f356, %f362;
	add.f32 	%f364, %f363, 0f3F000000;
	cvt.rzi.s32.f32 	%r646, %f364;
	add.s32 	%r647, %r644, %r2;
	setp.lt.s32 	%p133, %r647, 0;
	min.s32 	%r648, %r647, %r3;
	selp.b32 	%r649, 0, %r648, %p133;
	add.s32 	%r650, %r643, %r4;
	setp.lt.s32 	%p134, %r650, 0;
	min.s32 	%r651, %r650, %r5;
	selp.b32 	%r652, 0, %r651, %p134;
	mad.lo.s32 	%r653, %r649, %r74, %r652;
	cvt.s64.s32 	%rd166, %r653;
	add.s64 	%rd167, %rd1, %rd166;
	ld.global.u8 	%rs103, [%rd167];
	add.s32 	%r654, %r646, %r2;
	setp.lt.s32 	%p135, %r654, 0;
	min.s32 	%r655, %r654, %r3;
	selp.b32 	%r656, 0, %r655, %p135;
	add.s32 	%r657, %r645, %r4;
	setp.lt.s32 	%p136, %r657, 0;
	min.s32 	%r658, %r657, %r5;
	selp.b32 	%r659, 0, %r658, %p136;
	mad.lo.s32 	%r660, %r656, %r74, %r659;
	cvt.s64.s32 	%rd168, %r660;
	add.s64 	%rd169, %rd1, %rd168;
	ld.global.u8 	%rs104, [%rd169];
	setp.lt.u16 	%p137, %rs103, %rs104;
	or.b32  	%r661, %r642, 32768;
	selp.b32 	%r662, %r661, %r642, %p137;
	ld.const.s8 	%rs105, [c_pat+64];
	cvt.rn.f32.s16 	%f365, %rs105;
	mul.f32 	%f366, %f7, %f365;
	ld.const.s8 	%rs106, [c_pat+65];
	cvt.rn.f32.s16 	%f367, %rs106;
	mul.f32 	%f368, %f76, %f367;
	sub.f32 	%f369, %f366, %f368;
	add.f32 	%f370, %f369, 0f3F000000;
	cvt.rzi.s32.f32 	%r663, %f370;
	mul.f32 	%f371, %f7, %f367;
	fma.rn.f32 	%f372, %f76, %f365, %f371;
	add.f32 	%f373, %f372, 0f3F000000;
	cvt.rzi.s32.f32 	%r664, %f373;
	ld.const.s8 	%rs107, [c_pat+66];
	cvt.rn.f32.s16 	%f374, %rs107;
	mul.f32 	%f375, %f7, %f374;
	ld.const.s8 	%rs108, [c_pat+67];
	cvt.rn.f32.s16 	%f376, %rs108;
	mul.f32 	%f377, %f76, %f376;
	sub.f32 	%f378, %f375, %f377;
	add.f32 	%f379, %f378, 0f3F000000;
	cvt.rzi.s32.f32 	%r665, %f379;
	mul.f32 	%f380, %f7, %f376;
	fma.rn.f32 	%f381, %f76, %f374, %f380;
	add.f32 	%f382, %f381, 0f3F000000;
	cvt.rzi.s32.f32 	%r666, %f382;
	add.s32 	%r667, %r664, %r2;
	setp.lt.s32 	%p138, %r667, 0;
	min.s32 	%r668, %r667, %r3;
	selp.b32 	%r669, 0, %r668, %p138;
	add.s32 	%r670, %r663, %r4;
	setp.lt.s32 	%p139, %r670, 0;
	min.s32 	%r671, %r670, %r5;
	selp.b32 	%r672, 0, %r671, %p139;
	mad.lo.s32 	%r673, %r669, %r74, %r672;
	cvt.s64.s32 	%rd170, %r673;
	add.s64 	%rd171, %rd1, %rd170;
	ld.global.u8 	%rs109, [%rd171];
	add.s32 	%r674, %r666, %r2;
	setp.lt.s32 	%p140, %r674, 0;
	min.s32 	%r675, %r674, %r3;
	selp.b32 	%r676, 0, %r675, %p140;
	add.s32 	%r677, %r665, %r4;
	setp.lt.s32 	%p141, %r677, 0;
	min.s32 	%r678, %r677, %r5;
	selp.b32 	%r679, 0, %r678, %p141;
	mad.lo.s32 	%r680, %r676, %r74, %r679;
	cvt.s64.s32 	%rd172, %r680;
	add.s64 	%rd173, %rd1, %rd172;
	ld.global.u8 	%rs110, [%rd173];
	setp.lt.u16 	%p142, %rs109, %rs110;
	or.b32  	%r681, %r662, 65536;
	selp.b32 	%r682, %r681, %r662, %p142;
	ld.const.s8 	%rs111, [c_pat+68];
	cvt.rn.f32.s16 	%f383, %rs111;
	mul.f32 	%f384, %f7, %f383;
	ld.const.s8 	%rs112, [c_pat+69];
	cvt.rn.f32.s16 	%f385, %rs112;
	mul.f32 	%f386, %f76, %f385;
	sub.f32 	%f387, %f384, %f386;
	add.f32 	%f388, %f387, 0f3F000000;
	cvt.rzi.s32.f32 	%r683, %f388;
	mul.f32 	%f389, %f7, %f385;
	fma.rn.f32 	%f390, %f76, %f383, %f389;
	add.f32 	%f391, %f390, 0f3F000000;
	cvt.rzi.s32.f32 	%r684, %f391;
	ld.const.s8 	%rs113, [c_pat+70];
	cvt.rn.f32.s16 	%f392, %rs113;
	mul.f32 	%f393, %f7, %f392;
	ld.const.s8 	%rs114, [c_pat+71];
	cvt.rn.f32.s16 	%f394, %rs114;
	mul.f32 	%f395, %f76, %f394;
	sub.f32 	%f396, %f393, %f395;
	add.f32 	%f397, %f396, 0f3F000000;
	cvt.rzi.s32.f32 	%r685, %f397;
	mul.f32 	%f398, %f7, %f394;
	fma.rn.f32 	%f399, %f76, %f392, %f398;
	add.f32 	%f400, %f399, 0f3F000000;
	cvt.rzi.s32.f32 	%r686, %f400;
	add.s32 	%r687, %r684, %r2;
	setp.lt.s32 	%p143, %r687, 0;
	min.s32 	%r688, %r687, %r3;
	selp.b32 	%r689, 0, %r688, %p143;
	add.s32 	%r690, %r683, %r4;
	setp.lt.s32 	%p144, %r690, 0;
	min.s32 	%r691, %r690, %r5;
	selp.b32 	%r692, 0, %r691, %p144;
	mad.lo.s32 	%r693, %r689, %r74, %r692;
	cvt.s64.s32 	%rd174, %r693;
	add.s64 	%rd175, %rd1, %rd174;
	ld.global.u8 	%rs115, [%rd175];
	add.s32 	%r694, %r686, %r2;
	setp.lt.s32 	%p145, %r694, 0;
	min.s32 	%r695, %r694, %r3;
	selp.b32 	%r696, 0, %r695, %p145;
	add.s32 	%r697, %r685, %r4;
	setp.lt.s32 	%p146, %r697, 0;
	min.s32 	%r698, %r697, %r5;
	selp.b32 	%r699, 0, %r698, %p146;
	mad.lo.s32 	%r700, %r696, %r74, %r699;
	cvt.s64.s32 	%rd176, %r700;
	add.s64 	%rd177, %rd1, %rd176;
	ld.global.u8 	%rs116, [%rd177];
	setp.lt.u16 	%p147, %rs115, %rs116;
	or.b32  	%r701, %r682, 131072;
	selp.b32 	%r702, %r701, %r682, %p147;
	ld.const.s8 	%rs117, [c_pat+72];
	cvt.rn.f32.s16 	%f401, %rs117;
	mul.f32 	%f402, %f7, %f401;
	ld.const.s8 	%rs118, [c_pat+73];
	cvt.rn.f32.s16 	%f403, %rs118;
	mul.f32 	%f404, %f76, %f403;
	sub.f32 	%f405, %f402, %f404;
	add.f32 	%f406, %f405, 0f3F000000;
	cvt.rzi.s32.f32 	%r703, %f406;
	mul.f32 	%f407, %f7, %f403;
	fma.rn.f32 	%f408, %f76, %f401, %f407;
	add.f32 	%f409, %f408, 0f3F000000;
	cvt.rzi.s32.f32 	%r704, %f409;
	ld.const.s8 	%rs119, [c_pat+74];
	cvt.rn.f32.s16 	%f410, %rs119;
	mul.f32 	%f411, %f7, %f410;
	ld.const.s8 	%rs120, [c_pat+75];
	cvt.rn.f32.s16 	%f412, %rs120;
	mul.f32 	%f413, %f76, %f412;
	sub.f32 	%f414, %f411, %f413;
	add.f32 	%f415, %f414, 0f3F000000;
	cvt.rzi.s32.f32 	%r705, %f415;
	mul.f32 	%f416, %f7, %f412;
	fma.rn.f32 	%f417, %f76, %f410, %f416;
	add.f32 	%f418, %f417, 0f3F000000;
	cvt.rzi.s32.f32 	%r706, %f418;
	add.s32 	%r707, %r704, %r2;
	setp.lt.s32 	%p148, %r707, 0;
	min.s32 	%r708, %r707, %r3;
	selp.b32 	%r709, 0, %r708, %p148;
	add.s32 	%r710, %r703, %r4;
	setp.lt.s32 	%p149, %r710, 0;
	min.s32 	%r711, %r710, %r5;
	selp.b32 	%r712, 0, %r711, %p149;
	mad.lo.s32 	%r713, %r709, %r74, %r712;
	cvt.s64.s32 	%rd178, %r713;
	add.s64 	%rd179, %rd1, %rd178;
	ld.global.u8 	%rs121, [%rd179];
	add.s32 	%r714, %r706, %r2;
	setp.lt.s32 	%p150, %r714, 0;
	min.s32 	%r715, %r714, %r3;
	selp.b32 	%r716, 0, %r715, %p150;
	add.s32 	%r717, %r705, %r4;
	setp.lt.s32 	%p151, %r717, 0;
	min.s32 	%r718, %r717, %r5;
	selp.b32 	%r719, 0, %r718, %p151;
	mad.lo.s32 	%r720, %r716, %r74, %r719;
	cvt.s64.s32 	%rd180, %r720;
	add.s64 	%rd181, %rd1, %rd180;
	ld.global.u8 	%rs122, [%rd181];
	setp.lt.u16 	%p152, %rs121, %rs122;
	or.b32  	%r721, %r702, 262144;
	selp.b32 	%r722, %r721, %r702, %p152;
	ld.const.s8 	%rs123, [c_pat+76];
	cvt.rn.f32.s16 	%f419, %rs123;
	mul.f32 	%f420, %f7, %f419;
	ld.const.s8 	%rs124, [c_pat+77];
	cvt.rn.f32.s16 	%f421, %rs124;
	mul.f32 	%f422, %f76, %f421;
	sub.f32 	%f423, %f420, %f422;
	add.f32 	%f424, %f423, 0f3F000000;
	cvt.rzi.s32.f32 	%r723, %f424;
	mul.f32 	%f425, %f7, %f421;
	fma.rn.f32 	%f426, %f76, %f419, %f425;
	add.f32 	%f427, %f426, 0f3F000000;
	cvt.rzi.s32.f32 	%r724, %f427;
	ld.const.s8 	%rs125, [c_pat+78];
	cvt.rn.f32.s16 	%f428, %rs125;
	mul.f32 	%f429, %f7, %f428;
	ld.const.s8 	%rs126, [c_pat+79];
	cvt.rn.f32.s16 	%f430, %rs126;
	mul.f32 	%f431, %f76, %f430;
	sub.f32 	%f432, %f429, %f431;
	add.f32 	%f433, %f432, 0f3F000000;
	cvt.rzi.s32.f32 	%r725, %f433;
	mul.f32 	%f434, %f7, %f430;
	fma.rn.f32 	%f435, %f76, %f428, %f434;
	add.f32 	%f436, %f435, 0f3F000000;
	cvt.rzi.s32.f32 	%r726, %f436;
	add.s32 	%r727, %r724, %r2;
	setp.lt.s32 	%p153, %r727, 0;
	min.s32 	%r728, %r727, %r3;
	selp.b32 	%r729, 0, %r728, %p153;
	add.s32 	%r730, %r723, %r4;
	setp.lt.s32 	%p154, %r730, 0;
	min.s32 	%r731, %r730, %r5;
	selp.b32 	%r732, 0, %r731, %p154;
	mad.lo.s32 	%r733, %r729, %r74, %r732;
	cvt.s64.s32 	%rd182, %r733;
	add.s64 	%rd183, %rd1, %rd182;
	ld.global.u8 	%rs127, [%rd183];
	add.s32 	%r734, %r726, %r2;
	setp.lt.s32 	%p155, %r734, 0;
	min.s32 	%r735, %r734, %r3;
	selp.b32 	%r736, 0, %r735, %p155;
	add.s32 	%r737, %r725, %r4;
	setp.lt.s32 	%p156, %r737, 0;
	min.s32 	%r738, %r737, %r5;
	selp.b32 	%r739, 0, %r738, %p156;
	mad.lo.s32 	%r740, %r736, %r74, %r739;
	cvt.s64.s32 	%rd184, %r740;
	add.s64 	%rd185, %rd1, %rd184;
	ld.global.u8 	%rs128, [%rd185];
	setp.lt.u16 	%p157, %rs127, %rs128;
	or.b32  	%r741, %r722, 524288;
	selp.b32 	%r742, %r741, %r722, %p157;
	ld.const.s8 	%rs129, [c_pat+80];
	cvt.rn.f32.s16 	%f437, %rs129;
	mul.f32 	%f438, %f7, %f437;
	ld.const.s8 	%rs130, [c_pat+81];
	cvt.rn.f32.s16 	%f439, %rs130;
	mul.f32 	%f440, %f76, %f439;
	sub.f32 	%f441, %f438, %f440;
	add.f32 	%f442, %f441, 0f3F000000;
	cvt.rzi.s32.f32 	%r743, %f442;
	mul.f32 	%f443, %f7, %f439;
	fma.rn.f32 	%f444, %f76, %f437, %f443;
	add.f32 	%f445, %f444, 0f3F000000;
	cvt.rzi.s32.f32 	%r744, %f445;
	ld.const.s8 	%rs131, [c_pat+82];
	cvt.rn.f32.s16 	%f446, %rs131;
	mul.f32 	%f447, %f7, %f446;
	ld.const.s8 	%rs132, [c_pat+83];
	cvt.rn.f32.s16 	%f448, %rs132;
	mul.f32 	%f449, %f76, %f448;
	sub.f32 	%f450, %f447, %f449;
	add.f32 	%f451, %f450, 0f3F000000;
	cvt.rzi.s32.f32 	%r745, %f451;
	mul.f32 	%f452, %f7, %f448;
	fma.rn.f32 	%f453, %f76, %f446, %f452;
	add.f32 	%f454, %f453, 0f3F000000;
	cvt.rzi.s32.f32 	%r746, %f454;
	add.s32 	%r747, %r744, %r2;
	setp.lt.s32 	%p158, %r747, 0;
	min.s32 	%r748, %r747, %r3;
	selp.b32 	%r749, 0, %r748, %p158;
	add.s32 	%r750, %r743, %r4;
	setp.lt.s32 	%p159, %r750, 0;
	min.s32 	%r751, %r750, %r5;
	selp.b32 	%r752, 0, %r751, %p159;
	mad.lo.s32 	%r753, %r749, %r74, %r752;
	cvt.s64.s32 	%rd186, %r753;
	add.s64 	%rd187, %rd1, %rd186;
	ld.global.u8 	%rs133, [%rd187];
	add.s32 	%r754, %r746, %r2;
	setp.lt.s32 	%p160, %r754, 0;
	min.s32 	%r755, %r754, %r3;
	selp.b32 	%r756, 0, %r755, %p160;
	add.s32 	%r757, %r745, %r4;
	setp.lt.s32 	%p161, %r757, 0;
	min.s32 	%r758, %r757, %r5;
	selp.b32 	%r759, 0, %r758, %p161;
	mad.lo.s32 	%r760, %r756, %r74, %r759;
	cvt.s64.s32 	%rd188, %r760;
	add.s64 	%rd189, %rd1, %rd188;
	ld.global.u8 	%rs134, [%rd189];
	setp.lt.u16 	%p162, %rs133, %rs134;
	or.b32  	%r761, %r742, 1048576;
	selp.b32 	%r762, %r761, %r742, %p162;
	ld.const.s8 	%rs135, [c_pat+84];
	cvt.rn.f32.s16 	%f455, %rs135;
	mul.f32 	%f456, %f7, %f455;
	ld.const.s8 	%rs136, [c_pat+85];
	cvt.rn.f32.s16 	%f457, %rs136;
	mul.f32 	%f458, %f76, %f457;
	sub.f32 	%f459, %f456, %f458;
	add.f32 	%f460, %f459, 0f3F000000;
	cvt.rzi.s32.f32 	%r763, %f460;
	mul.f32 	%f461, %f7, %f457;
	fma.rn.f32 	%f462, %f76, %f455, %f461;
	add.f32 	%f463, %f462, 0f3F000000;
	cvt.rzi.s32.f32 	%r764, %f463;
	ld.const.s8 	%rs137, [c_pat+86];
	cvt.rn.f32.s16 	%f464, %rs137;
	mul.f32 	%f465, %f7, %f464;
	ld.const.s8 	%rs138, [c_pat+87];
	cvt.rn.f32.s16 	%f466, %rs138;
	mul.f32 	%f467, %f76, %f466;
	sub.f32 	%f468, %f465, %f467;
	add.f32 	%f469, %f468, 0f3F000000;
	cvt.rzi.s32.f32 	%r765, %f469;
	mul.f32 	%f470, %f7, %f466;
	fma.rn.f32 	%f471, %f76, %f464, %f470;
	add.f32 	%f472, %f471, 0f3F000000;
	cvt.rzi.s32.f32 	%r766, %f472;
	add.s32 	%r767, %r764, %r2;
	setp.lt.s32 	%p163, %r767, 0;
	min.s32 	%r768, %r767, %r3;
	selp.b32 	%r769, 0, %r768, %p163;
	add.s32 	%r770, %r763, %r4;
	setp.lt.s32 	%p164, %r770, 0;
	min.s32 	%r771, %r770, %r5;
	selp.b32 	%r772, 0, %r771, %p164;
	mad.lo.s32 	%r773, %r769, %r74, %r772;
	cvt.s64.s32 	%rd190, %r773;
	add.s64 	%rd191, %rd1, %rd190;
	ld.global.u8 	%rs139, [%rd191];
	add.s32 	%r774, %r766, %r2;
	setp.lt.s32 	%p165, %r774, 0;
	min.s32 	%r775, %r774, %r3;
	selp.b32 	%r776, 0, %r775, %p165;
	add.s32 	%r777, %r765, %r4;
	setp.lt.s32 	%p166, %r777, 0;
	min.s32 	%r778, %r777, %r5;
	selp.b32 	%r779, 0, %r778, %p166;
	mad.lo.s32 	%r780, %r776, %r74, %r779;
	cvt.s64.s32 	%rd192, %r780;
	add.s64 	%rd193, %rd1, %rd192;
	ld.global.u8 	%rs140, [%rd193];
	setp.lt.u16 	%p167, %rs139, %rs140;
	or.b32  	%r781, %r762, 2097152;
	selp.b32 	%r782, %r781, %r762, %p167;
	ld.const.s8 	%rs141, [c_pat+88];
	cvt.rn.f32.s16 	%f473, %rs141;
	mul.f32 	%f474, %f7, %f473;
	ld.const.s8 	%rs142, [c_pat+89];
	cvt.rn.f32.s16 	%f475, %rs142;
	mul.f32 	%f476, %f76, %f475;
	sub.f32 	%f477, %f474, %f476;
	add.f32 	%f478, %f477, 0f3F000000;
	cvt.rzi.s32.f32 	%r783, %f478;
	mul.f32 	%f479, %f7, %f475;
	fma.rn.f32 	%f480, %f76, %f473, %f479;
	add.f32 	%f481, %f480, 0f3F000000;
	cvt.rzi.s32.f32 	%r784, %f481;
	ld.const.s8 	%rs143, [c_pat+90];
	cvt.rn.f32.s16 	%f482, %rs143;
	mul.f32 	%f483, %f7, %f482;
	ld.const.s8 	%rs144, [c_pat+91];
	cvt.rn.f32.s16 	%f484, %rs144;
	mul.f32 	%f485, %f76, %f484;
	sub.f32 	%f486, %f483, %f485;
	add.f32 	%f487, %f486, 0f3F000000;
	cvt.rzi.s32.f32 	%r785, %f487;
	mul.f32 	%f488, %f7, %f484;
	fma.rn.f32 	%f489, %f76, %f482, %f488;
	add.f32 	%f490, %f489, 0f3F000000;
	cvt.rzi.s32.f32 	%r786, %f490;
	add.s32 	%r787, %r784, %r2;
	setp.lt.s32 	%p168, %r787, 0;
	min.s32 	%r788, %r787, %r3;
	selp.b32 	%r789, 0, %r788, %p168;
	add.s32 	%r790, %r783, %r4;
	setp.lt.s32 	%p169, %r790, 0;
	min.s32 	%r791, %r790, %r5;
	selp.b32 	%r792, 0, %r791, %p169;
	mad.lo.s32 	%r793, %r789, %r74, %r792;
	cvt.s64.s32 	%rd194, %r793;
	add.s64 	%rd195, %rd1, %rd194;
	ld.global.u8 	%rs145, [%rd195];
	add.s32 	%r794, %r786, %r2;
	setp.lt.s32 	%p170, %r794, 0;
	min.s32 	%r795, %r794, %r3;
	selp.b32 	%r796, 0, %r795, %p170;
	add.s32 	%r797, %r785, %r4;
	setp.lt.s32 	%p171, %r797, 0;
	min.s32 	%r798, %r797, %r5;
	selp.b32 	%r799, 0, %r798, %p171;
	mad.lo.s32 	%r800, %r796, %r74, %r799;
	cvt.s64.s32 	%rd196, %r800;
	add.s64 	%rd197, %rd1, %rd196;
	ld.global.u8 	%rs146, [%rd197];
	setp.lt.u16 	%p172, %rs145, %rs146;
	or.b32  	%r801, %r782, 4194304;
	selp.b32 	%r802, %r801, %r782, %p172;
	ld.const.s8 	%rs147, [c_pat+92];
	cvt.rn.f32.s16 	%f491, %rs147;
	mul.f32 	%f492, %f7, %f491;
	ld.const.s8 	%rs148, [c_pat+93];
	cvt.rn.f32.s16 	%f493, %rs148;
	mul.f32 	%f494, %f76, %f493;
	sub.f32 	%f495, %f492, %f494;
	add.f32 	%f496, %f495, 0f3F000000;
	cvt.rzi.s32.f32 	%r803, %f496;
	mul.f32 	%f497, %f7, %f493;
	fma.rn.f32 	%f498, %f76, %f491, %f497;
	add.f32 	%f499, %f498, 0f3F000000;
	cvt.rzi.s32.f32 	%r804, %f499;
	ld.const.s8 	%rs149, [c_pat+94];
	cvt.rn.f32.s16 	%f500, %rs149;
	mul.f32 	%f501, %f7, %f500;
	ld.const.s8 	%rs150, [c_pat+95];
	cvt.rn.f32.s16 	%f502, %rs150;
	mul.f32 	%f503, %f76, %f502;
	sub.f32 	%f504, %f501, %f503;
	add.f32 	%f505, %f504, 0f3F000000;
	cvt.rzi.s32.f32 	%r805, %f505;
	mul.f32 	%f506, %f7, %f502;
	fma.rn.f32 	%f507, %f76, %f500, %f506;
	add.f32 	%f508, %f507, 0f3F000000;
	cvt.rzi.s32.f32 	%r806, %f508;
	add.s32 	%r807, %r804, %r2;
	setp.lt.s32 	%p173, %r807, 0;
	min.s32 	%r808, %r807, %r3;
	selp.b32 	%r809, 0, %r808, %p173;
	add.s32 	%r810, %r803, %r4;
	setp.lt.s32 	%p174, %r810, 0;
	min.s32 	%r811, %r810, %r5;
	selp.b32 	%r812, 0, %r811, %p174;
	mad.lo.s32 	%r813, %r809, %r74, %r812;
	cvt.s64.s32 	%rd198, %r813;
	add.s64 	%rd199, %rd1, %rd198;
	ld.global.u8 	%rs151, [%rd199];
	add.s32 	%r814, %r806, %r2;
	setp.lt.s32 	%p175, %r814, 0;
	min.s32 	%r815, %r814, %r3;
	selp.b32 	%r816, 0, %r815, %p175;
	add.s32 	%r817, %r805, %r4;
	setp.lt.s32 	%p176, %r817, 0;
	min.s32 	%r818, %r817, %r5;
	selp.b32 	%r819, 0, %r818, %p176;
	mad.lo.s32 	%r820, %r816, %r74, %r819;
	cvt.s64.s32 	%rd200, %r820;
	add.s64 	%rd201, %rd1, %rd200;
	ld.global.u8 	%rs152, [%rd201];
	setp.lt.u16 	%p177, %rs151, %rs152;
	or.b32  	%r821, %r802, 8388608;
	selp.b32 	%r822, %r821, %r802, %p177;
	ld.const.s8 	%rs153, [c_pat+96];
	cvt.rn.f32.s16 	%f509, %rs153;
	mul.f32 	%f510, %f7, %f509;
	ld.const.s8 	%rs154, [c_pat+97];
	cvt.rn.f32.s16 	%f511, %rs154;
	mul.f32 	%f512, %f76, %f511;
	sub.f32 	%f513, %f510, %f512;
	add.f32 	%f514, %f513, 0f3F000000;
	cvt.rzi.s32.f32 	%r823, %f514;
	mul.f32 	%f515, %f7, %f511;
	fma.rn.f32 	%f516, %f76, %f509, %f515;
	add.f32 	%f517, %f516, 0f3F000000;
	cvt.rzi.s32.f32 	%r824, %f517;
	ld.const.s8 	%rs155, [c_pat+98];
	cvt.rn.f32.s16 	%f518, %rs155;
	mul.f32 	%f519, %f7, %f518;
	ld.const.s8 	%rs156, [c_pat+99];
	cvt.rn.f32.s16 	%f520, %rs156;
	mul.f32 	%f521, %f76, %f520;
	sub.f32 	%f522, %f519, %f521;
	add.f32 	%f523, %f522, 0f3F000000;
	cvt.rzi.s32.f32 	%r825, %f523;
	mul.f32 	%f524, %f7, %f520;
	fma.rn.f32 	%f525, %f76, %f518, %f524;
	add.f32 	%f526, %f525, 0f3F000000;
	cvt.rzi.s32.f32 	%r826, %f526;
	add.s32 	%r827, %r824, %r2;
	setp.lt.s32 	%p178, %r827, 0;
	min.s32 	%r828, %r827, %r3;
	selp.b32 	%r829, 0, %r828, %p178;
	add.s32 	%r830, %r823, %r4;
	setp.lt.s32 	%p179, %r830, 0;
	min.s32 	%r831, %r830, %r5;
	selp.b32 	%r832, 0, %r831, %p179;
	mad.lo.s32 	%r833, %r829, %r74, %r832;
	cvt.s64.s32 	%rd202, %r833;
	add.s64 	%rd203, %rd1, %rd202;
	ld.global.u8 	%rs157, [%rd203];
	add.s32 	%r834, %r826, %r2;
	setp.lt.s32 	%p180, %r834, 0;
	min.s32 	%r835, %r834, %r3;
	selp.b32 	%r836, 0, %r835, %p180;
	add.s32 	%r837, %r825, %r4;
	setp.lt.s32 	%p181, %r837, 0;
	min.s32 	%r838, %r837, %r5;
	selp.b32 	%r839, 0, %r838, %p181;
	mad.lo.s32 	%r840, %r836, %r74, %r839;
	cvt.s64.s32 	%rd204, %r840;
	add.s64 	%rd205, %rd1, %rd204;
	ld.global.u8 	%rs158, [%rd205];
	setp.lt.u16 	%p182, %rs157, %rs158;
	or.b32  	%r841, %r822, 16777216;
	selp.b32 	%r842, %r841, %r822, %p182;
	ld.const.s8 	%rs159, [c_pat+100];
	cvt.rn.f32.s16 	%f527, %rs159;
	mul.f32 	%f528, %f7, %f527;
	ld.const.s8 	%rs160, [c_pat+101];
	cvt.rn.f32.s16 	%f529, %rs160;
	mul.f32 	%f530, %f76, %f529;
	sub.f32 	%f531, %f528, %f530;
	add.f32 	%f532, %f531, 0f3F000000;
	cvt.rzi.s32.f32 	%r843, %f532;
	mul.f32 	%f533, %f7, %f529;
	fma.rn.f32 	%f534, %f76, %f527, %f533;
	add.f32 	%f535, %f534, 0f3F000000;
	cvt.rzi.s32.f32 	%r844, %f535;
	ld.const.s8 	%rs161, [c_pat+102];
	cvt.rn.f32.s16 	%f536, %rs161;
	mul.f32 	%f537, %f7, %f536;
	ld.const.s8 	%rs162, [c_pat+103];
	cvt.rn.f32.s16 	%f538, %rs162;
	mul.f32 	%f539, %f76, %f538;
	sub.f32 	%f540, %f537, %f539;
	add.f32 	%f541, %f540, 0f3F000000;
	cvt.rzi.s32.f32 	%r845, %f541;
	mul.f32 	%f542, %f7, %f538;
	fma.rn.f32 	%f543, %f76, %f536, %f542;
	add.f32 	%f544, %f543, 0f3F000000;
	cvt.rzi.s32.f32 	%r846, %f544;
	add.s32 	%r847, %r844, %r2;
	setp.lt.s32 	%p183, %r847, 0;
	min.s32 	%r848, %r847, %r3;
	selp.b32 	%r849, 0, %r848, %p183;
	add.s32 	%r850, %r843, %r4;
	setp.lt.s32 	%p184, %r850, 0;
	min.s32 	%r851, %r850, %r5;
	selp.b32 	%r852, 0, %r851, %p184;
	mad.lo.s32 	%r853, %r849, %r74, %r852;
	cvt.s64.s32 	%rd206, %r853;
	add.s64 	%rd207, %rd1, %rd206;
	ld.global.u8 	%rs163, [%rd207];
	add.s32 	%r854, %r846, %r2;
	setp.lt.s32 	%p185, %r854, 0;
	min.s32 	%r855, %r854, %r3;
	selp.b32 	%r856, 0, %r855, %p185;
	add.s32 	%r857, %r845, %r4;
	setp.lt.s32 	%p186, %r857, 0;
	min.s32 	%r858, %r857, %r5;
	selp.b32 	%r859, 0, %r858, %p186;
	mad.lo.s32 	%r860, %r856, %r74, %r859;
	cvt.s64.s32 	%rd208, %r860;
	add.s64 	%rd209, %rd1, %rd208;
	ld.global.u8 	%rs164, [%rd209];
	setp.lt.u16 	%p187, %rs163, %rs164;
	or.b32  	%r861, %r842, 33554432;
	selp.b32 	%r862, %r861, %r842, %p187;
	ld.const.s8 	%rs165, [c_pat+104];
	cvt.rn.f32.s16 	%f545, %rs165;
	mul.f32 	%f546, %f7, %f545;
	ld.const.s8 	%rs166, [c_pat+105];
	cvt.rn.f32.s16 	%f547, %rs166;
	mul.f32 	%f548, %f76, %f547;
	sub.f32 	%f549, %f546, %f548;
	add.f32 	%f550, %f549, 0f3F000000;
	cvt.rzi.s32.f32 	%r863, %f550;
	mul.f32 	%f551, %f7, %f547;
	fma.rn.f32 	%f552, %f76, %f545, %f551;
	add.f32 	%f553, %f552, 0f3F000000;
	cvt.rzi.s32.f32 	%r864, %f553;
	ld.const.s8 	%rs167, [c_pat+106];
	cvt.rn.f32.s16 	%f554, %rs167;
	mul.f32 	%f555, %f7, %f554;
	ld.const.s8 	%rs168, [c_pat+107];
	cvt.rn.f32.s16 	%f556, %rs168;
	mul.f32 	%f557, %f76, %f556;
	sub.f32 	%f558, %f555, %f557;
	add.f32 	%f559, %f558, 0f3F000000;
	cvt.rzi.s32.f32 	%r865, %f559;
	mul.f32 	%f560, %f7, %f556;
	fma.rn.f32 	%f561, %f76, %f554, %f560;
	add.f32 	%f562, %f561, 0f3F000000;
	cvt.rzi.s32.f32 	%r866, %f562;
	add.s32 	%r867, %r864, %r2;
	setp.lt.s32 	%p188, %r867, 0;
	min.s32 	%r868, %r867, %r3;
	selp.b32 	%r869, 0, %r868, %p188;
	add.s32 	%r870, %r863, %r4;
	setp.lt.s32 	%p189, %r870, 0;
	min.s32 	%r871, %r870, %r5;
	selp.b32 	%r872, 0, %r871, %p189;
	mad.lo.s32 	%r873, %r869, %r74, %r872;
	cvt.s64.s32 	%rd210, %r873;
	add.s64 	%rd211, %rd1, %rd210;
	ld.global.u8 	%rs169, [%rd211];
	add.s32 	%r874, %r866, %r2;
	setp.lt.s32 	%p190, %r874, 0;
	min.s32 	%r875, %r874, %r3;
	selp.b32 	%r876, 0, %r875, %p190;
	add.s32 	%r877, %r865, %r4;
	setp.lt.s32 	%p191, %r877, 0;
	min.s32 	%r878, %r877, %r5;
	selp.b32 	%r879, 0, %r878, %p191;
	mad.lo.s32 	%r880, %r876, %r74, %r879;
	cvt.s64.s32 	%rd212, %r880;
	add.s64 	%rd213, %rd1, %rd212;
	ld.global.u8 	%rs170, [%rd213];
	setp.lt.u16 	%p192, %rs169, %rs170;
	or.b32  	%r881, %r862, 67108864;
	selp.b32 	%r882, %r881, %r862, %p192;
	ld.const.s8 	%rs171, [c_pat+108];
	cvt.rn.f32.s16 	%f563, %rs171;
	mul.f32 	%f564, %f7, %f563;
	ld.const.s8 	%rs172, [c_pat+109];
	cvt.rn.f32.s16 	%f565, %rs172;
	mul.f32 	%f566, %f76, %f565;
	sub.f32 	%f567, %f564, %f566;
	add.f32 	%f568, %f567, 0f3F000000;
	cvt.rzi.s32.f32 	%r883, %f568;
	mul.f32 	%f569, %f7, %f565;
	fma.rn.f32 	%f570, %f76, %f563, %f569;
	add.f32 	%f571, %f570, 0f3F000000;
	cvt.rzi.s32.f32 	%r884, %f571;
	ld.const.s8 	%rs173, [c_pat+110];
	cvt.rn.f32.s16 	%f572, %rs173;
	mul.f32 	%f573, %f7, %f572;
	ld.const.s8 	%rs174, [c_pat+111];
	cvt.rn.f32.s16 	%f574, %rs174;
	mul.f32 	%f575, %f76, %f574;
	sub.f32 	%f576, %f573, %f575;
	add.f32 	%f577, %f576, 0f3F000000;
	cvt.rzi.s32.f32 	%r885, %f577;
	mul.f32 	%f578, %f7, %f574;
	fma.rn.f32 	%f579, %f76, %f572, %f578;
	add.f32 	%f580, %f579, 0f3F000000;
	cvt.rzi.s32.f32 	%r886, %f580;
	add.s32 	%r887, %r884, %r2;
	setp.lt.s32 	%p193, %r887, 0;
	min.s32 	%r888, %r887, %r3;
	selp.b32 	%r889, 0, %r888, %p193;
	add.s32 	%r890, %r883, %r4;
	setp.lt.s32 	%p194, %r890, 0;
	min.s32 	%r891, %r890, %r5;
	selp.b32 	%r892, 0, %r891, %p194;
	mad.lo.s32 	%r893, %r889, %r74, %r892;
	cvt.s64.s32 	%rd214, %r893;
	add.s64 	%rd215, %rd1, %rd214;
	ld.global.u8 	%rs175, [%rd215];
	add.s32 	%r894, %r886, %r2;
	setp.lt.s32 	%p195, %r894, 0;
	min.s32 	%r895, %r894, %r3;
	selp.b32 	%r896, 0, %r895, %p195;
	add.s32 	%r897, %r885, %r4;
	setp.lt.s32 	%p196, %r897, 0;
	min.s32 	%r898, %r897, %r5;
	selp.b32 	%r899, 0, %r898, %p196;
	mad.lo.s32 	%r900, %r896, %r74, %r899;
	cvt.s64.s32 	%rd216, %r900;
	add.s64 	%rd217, %rd1, %rd216;
	ld.global.u8 	%rs176, [%rd217];
	setp.lt.u16 	%p197, %rs175, %rs176;
	or.b32  	%r901, %r882, 134217728;
	selp.b32 	%r902, %r901, %r882, %p197;
	ld.const.s8 	%rs177, [c_pat+112];
	cvt.rn.f32.s16 	%f581, %rs177;
	mul.f32 	%f582, %f7, %f581;
	ld.const.s8 	%rs178, [c_pat+113];
	cvt.rn.f32.s16 	%f583, %rs178;
	mul.f32 	%f584, %f76, %f583;
	sub.f32 	%f585, %f582, %f584;
	add.f32 	%f586, %f585, 0f3F000000;
	cvt.rzi.s32.f32 	%r903, %f586;
	mul.f32 	%f587, %f7, %f583;
	fma.rn.f32 	%f588, %f76, %f581, %f587;
	add.f32 	%f589, %f588, 0f3F000000;
	cvt.rzi.s32.f32 	%r904, %f589;
	ld.const.s8 	%rs179, [c_pat+114];
	cvt.rn.f32.s16 	%f590, %rs179;
	mul.f32 	%f591, %f7, %f590;
	ld.const.s8 	%rs180, [c_pat+115];
	cvt.rn.f32.s16 	%f592, %rs180;
	mul.f32 	%f593, %f76, %f592;
	sub.f32 	%f594, %f591, %f593;
	add.f32 	%f595, %f594, 0f3F000000;
	cvt.rzi.s32.f32 	%r905, %f595;
	mul.f32 	%f596, %f7, %f592;
	fma.rn.f32 	%f597, %f76, %f590, %f596;
	add.f32 	%f598, %f597, 0f3F000000;
	cvt.rzi.s32.f32 	%r906, %f598;
	add.s32 	%r907, %r904, %r2;
	setp.lt.s32 	%p198, %r907, 0;
	min.s32 	%r908, %r907, %r3;
	selp.b32 	%r909, 0, %r908, %p198;
	add.s32 	%r910, %r903, %r4;
	setp.lt.s32 	%p199, %r910, 0;
	min.s32 	%r911, %r910, %r5;
	selp.b32 	%r912, 0, %r911, %p199;
	mad.lo.s32 	%r913, %r909, %r74, %r912;
	cvt.s64.s32 	%rd218, %r913;
	add.s64 	%rd219, %rd1, %rd218;
	ld.global.u8 	%rs181, [%rd219];
	add.s32 	%r914, %r906, %r2;
	setp.lt.s32 	%p200, %r914, 0;
	min.s32 	%r915, %r914, %r3;
	selp.b32 	%r916, 0, %r915, %p200;
	add.s32 	%r917, %r905, %r4;
	setp.lt.s32 	%p201, %r917, 0;
	min.s32 	%r918, %r917, %r5;
	selp.b32 	%r919, 0, %r918, %p201;
	mad.lo.s32 	%r920, %r916, %r74, %r919;
	cvt.s64.s32 	%rd220, %r920;
	add.s64 	%rd221, %rd1, %rd220;
	ld.global.u8 	%rs182, [%rd221];
	setp.lt.u16 	%p202, %rs181, %rs182;
	or.b32  	%r921, %r902, 268435456;
	selp.b32 	%r922, %r921, %r902, %p202;
	ld.const.s8 	%rs183, [c_pat+116];
	cvt.rn.f32.s16 	%f599, %rs183;
	mul.f32 	%f600, %f7, %f599;
	ld.const.s8 	%rs184, [c_pat+117];
	cvt.rn.f32.s16 	%f601, %rs184;
	mul.f32 	%f602, %f76, %f601;
	sub.f32 	%f603, %f600, %f602;
	add.f32 	%f604, %f603, 0f3F000000;
	cvt.rzi.s32.f32 	%r923, %f604;
	mul.f32 	%f605, %f7, %f601;
	fma.rn.f32 	%f606, %f76, %f599, %f605;
	add.f32 	%f607, %f606, 0f3F000000;
	cvt.rzi.s32.f32 	%r924, %f607;
	ld.const.s8 	%rs185, [c_pat+118];
	cvt.rn.f32.s16 	%f608, %rs185;
	mul.f32 	%f609, %f7, %f608;
	ld.const.s8 	%rs186, [c_pat+119];
	cvt.rn.f32.s16 	%f610, %rs186;
	mul.f32 	%f611, %f76, %f610;
	sub.f32 	%f612, %f609, %f611;
	add.f32 	%f613, %f612, 0f3F000000;
	cvt.rzi.s32.f32 	%r925, %f613;
	mul.f32 	%f614, %f7, %f610;
	fma.rn.f32 	%f615, %f76, %f608, %f614;
	add.f32 	%f616, %f615, 0f3F000000;
	cvt.rzi.s32.f32 	%r926, %f616;
	add.s32 	%r927, %r924, %r2;
	setp.lt.s32 	%p203, %r927, 0;
	min.s32 	%r928, %r927, %r3;
	selp.b32 	%r929, 0, %r928, %p203;
	add.s32 	%r930, %r923, %r4;
	setp.lt.s32 	%p204, %r930, 0;
	min.s32 	%r931, %r930, %r5;
	selp.b32 	%r932, 0, %r931, %p204;
	mad.lo.s32 	%r933, %r929, %r74, %r932;
	cvt.s64.s32 	%rd222, %r933;
	add.s64 	%rd223, %rd1, %rd222;
	ld.global.u8 	%rs187, [%rd223];
	add.s32 	%r934, %r926, %r2;
	setp.lt.s32 	%p205, %r934, 0;
	min.s32 	%r935, %r934, %r3;
	selp.b32 	%r936, 0, %r935, %p205;
	add.s32 	%r937, %r925, %r4;
	setp.lt.s32 	%p206, %r937, 0;
	min.s32 	%r938, %r937, %r5;
	selp.b32 	%r939, 0, %r938, %p206;
	mad.lo.s32 	%r940, %r936, %r74, %r939;
	cvt.s64.s32 	%rd224, %r940;
	add.s64 	%rd225, %rd1, %rd224;
	ld.global.u8 	%rs188, [%rd225];
	setp.lt.u16 	%p207, %rs187, %rs188;
	or.b32  	%r941, %r922, 536870912;
	selp.b32 	%r942, %r941, %r922, %p207;
	ld.const.s8 	%rs189, [c_pat+120];
	cvt.rn.f32.s16 	%f617, %rs189;
	mul.f32 	%f618, %f7, %f617;
	ld.const.s8 	%rs190, [c_pat+121];
	cvt.rn.f32.s16 	%f619, %rs190;
	mul.f32 	%f620, %f76, %f619;
	sub.f32 	%f621, %f618, %f620;
	add.f32 	%f622, %f621, 0f3F000000;
	cvt.rzi.s32.f32 	%r943, %f622;
	mul.f32 	%f623, %f7, %f619;
	fma.rn.f32 	%f624, %f76, %f617, %f623;
	add.f32 	%f625, %f624, 0f3F000000;
	cvt.rzi.s32.f32 	%r944, %f625;
	ld.const.s8 	%rs191, [c_pat+122];
	cvt.rn.f32.s16 	%f626, %rs191;
	mul.f32 	%f627, %f7, %f626;
	ld.const.s8 	%rs192, [c_pat+123];
	cvt.rn.f32.s16 	%f628, %rs192;
	mul.f32 	%f629, %f76, %f628;
	sub.f32 	%f630, %f627, %f629;
	add.f32 	%f631, %f630, 0f3F000000;
	cvt.rzi.s32.f32 	%r945, %f631;
	mul.f32 	%f632, %f7, %f628;
	fma.rn.f32 	%f633, %f76, %f626, %f632;
	add.f32 	%f634, %f633, 0f3F000000;
	cvt.rzi.s32.f32 	%r946, %f634;
	add.s32 	%r947, %r944, %r2;
	setp.lt.s32 	%p208, %r947, 0;
	min.s32 	%r948, %r947, %r3;
	selp.b32 	%r949, 0, %r948, %p208;
	add.s32 	%r950, %r943, %r4;
	setp.lt.s32 	%p209, %r950, 0;
	min.s32 	%r951, %r950, %r5;
	selp.b32 	%r952, 0, %r951, %p209;
	mad.lo.s32 	%r953, %r949, %r74, %r952;
	cvt.s64.s32 	%rd226, %r953;
	add.s64 	%rd227, %rd1, %rd226;
	ld.global.u8 	%rs193, [%rd227];
	add.s32 	%r954, %r946, %r2;
	setp.lt.s32 	%p210, %r954, 0;
	min.s32 	%r955, %r954, %r3;
	selp.b32 	%r956, 0, %r955, %p210;
	add.s32 	%r957, %r945, %r4;
	setp.lt.s32 	%p211, %r957, 0;
	min.s32 	%r958, %r957, %r5;
	selp.b32 	%r959, 0, %r958, %p211;
	mad.lo.s32 	%r960, %r956, %r74, %r959;
	cvt.s64.s32 	%rd228, %r960;
	add.s64 	%rd229, %rd1, %rd228;
	ld.global.u8 	%rs194, [%rd229];
	setp.lt.u16 	%p212, %rs193, %rs194;
	or.b32  	%r961, %r942, 1073741824;
	selp.b32 	%r962, %r961, %r942, %p212;
	ld.const.s8 	%rs195, [c_pat+124];
	cvt.rn.f32.s16 	%f635, %rs195;
	mul.f32 	%f636, %f7, %f635;
	ld.const.s8 	%rs196, [c_pat+125];
	cvt.rn.f32.s16 	%f637, %rs196;
	mul.f32 	%f638, %f76, %f637;
	sub.f32 	%f639, %f636, %f638;
	add.f32 	%f640, %f639, 0f3F000000;
	cvt.rzi.s32.f32 	%r963, %f640;
	mul.f32 	%f641, %f7, %f637;
	fma.rn.f32 	%f642, %f76, %f635, %f641;
	add.f32 	%f643, %f642, 0f3F000000;
	cvt.rzi.s32.f32 	%r964, %f643;
	ld.const.s8 	%rs197, [c_pat+126];
	cvt.rn.f32.s16 	%f644, %rs197;
	mul.f32 	%f645, %f7, %f644;
	ld.const.s8 	%rs198, [c_pat+127];
	cvt.rn.f32.s16 	%f646, %rs198;
	mul.f32 	%f647, %f76, %f646;
	sub.f32 	%f648, %f645, %f647;
	add.f32 	%f649, %f648, 0f3F000000;
	cvt.rzi.s32.f32 	%r965, %f649;
	mul.f32 	%f650, %f7, %f646;
	fma.rn.f32 	%f651, %f76, %f644, %f650;
	add.f32 	%f652, %f651, 0f3F000000;
	cvt.rzi.s32.f32 	%r966, %f652;
	add.s32 	%r967, %r964, %r2;
	setp.lt.s32 	%p213, %r967, 0;
	min.s32 	%r968, %r967, %r3;
	selp.b32 	%r969, 0, %r968, %p213;
	add.s32 	%r970, %r963, %r4;
	setp.lt.s32 	%p214, %r970, 0;
	min.s32 	%r971, %r970, %r5;
	selp.b32 	%r972, 0, %r971, %p214;
	mad.lo.s32 	%r973, %r969, %r74, %r972;
	cvt.s64.s32 	%rd230, %r973;
	add.s64 	%rd231, %rd1, %rd230;
	ld.global.u8 	%rs199, [%rd231];
	add.s32 	%r974, %r966, %r2;
	setp.lt.s32 	%p215, %r974, 0;
	min.s32 	%r975, %r974, %r3;
	selp.b32 	%r976, 0, %r975, %p215;
	add.s32 	%r977, %r965, %r4;
	setp.lt.s32 	%p216, %r977, 0;
	min.s32 	%r978, %r977, %r5;
	selp.b32 	%r979, 0, %r978, %p216;
	mad.lo.s32 	%r980, %r976, %r74, %r979;
	cvt.s64.s32 	%rd232, %r980;
	add.s64 	%rd233, %rd1, %rd232;
	ld.global.u8 	%rs200, [%rd233];
	setp.lt.u16 	%p217, %rs199, %rs200;
	or.b32  	%r981, %r962, -2147483648;
	selp.b32 	%r982, %r981, %r962, %p217;
	ld.const.s8 	%rs201, [c_pat+128];
	cvt.rn.f32.s16 	%f653, %rs201;
	mul.f32 	%f654, %f7, %f653;
	ld.const.s8 	%rs202, [c_pat+129];
	cvt.rn.f32.s16 	%f655, %rs202;
	mul.f32 	%f656, %f76, %f655;
	sub.f32 	%f657, %f654, %f656;
	add.f32 	%f658, %f657, 0f3F000000;
	cvt.rzi.s32.f32 	%r983, %f658;
	mul.f32 	%f659, %f7, %f655;
	fma.rn.f32 	%f660, %f76, %f653, %f659;
	add.f32 	%f661, %f660, 0f3F000000;
	cvt.rzi.s32.f32 	%r984, %f661;
	ld.const.s8 	%rs203, [c_pat+130];
	cvt.rn.f32.s16 	%f662, %rs203;
	mul.f32 	%f663, %f7, %f662;
	ld.const.s8 	%rs204, [c_pat+131];
	cvt.rn.f32.s16 	%f664, %rs204;
	mul.f32 	%f665, %f76, %f664;
	sub.f32 	%f666, %f663, %f665;
	add.f32 	%f667, %f666, 0f3F000000;
	cvt.rzi.s32.f32 	%r985, %f667;
	mul.f32 	%f668, %f7, %f664;
	fma.rn.f32 	%f669, %f76, %f662, %f668;
	add.f32 	%f670, %f669, 0f3F000000;
	cvt.rzi.s32.f32 	%r986, %f670;
	add.s32 	%r987, %r984, %r2;
	setp.lt.s32 	%p218, %r987, 0;
	min.s32 	%r988, %r987, %r3;
	selp.b32 	%r989, 0, %r988, %p218;
	add.s32 	%r990, %r983, %r4;
	setp.lt.s32 	%p219, %r990, 0;
	min.s32 	%r991, %r990, %r5;
	selp.b32 	%r992, 0, %r991, %p219;
	mad.lo.s32 	%r993, %r989, %r74, %r992;
	cvt.s64.s32 	%rd234, %r993;
	add.s64 	%rd235, %rd1, %rd234;
	ld.global.u8 	%rs205, [%rd235];
	add.s32 	%r994, %r986, %r2;
	setp.lt.s32 	%p220, %r994, 0;
	min.s32 	%r995, %r994, %r3;
	selp.b32 	%r996, 0, %r995, %p220;
	add.s32 	%r997, %r985, %r4;
	setp.lt.s32 	%p221, %r997, 0;
	min.s32 	%r998, %r997, %r5;
	selp.b32 	%r999, 0, %r998, %p221;
	mad.lo.s32 	%r1000, %r996, %r74, %r999;
	cvt.s64.s32 	%rd236, %r1000;
	add.s64 	%rd237, %rd1, %rd236;
	ld.global.u8 	%rs206, [%rd237];
	setp.lt.u16 	%p222, %rs205, %rs206;
	selp.u32 	%r1001, 1, 0, %p222;
	ld.const.s8 	%rs207, [c_pat+132];
	cvt.rn.f32.s16 	%f671, %rs207;
	mul.f32 	%f672, %f7, %f671;
	ld.const.s8 	%rs208, [c_pat+133];
	cvt.rn.f32.s16 	%f673, %rs208;
	mul.f32 	%f674, %f76, %f673;
	sub.f32 	%f675, %f672, %f674;
	add.f32 	%f676, %f675, 0f3F000000;
	cvt.rzi.s32.f32 	%r1002, %f676;
	mul.f32 	%f677, %f7, %f673;
	fma.rn.f32 	%f678, %f76, %f671, %f677;
	add.f32 	%f679, %f678, 0f3F000000;
	cvt.rzi.s32.f32 	%r1003, %f679;
	ld.const.s8 	%rs209, [c_pat+134];
	cvt.rn.f32.s16 	%f680, %rs209;
	mul.f32 	%f681, %f7, %f680;
	ld.const.s8 	%rs210, [c_pat+135];
	cvt.rn.f32.s16 	%f682, %rs210;
	mul.f32 	%f683, %f76, %f682;
	sub.f32 	%f684, %f681, %f683;
	add.f32 	%f685, %f684, 0f3F000000;
	cvt.rzi.s32.f32 	%r1004, %f685;
	mul.f32 	%f686, %f7, %f682;
	fma.rn.f32 	%f687, %f76, %f680, %f686;
	add.f32 	%f688, %f687, 0f3F000000;
	cvt.rzi.s32.f32 	%r1005, %f688;
	add.s32 	%r1006, %r1003, %r2;
	setp.lt.s32 	%p223, %r1006, 0;
	min.s32 	%r1007, %r1006, %r3;
	selp.b32 	%r1008, 0, %r1007, %p223;
	add.s32 	%r1009, %r1002, %r4;
	setp.lt.s32 	%p224, %r1009, 0;
	min.s32 	%r1010, %r1009, %r5;
	selp.b32 	%r1011, 0, %r1010, %p224;
	mad.lo.s32 	%r1012, %r1008, %r74, %r1011;
	cvt.s64.s32 	%rd238, %r1012;
	add.s64 	%rd239, %rd1, %rd238;
	ld.global.u8 	%rs211, [%rd239];
	add.s32 	%r1013, %r1005, %r2;
	setp.lt.s32 	%p225, %r1013, 0;
	min.s32 	%r1014, %r1013, %r3;
	selp.b32 	%r1015, 0, %r1014, %p225;
	add.s32 	%r1016, %r1004, %r4;
	setp.lt.s32 	%p226, %r1016, 0;
	min.s32 	%r1017, %r1016, %r5;
	selp.b32 	%r1018, 0, %r1017, %p226;
	mad.lo.s32 	%r1019, %r1015, %r74, %r1018;
	cvt.s64.s32 	%rd240, %r1019;
	add.s64 	%rd241, %rd1, %rd240;
	ld.global.u8 	%rs212, [%rd241];
	setp.lt.u16 	%p227, %rs211, %rs212;
	or.b32  	%r1020, %r1001, 2;
	selp.b32 	%r1021, %r1020, %r1001, %p227;
	ld.const.s8 	%rs213, [c_pat+136];
	cvt.rn.f32.s16 	%f689, %rs213;
	mul.f32 	%f690, %f7, %f689;
	ld.const.s8 	%rs214, [c_pat+137];
	cvt.rn.f32.s16 	%f691, %rs214;
	mul.f32 	%f692, %f76, %f691;
	sub.f32 	%f693, %f690, %f692;
	add.f32 	%f694, %f693, 0f3F000000;
	cvt.rzi.s32.f32 	%r1022, %f694;
	mul.f32 	%f695, %f7, %f691;
	fma.rn.f32 	%f696, %f76, %f689, %f695;
	add.f32 	%f697, %f696, 0f3F000000;
	cvt.rzi.s32.f32 	%r1023, %f697;
	ld.const.s8 	%rs215, [c_pat+138];
	cvt.rn.f32.s16 	%f698, %rs215;
	mul.f32 	%f699, %f7, %f698;
	ld.const.s8 	%rs216, [c_pat+139];
	cvt.rn.f32.s16 	%f700, %rs216;
	mul.f32 	%f701, %f76, %f700;
	sub.f32 	%f702, %f699, %f701;
	add.f32 	%f703, %f702, 0f3F000000;
	cvt.rzi.s32.f32 	%r1024, %f703;
	mul.f32 	%f704, %f7, %f700;
	fma.rn.f32 	%f705, %f76, %f698, %f704;
	add.f32 	%f706, %f705, 0f3F000000;
	cvt.rzi.s32.f32 	%r1025, %f706;
	add.s32 	%r1026, %r1023, %r2;
	setp.lt.s32 	%p228, %r1026, 0;
	min.s32 	%r1027, %r1026, %r3;
	selp.b32 	%r1028, 0, %r1027, %p228;
	add.s32 	%r1029, %r1022, %r4;
	setp.lt.s32 	%p229, %r1029, 0;
	min.s32 	%r1030, %r1029, %r5;
	selp.b32 	%r1031, 0, %r1030, %p229;
	mad.lo.s32 	%r1032, %r1028, %r74, %r1031;
	cvt.s64.s32 	%rd242, %r1032;
	add.s64 	%rd243, %rd1, %rd242;
	ld.global.u8 	%rs217, [%rd243];
	add.s32 	%r1033, %r1025, %r2;
	setp.lt.s32 	%p230, %r1033, 0;
	min.s32 	%r1034, %r1033, %r3;
	selp.b32 	%r1035, 0, %r1034, %p230;
	add.s32 	%r1036, %r1024, %r4;
	setp.lt.s32 	%p231, %r1036, 0;
	min.s32 	%r1037, %r1036, %r5;
	selp.b32 	%r1038, 0, %r1037, %p231;
	mad.lo.s32 	%r1039, %r1035, %r74, %r1038;
	cvt.s64.s32 	%rd244, %r1039;
	add.s64 	%rd245, %rd1, %rd244;
	ld.global.u8 	%rs218, [%rd245];
	setp.lt.u16 	%p232, %rs217, %rs218;
	or.b32  	%r1040, %r1021, 4;
	selp.b32 	%r1041, %r1040, %r1021, %p232;
	ld.const.s8 	%rs219, [c_pat+140];
	cvt.rn.f32.s16 	%f707, %rs219;
	mul.f32 	%f708, %f7, %f707;
	ld.const.s8 	%rs220, [c_pat+141];
	cvt.rn.f32.s16 	%f709, %rs220;
	mul.f32 	%f710, %f76, %f709;
	sub.f32 	%f711, %f708, %f710;
	add.f32 	%f712, %f711, 0f3F000000;
	cvt.rzi.s32.f32 	%r1042, %f712;
	mul.f32 	%f713, %f7, %f709;
	fma.rn.f32 	%f714, %f76, %f707, %f713;
	add.f32 	%f715, %f714, 0f3F000000;
	cvt.rzi.s32.f32 	%r1043, %f715;
	ld.const.s8 	%rs221, [c_pat+142];
	cvt.rn.f32.s16 	%f716, %rs221;
	mul.f32 	%f717, %f7, %f716;
	ld.const.s8 	%rs222, [c_pat+143];
	cvt.rn.f32.s16 	%f718, %rs222;
	mul.f32 	%f719, %f76, %f718;
	sub.f32 	%f720, %f717, %f719;
	add.f32 	%f721, %f720, 0f3F000000;
	cvt.rzi.s32.f32 	%r1044, %f721;
	mul.f32 	%f722, %f7, %f718;
	fma.rn.f32 	%f723, %f76, %f716, %f722;
	add.f32 	%f724, %f723, 0f3F000000;
	cvt.rzi.s32.f32 	%r1045, %f724;
	add.s32 	%r1046, %r1043, %r2;
	setp.lt.s32 	%p233, %r1046, 0;
	min.s32 	%r1047, %r1046, %r3;
	selp.b32 	%r1048, 0, %r1047, %p233;
	add.s32 	%r1049, %r1042, %r4;
	setp.lt.s32 	%p234, %r1049, 0;
	min.s32 	%r1050, %r1049, %r5;
	selp.b32 	%r1051, 0, %r1050, %p234;
	mad.lo.s32 	%r1052, %r1048, %r74, %r1051;
	cvt.s64.s32 	%rd246, %r1052;
	add.s64 	%rd247, %rd1, %rd246;
	ld.global.u8 	%rs223, [%rd247];
	add.s32 	%r1053, %r1045, %r2;
	setp.lt.s32 	%p235, %r1053, 0;
	min.s32 	%r1054, %r1053, %r3;
	selp.b32 	%r1055, 0, %r1054, %p235;
	add.s32 	%r1056, %r1044, %r4;
	setp.lt.s32 	%p236, %r1056, 0;
	min.s32 	%r1057, %r1056, %r5;
	selp.b32 	%r1058, 0, %r1057, %p236;
	mad.lo.s32 	%r1059, %r1055, %r74, %r1058;
	cvt.s64.s32 	%rd248, %r1059;
	add.s64 	%rd249, %rd1, %rd248;
	ld.global.u8 	%rs224, [%rd249];
	setp.lt.u16 	%p237, %rs223, %rs224;
	or.b32  	%r1060, %r1041, 8;
	selp.b32 	%r1061, %r1060, %r1041, %p237;
	ld.const.s8 	%rs225, [c_pat+144];
	cvt.rn.f32.s16 	%f725, %rs225;
	mul.f32 	%f726, %f7, %f725;
	ld.const.s8 	%rs226, [c_pat+145];
	cvt.rn.f32.s16 	%f727, %rs226;
	mul.f32 	%f728, %f76, %f727;
	sub.f32 	%f729, %f726, %f728;
	add.f32 	%f730, %f729, 0f3F000000;
	cvt.rzi.s32.f32 	%r1062, %f730;
	mul.f32 	%f731, %f7, %f727;
	fma.rn.f32 	%f732, %f76, %f725, %f731;
	add.f32 	%f733, %f732, 0f3F000000;
	cvt.rzi.s32.f32 	%r1063, %f733;
	ld.const.s8 	%rs227, [c_pat+146];
	cvt.rn.f32.s16 	%f734, %rs227;
	mul.f32 	%f735, %f7, %f734;
	ld.const.s8 	%rs228, [c_pat+147];
	cvt.rn.f32.s16 	%f736, %rs228;
	mul.f32 	%f737, %f76, %f736;
	sub.f32 	%f738, %f735, %f737;
	add.f32 	%f739, %f738, 0f3F000000;
	cvt.rzi.s32.f32 	%r1064, %f739;
	mul.f32 	%f740, %f7, %f736;
	fma.rn.f32 	%f741, %f76, %f734, %f740;
	add.f32 	%f742, %f741, 0f3F000000;
	cvt.rzi.s32.f32 	%r1065, %f742;
	add.s32 	%r1066, %r1063, %r2;
	setp.lt.s32 	%p238, %r1066, 0;
	min.s32 	%r1067, %r1066, %r3;
	selp.b32 	%r1068, 0, %r1067, %p238;
	add.s32 	%r1069, %r1062, %r4;
	setp.lt.s32 	%p239, %r1069, 0;
	min.s32 	%r1070, %r1069, %r5;
	selp.b32 	%r1071, 0, %r1070, %p239;
	mad.lo.s32 	%r1072, %r1068, %r74, %r1071;
	cvt.s64.s32 	%rd250, %r1072;
	add.s64 	%rd251, %rd1, %rd250;
	ld.global.u8 	%rs229, [%rd251];
	add.s32 	%r1073, %r1065, %r2;
	setp.lt.s32 	%p240, %r1073, 0;
	min.s32 	%r1074, %r1073, %r3;
	selp.b32 	%r1075, 0, %r1074, %p240;
	add.s32 	%r1076, %r1064, %r4;
	setp.lt.s32 	%p241, %r1076, 0;
	min.s32 	%r1077, %r1076, %r5;
	selp.b32 	%r1078, 0, %r1077, %p241;
	mad.lo.s32 	%r1079, %r1075, %r74, %r1078;
	cvt.s64.s32 	%rd252, %r1079;
	add.s64 	%rd253, %rd1, %rd252;
	ld.global.u8 	%rs230, [%rd253];
	setp.lt.u16 	%p242, %rs229, %rs230;
	or.b32  	%r1080, %r1061, 16;
	selp.b32 	%r1081, %r1080, %r1061, %p242;
	ld.const.s8 	%rs231, [c_pat+148];
	cvt.rn.f32.s16 	%f743, %rs231;
	mul.f32 	%f744, %f7, %f743;
	ld.const.s8 	%rs232, [c_pat+149];
	cvt.rn.f32.s16 	%f745, %rs232;
	mul.f32 	%f746, %f76, %f745;
	sub.f32 	%f747, %f744, %f746;
	add.f32 	%f748, %f747, 0f3F000000;
	cvt.rzi.s32.f32 	%r1082, %f748;
	mul.f32 	%f749, %f7, %f745;
	fma.rn.f32 	%f750, %f76, %f743, %f749;
	add.f32 	%f751, %f750, 0f3F000000;
	cvt.rzi.s32.f32 	%r1083, %f751;
	ld.const.s8 	%rs233, [c_pat+150];
	cvt.rn.f32.s16 	%f752, %rs233;
	mul.f32 	%f753, %f7, %f752;
	ld.const.s8 	%rs234, [c_pat+151];
	cvt.rn.f32.s16 	%f754, %rs234;
	mul.f32 	%f755, %f76, %f754;
	sub.f32 	%f756, %f753, %f755;
	add.f32 	%f757, %f756, 0f3F000000;
	cvt.rzi.s32.f32 	%r1084, %f757;
	mul.f32 	%f758, %f7, %f754;
	fma.rn.f32 	%f759, %f76, %f752, %f758;
	add.f32 	%f760, %f759, 0f3F000000;
	cvt.rzi.s32.f32 	%r1085, %f760;
	add.s32 	%r1086, %r1083, %r2;
	setp.lt.s32 	%p243, %r1086, 0;
	min.s32 	%r1087, %r1086, %r3;
	selp.b32 	%r1088, 0, %r1087, %p243;
	add.s32 	%r1089, %r1082, %r4;
	setp.lt.s32 	%p244, %r1089, 0;
	min.s32 	%r1090, %r1089, %r5;
	selp.b32 	%r1091, 0, %r1090, %p244;
	mad.lo.s32 	%r1092, %r1088, %r74, %r1091;
	cvt.s64.s32 	%rd254, %r1092;
	add.s64 	%rd255, %rd1, %rd254;
	ld.global.u8 	%rs235, [%rd255];
	add.s32 	%r1093, %r1085, %r2;
	setp.lt.s32 	%p245, %r1093, 0;
	min.s32 	%r1094, %r1093, %r3;
	selp.b32 	%r1095, 0, %r1094, %p245;
	add.s32 	%r1096, %r1084, %r4;
	setp.lt.s32 	%p246, %r1096, 0;
	min.s32 	%r1097, %r1096, %r5;
	selp.b32 	%r1098, 0, %r1097, %p246;
	mad.lo.s32 	%r1099, %r1095, %r74, %r1098;
	cvt.s64.s32 	%rd256, %r1099;
	add.s64 	%rd257, %rd1, %rd256;
	ld.global.u8 	%rs236, [%rd257];
	setp.lt.u16 	%p247, %rs235, %rs236;
	or.b32  	%r1100, %r1081, 32;
	selp.b32 	%r1101, %r1100, %r1081, %p247;
	ld.const.s8 	%rs237, [c_pat+152];
	cvt.rn.f32.s16 	%f761, %rs237;
	mul.f32 	%f762, %f7, %f761;
	ld.const.s8 	%rs238, [c_pat+153];
	cvt.rn.f32.s16 	%f763, %rs238;
	mul.f32 	%f764, %f76, %f763;
	sub.f32 	%f765, %f762, %f764;
	add.f32 	%f766, %f765, 0f3F000000;
	cvt.rzi.s32.f32 	%r1102, %f766;
	mul.f32 	%f767, %f7, %f763;
	fma.rn.f32 	%f768, %f76, %f761, %f767;
	add.f32 	%f769, %f768, 0f3F000000;
	cvt.rzi.s32.f32 	%r1103, %f769;
	ld.const.s8 	%rs239, [c_pat+154];
	cvt.rn.f32.s16 	%f770, %rs239;
	mul.f32 	%f771, %f7, %f770;
	ld.const.s8 	%rs240, [c_pat+155];
	cvt.rn.f32.s16 	%f772, %rs240;
	mul.f32 	%f773, %f76, %f772;
	sub.f32 	%f774, %f771, %f773;
	add.f32 	%f775, %f774, 0f3F000000;
	cvt.rzi.s32.f32 	%r1104, %f775;
	mul.f32 	%f776, %f7, %f772;
	fma.rn.f32 	%f777, %f76, %f770, %f776;
	add.f32 	%f778, %f777, 0f3F000000;
	cvt.rzi.s32.f32 	%r1105, %f778;
	add.s32 	%r1106, %r1103, %r2;
	setp.lt.s32 	%p248, %r1106, 0;
	min.s32 	%r1107, %r1106, %r3;
	selp.b32 	%r1108, 0, %r1107, %p248;
	add.s32 	%r1109, %r1102, %r4;
	setp.lt.s32 	%p249, %r1109, 0;
	min.s32 	%r1110, %r1109, %r5;
	selp.b32 	%r1111, 0, %r1110, %p249;
	mad.lo.s32 	%r1112, %r1108, %r74, %r1111;
	cvt.s64.s32 	%rd258, %r1112;
	add.s64 	%rd259, %rd1, %rd258;
	ld.global.u8 	%rs241, [%rd259];
	add.s32 	%r1113, %r1105, %r2;
	setp.lt.s32 	%p250, %r1113, 0;
	min.s32 	%r1114, %r1113, %r3;
	selp.b32 	%r1115, 0, %r1114, %p250;
	add.s32 	%r1116, %r1104, %r4;
	setp.lt.s32 	%p251, %r1116, 0;
	min.s32 	%r1117, %r1116, %r5;
	selp.b32 	%r1118, 0, %r1117, %p251;
	mad.lo.s32 	%r1119, %r1115, %r74, %r1118;
	cvt.s64.s32 	%rd260, %r1119;
	add.s64 	%rd261, %rd1, %rd260;
	ld.global.u8 	%rs242, [%rd261];
	setp.lt.u16 	%p252, %rs241, %rs242;
	or.b32  	%r1120, %r1101, 64;
	selp.b32 	%r1121, %r1120, %r1101, %p252;
	ld.const.s8 	%rs243, [c_pat+156];
	cvt.rn.f32.s16 	%f779, %rs243;
	mul.f32 	%f780, %f7, %f779;
	ld.const.s8 	%rs244, [c_pat+157];
	cvt.rn.f32.s16 	%f781, %rs244;
	mul.f32 	%f782, %f76, %f781;
	sub.f32 	%f783, %f780, %f782;
	add.f32 	%f784, %f783, 0f3F000000;
	cvt.rzi.s32.f32 	%r1122, %f784;
	mul.f32 	%f785, %f7, %f781;
	fma.rn.f32 	%f786, %f76, %f779, %f785;
	add.f32 	%f787, %f786, 0f3F000000;
	cvt.rzi.s32.f32 	%r1123, %f787;
	ld.const.s8 	%rs245, [c_pat+158];
	cvt.rn.f32.s16 	%f788, %rs245;
	mul.f32 	%f789, %f7, %f788;
	ld.const.s8 	%rs246, [c_pat+159];
	cvt.rn.f32.s16 	%f790, %rs246;
	mul.f32 	%f791, %f76, %f790;
	sub.f32 	%f792, %f789, %f791;
	add.f32 	%f793, %f792, 0f3F000000;
	cvt.rzi.s32.f32 	%r1124, %f793;
	mul.f32 	%f794, %f7, %f790;
	fma.rn.f32 	%f795, %f76, %f788, %f794;
	add.f32 	%f796, %f795, 0f3F000000;
	cvt.rzi.s32.f32 	%r1125, %f796;
	add.s32 	%r1126, %r1123, %r2;
	setp.lt.s32 	%p253, %r1126, 0;
	min.s32 	%r1127, %r1126, %r3;
	selp.b32 	%r1128, 0, %r1127, %p253;
	add.s32 	%r1129, %r1122, %r4;
	setp.lt.s32 	%p254, %r1129, 0;
	min.s32 	%r1130, %r1129, %r5;
	selp.b32 	%r1131, 0, %r1130, %p254;
	mad.lo.s32 	%r1132, %r1128, %r74, %r1131;
	cvt.s64.s32 	%rd262, %r1132;
	add.s64 	%rd263, %rd1, %rd262;
	ld.global.u8 	%rs247, [%rd263];
	add.s32 	%r1133, %r1125, %r2;
	setp.lt.s32 	%p255, %r1133, 0;
	min.s32 	%r1134, %r1133, %r3;
	selp.b32 	%r1135, 0, %r1134, %p255;
	add.s32 	%r1136, %r1124, %r4;
	setp.lt.s32 	%p256, %r1136, 0;
	min.s32 	%r1137, %r1136, %r5;
	selp.b32 	%r1138, 0, %r1137, %p256;
	mad.lo.s32 	%r1139, %r1135, %r74, %r1138;
	cvt.s64.s32 	%rd264, %r1139;
	add.s64 	%rd265, %rd1, %rd264;
	ld.global.u8 	%rs248, [%rd265];
	setp.lt.u16 	%p257, %rs247, %rs248;
	or.b32  	%r1140, %r1121, 128;
	selp.b32 	%r1141, %r1140, %r1121, %p257;
	ld.const.s8 	%rs249, [c_pat+160];
	cvt.rn.f32.s16 	%f797, %rs249;
	mul.f32 	%f798, %f7, %f797;
	ld.const.s8 	%rs250, [c_pat+161];
	cvt.rn.f32.s16 	%f799, %rs250;
	mul.f32 	%f800, %f76, %f799;
	sub.f32 	%f801, %f798, %f800;
	add.f32 	%f802, %f801, 0f3F000000;
	cvt.rzi.s32.f32 	%r1142, %f802;
	mul.f32 	%f803, %f7, %f799;
	fma.rn.f32 	%f804, %f76, %f797, %f803;
	add.f32 	%f805, %f804, 0f3F000000;
	cvt.rzi.s32.f32 	%r1143, %f805;
	ld.const.s8 	%rs251, [c_pat+162];
	cvt.rn.f32.s16 	%f806, %rs251;
	mul.f32 	%f807, %f7, %f806;
	ld.const.s8 	%rs252, [c_pat+163];
	cvt.rn.f32.s16 	%f808, %rs252;
	mul.f32 	%f809, %f76, %f808;
	sub.f32 	%f810, %f807, %f809;
	add.f32 	%f811, %f810, 0f3F000000;
	cvt.rzi.s32.f32 	%r1144, %f811;
	mul.f32 	%f812, %f7, %f808;
	fma.rn.f32 	%f813, %f76, %f806, %f812;
	add.f32 	%f814, %f813, 0f3F000000;
	cvt.rzi.s32.f32 	%r1145, %f814;
	add.s32 	%r1146, %r1143, %r2;
	setp.lt.s32 	%p258, %r1146, 0;
	min.s32 	%r1147, %r1146, %r3;
	selp.b32 	%r1148, 0, %r1147, %p258;
	add.s32 	%r1149, %r1142, %r4;
	setp.lt.s32 	%p259, %r1149, 0;
	min.s32 	%r1150, %r1149, %r5;
	selp.b32 	%r1151, 0, %r1150, %p259;
	mad.lo.s32 	%r1152, %r1148, %r74, %r1151;
	cvt.s64.s32 	%rd266, %r1152;
	add.s64 	%rd267, %rd1, %rd266;
	ld.global.u8 	%rs253, [%rd267];
	add.s32 	%r1153, %r1145, %r2;
	setp.lt.s32 	%p260, %r1153, 0;
	min.s32 	%r1154, %r1153, %r3;
	selp.b32 	%r1155, 0, %r1154, %p260;
	add.s32 	%r1156, %r1144, %r4;
	setp.lt.s32 	%p261, %r1156, 0;
	min.s32 	%r1157, %r1156, %r5;
	selp.b32 	%r1158, 0, %r1157, %p261;
	mad.lo.s32 	%r1159, %r1155, %r74, %r1158;
	cvt.s64.s32 	%rd268, %r1159;
	add.s64 	%rd269, %rd1, %rd268;
	ld.global.u8 	%rs254, [%rd269];
	setp.lt.u16 	%p262, %rs253, %rs254;
	or.b32  	%r1160, %r1141, 256;
	selp.b32 	%r1161, %r1160, %r1141, %p262;
	ld.const.s8 	%rs255, [c_pat+164];
	cvt.rn.f32.s16 	%f815, %rs255;
	mul.f32 	%f816, %f7, %f815;
	ld.const.s8 	%rs256, [c_pat+165];
	cvt.rn.f32.s16 	%f817, %rs256;
	mul.f32 	%f818, %f76, %f817;
	sub.f32 	%f819, %f816, %f818;
	add.f32 	%f820, %f819, 0f3F000000;
	cvt.rzi.s32.f32 	%r1162, %f820;
	mul.f32 	%f821, %f7, %f817;
	fma.rn.f32 	%f822, %f76, %f815, %f821;
	add.f32 	%f823, %f822, 0f3F000000;
	cvt.rzi.s32.f32 	%r1163, %f823;
	ld.const.s8 	%rs257, [c_pat+166];
	cvt.rn.f32.s16 	%f824, %rs257;
	mul.f32 	%f825, %f7, %f824;
	ld.const.s8 	%rs258, [c_pat+167];
	cvt.rn.f32.s16 	%f826, %rs258;
	mul.f32 	%f827, %f76, %f826;
	sub.f32 	%f828, %f825, %f827;
	add.f32 	%f829, %f828, 0f3F000000;
	cvt.rzi.s32.f32 	%r1164, %f829;
	mul.f32 	%f830, %f7, %f826;
	fma.rn.f32 	%f831, %f76, %f824, %f830;
	add.f32 	%f832, %f831, 0f3F000000;
	cvt.rzi.s32.f32 	%r1165, %f832;
	add.s32 	%r1166, %r1163, %r2;
	setp.lt.s32 	%p263, %r1166, 0;
	min.s32 	%r1167, %r1166, %r3;
	selp.b32 	%r1168, 0, %r1167, %p263;
	add.s32 	%r1169, %r1162, %r4;
	setp.lt.s32 	%p264, %r1169, 0;
	min.s32 	%r1170, %r1169, %r5;
	selp.b32 	%r1171, 0, %r1170, %p264;
	mad.lo.s32 	%r1172, %r1168, %r74, %r1171;
	cvt.s64.s32 	%rd270, %r1172;
	add.s64 	%rd271, %rd1, %rd270;
	ld.global.u8 	%rs259, [%rd271];
	add.s32 	%r1173, %r1165, %r2;
	setp.lt.s32 	%p265, %r1173, 0;
	min.s32 	%r1174, %r1173, %r3;
	selp.b32 	%r1175, 0, %r1174, %p265;
	add.s32 	%r1176, %r1164, %r4;
	setp.lt.s32 	%p266, %r1176, 0;
	min.s32 	%r1177, %r1176, %r5;
	selp.b32 	%r1178, 0, %r1177, %p266;
	mad.lo.s32 	%r1179, %r1175, %r74, %r1178;
	cvt.s64.s32 	%rd272, %r1179;
	add.s64 	%rd273, %rd1, %rd272;
	ld.global.u8 	%rs260, [%rd273];
	setp.lt.u16 	%p267, %rs259, %rs260;
	or.b32  	%r1180, %r1161, 512;
	selp.b32 	%r1181, %r1180, %r1161, %p267;
	ld.const.s8 	%rs261, [c_pat+168];
	cvt.rn.f32.s16 	%f833, %rs261;
	mul.f32 	%f834, %f7, %f833;
	ld.const.s8 	%rs262, [c_pat+169];
	cvt.rn.f32.s16 	%f835, %rs262;
	mul.f32 	%f836, %f76, %f835;
	sub.f32 	%f837, %f834, %f836;
	add.f32 	%f838, %f837, 0f3F000000;
	cvt.rzi.s32.f32 	%r1182, %f838;
	mul.f32 	%f839, %f7, %f835;
	fma.rn.f32 	%f840, %f76, %f833, %f839;
	add.f32 	%f841, %f840, 0f3F000000;
	cvt.rzi.s32.f32 	%r1183, %f841;
	ld.const.s8 	%rs263, [c_pat+170];
	cvt.rn.f32.s16 	%f842, %rs263;
	mul.f32 	%f843, %f7, %f842;
	ld.const.s8 	%rs264, [c_pat+171];
	cvt.rn.f32.s16 	%f844, %rs264;
	mul.f32 	%f845, %f76, %f844;
	sub.f32 	%f846, %f843, %f845;
	add.f32 	%f847, %f846, 0f3F000000;
	cvt.rzi.s32.f32 	%r1184, %f847;
	mul.f32 	%f848, %f7, %f844;
	fma.rn.f32 	%f849, %f76, %f842, %f848;
	add.f32 	%f850, %f849, 0f3F000000;
	cvt.rzi.s32.f32 	%r1185, %f850;
	add.s32 	%r1186, %r1183, %r2;
	setp.lt.s32 	%p268, %r1186, 0;
	min.s32 	%r1187, %r1186, %r3;
	selp.b32 	%r1188, 0, %r1187, %p268;
	add.s32 	%r1189, %r1182, %r4;
	setp.lt.s32 	%p269, %r1189, 0;
	min.s32 	%r1190, %r1189, %r5;
	selp.b32 	%r1191, 0, %r1190, %p269;
	mad.lo.s32 	%r1192, %r1188, %r74, %r1191;
	cvt.s64.s32 	%rd274, %r1192;
	add.s64 	%rd275, %rd1, %rd274;
	ld.global.u8 	%rs265, [%rd275];
	add.s32 	%r1193, %r1185, %r2;
	setp.lt.s32 	%p270, %r1193, 0;
	min.s32 	%r1194, %r1193, %r3;
	selp.b32 	%r1195, 0, %r1194, %p270;
	add.s32 	%r1196, %r1184, %r4;
	setp.lt.s32 	%p271, %r1196, 0;
	min.s32 	%r1197, %r1196, %r5;
	selp.b32 	%r1198, 0, %r1197, %p271;
	mad.lo.s32 	%r1199, %r1195, %r74, %r1198;
	cvt.s64.s32 	%rd276, %r1199;
	add.s64 	%rd277, %rd1, %rd276;
	ld.global.u8 	%rs266, [%rd277];
	setp.lt.u16 	%p272, %rs265, %rs266;
	or.b32  	%r1200, %r1181, 1024;
	selp.b32 	%r1201, %r1200, %r1181, %p272;
	ld.const.s8 	%rs267, [c_pat+172];
	cvt.rn.f32.s16 	%f851, %rs267;
	mul.f32 	%f852, %f7, %f851;
	ld.const.s8 	%rs268, [c_pat+173];
	cvt.rn.f32.s16 	%f853, %rs268;
	mul.f32 	%f854, %f76, %f853;
	sub.f32 	%f855, %f852, %f854;
	add.f32 	%f856, %f855, 0f3F000000;
	cvt.rzi.s32.f32 	%r1202, %f856;
	mul.f32 	%f857, %f7, %f853;
	fma.rn.f32 	%f858, %f76, %f851, %f857;
	add.f32 	%f859, %f858, 0f3F000000;
	cvt.rzi.s32.f32 	%r1203, %f859;
	ld.const.s8 	%rs269, [c_pat+174];
	cvt.rn.f32.s16 	%f860, %rs269;
	mul.f32 	%f861, %f7, %f860;
	ld.const.s8 	%rs270, [c_pat+175];
	cvt.rn.f32.s16 	%f862, %rs270;
	mul.f32 	%f863, %f76, %f862;
	sub.f32 	%f864, %f861, %f863;
	add.f32 	%f865, %f864, 0f3F000000;
	cvt.rzi.s32.f32 	%r1204, %f865;
	mul.f32 	%f866, %f7, %f862;
	fma.rn.f32 	%f867, %f76, %f860, %f866;
	add.f32 	%f868, %f867, 0f3F000000;
	cvt.rzi.s32.f32 	%r1205, %f868;
	add.s32 	%r1206, %r1203, %r2;
	setp.lt.s32 	%p273, %r1206, 0;
	min.s32 	%r1207, %r1206, %r3;
	selp.b32 	%r1208, 0, %r1207, %p273;
	add.s32 	%r1209, %r1202, %r4;
	setp.lt.s32 	%p274, %r1209, 0;
	min.s32 	%r1210, %r1209, %r5;
	selp.b32 	%r1211, 0, %r1210, %p274;
	mad.lo.s32 	%r1212, %r1208, %r74, %r1211;
	cvt.s64.s32 	%rd278, %r1212;
	add.s64 	%rd279, %rd1, %rd278;
	ld.global.u8 	%rs271, [%rd279];
	add.s32 	%r1213, %r1205, %r2;
	setp.lt.s32 	%p275, %r1213, 0;
	min.s32 	%r1214, %r1213, %r3;
	selp.b32 	%r1215, 0, %r1214, %p275;
	add.s32 	%r1216, %r1204, %r4;
	setp.lt.s32 	%p276, %r1216, 0;
	min.s32 	%r1217, %r1216, %r5;
	selp.b32 	%r1218, 0, %r1217, %p276;
	mad.lo.s32 	%r1219, %r1215, %r74, %r1218;
	cvt.s64.s32 	%rd280, %r1219;
	add.s64 	%rd281, %rd1, %rd280;
	ld.global.u8 	%rs272, [%rd281];
	setp.lt.u16 	%p277, %rs271, %rs272;
	or.b32  	%r1220, %r1201, 2048;
	selp.b32 	%r1221, %r1220, %r1201, %p277;
	ld.const.s8 	%rs273, [c_pat+176];
	cvt.rn.f32.s16 	%f869, %rs273;
	mul.f32 	%f870, %f7, %f869;
	ld.const.s8 	%rs274, [c_pat+177];
	cvt.rn.f32.s16 	%f871, %rs274;
	mul.f32 	%f872, %f76, %f871;
	sub.f32 	%f873, %f870, %f872;
	add.f32 	%f874, %f873, 0f3F000000;
	cvt.rzi.s32.f32 	%r1222, %f874;
	mul.f32 	%f875, %f7, %f871;
	fma.rn.f32 	%f876, %f76, %f869, %f875;
	add.f32 	%f877, %f876, 0f3F000000;
	cvt.rzi.s32.f32 	%r1223, %f877;
	ld.const.s8 	%rs275, [c_pat+178];
	cvt.rn.f32.s16 	%f878, %rs275;
	mul.f32 	%f879, %f7, %f878;
	ld.const.s8 	%rs276, [c_pat+179];
	cvt.rn.f32.s16 	%f880, %rs276;
	mul.f32 	%f881, %f76, %f880;
	sub.f32 	%f882, %f879, %f881;
	add.f32 	%f883, %f882, 0f3F000000;
	cvt.rzi.s32.f32 	%r1224, %f883;
	mul.f32 	%f884, %f7, %f880;
	fma.rn.f32 	%f885, %f76, %f878, %f884;
	add.f32 	%f886, %f885, 0f3F000000;
	cvt.rzi.s32.f32 	%r1225, %f886;
	add.s32 	%r1226, %r1223, %r2;
	setp.lt.s32 	%p278, %r1226, 0;
	min.s32 	%r1227, %r1226, %r3;
	selp.b32 	%r1228, 0, %r1227, %p278;
	add.s32 	%r1229, %r1222, %r4;
	setp.lt.s32 	%p279, %r1229, 0;
	min.s32 	%r1230, %r1229, %r5;
	selp.b32 	%r1231, 0, %r1230, %p279;
	mad.lo.s32 	%r1232, %r1228, %r74, %r1231;
	cvt.s64.s32 	%rd282, %r1232;
	add.s64 	%rd283, %rd1, %rd282;
	ld.global.u8 	%rs277, [%rd283];
	add.s32 	%r1233, %r1225, %r2;
	setp.lt.s32 	%p280, %r1233, 0;
	min.s32 	%r1234, %r1233, %r3;
	selp.b32 	%r1235, 0, %r1234, %p280;
	add.s32 	%r1236, %r1224, %r4;
	setp.lt.s32 	%p281, %r1236, 0;
	min.s32 	%r1237, %r1236, %r5;
	selp.b32 	%r1238, 0, %r1237, %p281;
	mad.lo.s32 	%r1239, %r1235, %r74, %r1238;
	cvt.s64.s32 	%rd284, %r1239;
	add.s64 	%rd285, %rd1, %rd284;
	ld.global.u8 	%rs278, [%rd285];
	setp.lt.u16 	%p282, %rs277, %rs278;
	or.b32  	%r1240, %r1221, 4096;
	selp.b32 	%r1241, %r1240, %r1221, %p282;
	ld.const.s8 	%rs279, [c_pat+180];
	cvt.rn.f32.s16 	%f887, %rs279;
	mul.f32 	%f888, %f7, %f887;
	ld.const.s8 	%rs280, [c_pat+181];
	cvt.rn.f32.s16 	%f889, %rs280;
	mul.f32 	%f890, %f76, %f889;
	sub.f32 	%f891, %f888, %f890;
	add.f32 	%f892, %f891, 0f3F000000;
	cvt.rzi.s32.f32 	%r1242, %f892;
	mul.f32 	%f893, %f7, %f889;
	fma.rn.f32 	%f894, %f76, %f887, %f893;
	add.f32 	%f895, %f894, 0f3F000000;
	cvt.rzi.s32.f32 	%r1243, %f895;
	ld.const.s8 	%rs281, [c_pat+182];
	cvt.rn.f32.s16 	%f896, %rs281;
	mul.f32 	%f897, %f7, %f896;
	ld.const.s8 	%rs282, [c_pat+183];
	cvt.rn.f32.s16 	%f898, %rs282;
	mul.f32 	%f899, %f76, %f898;
	sub.f32 	%f900, %f897, %f899;
	add.f32 	%f901, %f900, 0f3F000000;
	cvt.rzi.s32.f32 	%r1244, %f901;
	mul.f32 	%f902, %f7, %f898;
	fma.rn.f32 	%f903, %f76, %f896, %f902;
	add.f32 	%f904, %f903, 0f3F000000;
	cvt.rzi.s32.f32 	%r1245, %f904;
	add.s32 	%r1246, %r1243, %r2;
	setp.lt.s32 	%p283, %r1246, 0;
	min.s32 	%r1247, %r1246, %r3;
	selp.b32 	%r1248, 0, %r1247, %p283;
	add.s32 	%r1249, %r1242, %r4;
	setp.lt.s32 	%p284, %r1249, 0;
	min.s32 	%r1250, %r1249, %r5;
	selp.b32 	%r1251, 0, %r1250, %p284;
	mad.lo.s32 	%r1252, %r1248, %r74, %r1251;
	cvt.s64.s32 	%rd286, %r1252;
	add.s64 	%rd287, %rd1, %rd286;
	ld.global.u8 	%rs283, [%rd287];
	add.s32 	%r1253, %r1245, %r2;
	setp.lt.s32 	%p285, %r1253, 0;
	min.s32 	%r1254, %r1253, %r3;
	selp.b32 	%r1255, 0, %r1254, %p285;
	add.s32 	%r1256, %r1244, %r4;
	setp.lt.s32 	%p286, %r1256, 0;
	min.s32 	%r1257, %r1256, %r5;
	selp.b32 	%r1258, 0, %r1257, %p286;
	mad.lo.s32 	%r1259, %r1255, %r74, %r1258;
	cvt.s64.s32 	%rd288, %r1259;
	add.s64 	%rd289, %rd1, %rd288;
	ld.global.u8 	%rs284, [%rd289];
	setp.lt.u16 	%p287, %rs283, %rs284;
	or.b32  	%r1260, %r1241, 8192;
	selp.b32 	%r1261, %r1260, %r1241, %p287;
	ld.const.s8 	%rs285, [c_pat+184];
	cvt.rn.f32.s16 	%f905, %rs285;
	mul.f32 	%f906, %f7, %f905;
	ld.const.s8 	%rs286, [c_pat+185];
	cvt.rn.f32.s16 	%f907, %rs286;
	mul.f32 	%f908, %f76, %f907;
	sub.f32 	%f909, %f906, %f908;
	add.f32 	%f910, %f909, 0f3F000000;
	cvt.rzi.s32.f32 	%r1262, %f910;
	mul.f32 	%f911, %f7, %f907;
	fma.rn.f32 	%f912, %f76, %f905, %f911;
	add.f32 	%f913, %f912, 0f3F000000;
	cvt.rzi.s32.f32 	%r1263, %f913;
	ld.const.s8 	%rs287, [c_pat+186];
	cvt.rn.f32.s16 	%f914, %rs287;
	mul.f32 	%f915, %f7, %f914;
	ld.const.s8 	%rs288, [c_pat+187];
	cvt.rn.f32.s16 	%f916, %rs288;
	mul.f32 	%f917, %f76, %f916;
	sub.f32 	%f918, %f915, %f917;
	add.f32 	%f919, %f918, 0f3F000000;
	cvt.rzi.s32.f32 	%r1264, %f919;
	mul.f32 	%f920, %f7, %f916;
	fma.rn.f32 	%f921, %f76, %f914, %f920;
	add.f32 	%f922, %f921, 0f3F000000;
	cvt.rzi.s32.f32 	%r1265, %f922;
	add.s32 	%r1266, %r1263, %r2;
	setp.lt.s32 	%p288, %r1266, 0;
	min.s32 	%r1267, %r1266, %r3;
	selp.b32 	%r1268, 0, %r1267, %p288;
	add.s32 	%r1269, %r1262, %r4;
	setp.lt.s32 	%p289, %r1269, 0;
	min.s32 	%r1270, %r1269, %r5;
	selp.b32 	%r1271, 0, %r1270, %p289;
	mad.lo.s32 	%r1272, %r1268, %r74, %r1271;
	cvt.s64.s32 	%rd290, %r1272;
	add.s64 	%rd291, %rd1, %rd290;
	ld.global.u8 	%rs289, [%rd291];
	add.s32 	%r1273, %r1265, %r2;
	setp.lt.s32 	%p290, %r1273, 0;
	min.s32 	%r1274, %r1273, %r3;
	selp.b32 	%r1275, 0, %r1274, %p290;
	add.s32 	%r1276, %r1264, %r4;
	setp.lt.s32 	%p291, %r1276, 0;
	min.s32 	%r1277, %r1276, %r5;
	selp.b32 	%r1278, 0, %r1277, %p291;
	mad.lo.s32 	%r1279, %r1275, %r74, %r1278;
	cvt.s64.s32 	%rd292, %r1279;
	add.s64 	%rd293, %rd1, %rd292;
	ld.global.u8 	%rs290, [%rd293];
	setp.lt.u16 	%p292, %rs289, %rs290;
	or.b32  	%r1280, %r1261, 16384;
	selp.b32 	%r1281, %r1280, %r1261, %p292;
	ld.const.s8 	%rs291, [c_pat+188];
	cvt.rn.f32.s16 	%f923, %rs291;
	mul.f32 	%f924, %f7, %f923;
	ld.const.s8 	%rs292, [c_pat+189];
	cvt.rn.f32.s16 	%f925, %rs292;
	mul.f32 	%f926, %f76, %f925;
	sub.f32 	%f927, %f924, %f926;
	add.f32 	%f928, %f927, 0f3F000000;
	cvt.rzi.s32.f32 	%r1282, %f928;
	mul.f32 	%f929, %f7, %f925;
	fma.rn.f32 	%f930, %f76, %f923, %f929;
	add.f32 	%f931, %f930, 0f3F000000;
	cvt.rzi.s32.f32 	%r1283, %f931;
	ld.const.s8 	%rs293, [c_pat+190];
	cvt.rn.f32.s16 	%f932, %rs293;
	mul.f32 	%f933, %f7, %f932;
	ld.const.s8 	%rs294, [c_pat+191];
	cvt.rn.f32.s16 	%f934, %rs294;
	mul.f32 	%f935, %f76, %f934;
	sub.f32 	%f936, %f933, %f935;
	add.f32 	%f937, %f936, 0f3F000000;
	cvt.rzi.s32.f32 	%r1284, %f937;
	mul.f32 	%f938, %f7, %f934;
	fma.rn.f32 	%f939, %f76, %f932, %f938;
	add.f32 	%f940, %f939, 0f3F000000;
	cvt.rzi.s32.f32 	%r1285, %f940;
	add.s32 	%r1286, %r1283, %r2;
	setp.lt.s32 	%p293, %r1286, 0;
	min.s32 	%r1287, %r1286, %r3;
	selp.b32 	%r1288, 0, %r1287, %p293;
	add.s32 	%r1289, %r1282, %r4;
	setp.lt.s32 	%p294, %r1289, 0;
	min.s32 	%r1290, %r1289, %r5;
	selp.b32 	%r1291, 0, %r1290, %p294;
	mad.lo.s32 	%r1292, %r1288, %r74, %r1291;
	cvt.s64.s32 	%rd294, %r1292;
	add.s64 	%rd295, %rd1, %rd294;
	ld.global.u8 	%rs295, [%rd295];
	add.s32 	%r1293, %r1285, %r2;
	setp.lt.s32 	%p295, %r1293, 0;
	min.s32 	%r1294, %r1293, %r3;
	selp.b32 	%r1295, 0, %r1294, %p295;
	add.s32 	%r1296, %r1284, %r4;
	setp.lt.s32 	%p296, %r1296, 0;
	min.s32 	%r1297, %r1296, %r5;
	selp.b32 	%r1298, 0, %r1297, %p296;
	mad.lo.s32 	%r1299, %r1295, %r74, %r1298;
	cvt.s64.s32 	%rd296, %r1299;
	add.s64 	%rd297, %rd1, %rd296;
	ld.global.u8 	%rs296, [%rd297];
	setp.lt.u16 	%p297, %rs295, %rs296;
	or.b32  	%r1300, %r1281, 32768;
	selp.b32 	%r1301, %r1300, %r1281, %p297;
	ld.const.s8 	%rs297, [c_pat+192];
	cvt.rn.f32.s16 	%f941, %rs297;
	mul.f32 	%f942, %f7, %f941;
	ld.const.s8 	%rs298, [c_pat+193];
	cvt.rn.f32.s16 	%f943, %rs298;
	mul.f32 	%f944, %f76, %f943;
	sub.f32 	%f945, %f942, %f944;
	add.f32 	%f946, %f945, 0f3F000000;
	cvt.rzi.s32.f32 	%r1302, %f946;
	mul.f32 	%f947, %f7, %f943;
	fma.rn.f32 	%f948, %f76, %f941, %f947;
	add.f32 	%f949, %f948, 0f3F000000;
	cvt.rzi.s32.f32 	%r1303, %f949;
	ld.const.s8 	%rs299, [c_pat+194];
	cvt.rn.f32.s16 	%f950, %rs299;
	mul.f32 	%f951, %f7, %f950;
	ld.const.s8 	%rs300, [c_pat+195];
	cvt.rn.f32.s16 	%f952, %rs300;
	mul.f32 	%f953, %f76, %f952;
	sub.f32 	%f954, %f951, %f953;
	add.f32 	%f955, %f954, 0f3F000000;
	cvt.rzi.s32.f32 	%r1304, %f955;
	mul.f32 	%f956, %f7, %f952;
	fma.rn.f32 	%f957, %f76, %f950, %f956;
	add.f32 	%f958, %f957, 0f3F000000;
	cvt.rzi.s32.f32 	%r1305, %f958;
	add.s32 	%r1306, %r1303, %r2;
	setp.lt.s32 	%p298, %r1306, 0;
	min.s32 	%r1307, %r1306, %r3;
	selp.b32 	%r1308, 0, %r1307, %p298;
	add.s32 	%r1309, %r1302, %r4;
	setp.lt.s32 	%p299, %r1309, 0;
	min.s32 	%r1310, %r1309, %r5;
	selp.b32 	%r1311, 0, %r1310, %p299;
	mad.lo.s32 	%r1312, %r1308, %r74, %r1311;
	cvt.s64.s32 	%rd298, %r1312;
	add.s64 	%rd299, %rd1, %rd298;
	ld.global.u8 	%rs301, [%rd299];
	add.s32 	%r1313, %r1305, %r2;
	setp.lt.s32 	%p300, %r1313, 0;
	min.s32 	%r1314, %r1313, %r3;
	selp.b32 	%r1315, 0, %r1314, %p300;
	add.s32 	%r1316, %r1304, %r4;
	setp.lt.s32 	%p301, %r1316, 0;
	min.s32 	%r1317, %r1316, %r5;
	selp.b32 	%r1318, 0, %r1317, %p301;
	mad.lo.s32 	%r1319, %r1315, %r74, %r1318;
	cvt.s64.s32 	%rd300, %r1319;
	add.s64 	%rd301, %rd1, %rd300;
	ld.global.u8 	%rs302, [%rd301];
	setp.lt.u16 	%p302, %rs301, %rs302;
	or.b32  	%r1320, %r1301, 65536;
	selp.b32 	%r1321, %r1320, %r1301, %p302;
	ld.const.s8 	%rs303, [c_pat+196];
	cvt.rn.f32.s16 	%f959, %rs303;
	mul.f32 	%f960, %f7, %f959;
	ld.const.s8 	%rs304, [c_pat+197];
	cvt.rn.f32.s16 	%f961, %rs304;
	mul.f32 	%f962, %f76, %f961;
	sub.f32 	%f963, %f960, %f962;
	add.f32 	%f964, %f963, 0f3F000000;
	cvt.rzi.s32.f32 	%r1322, %f964;
	mul.f32 	%f965, %f7, %f961;
	fma.rn.f32 	%f966, %f76, %f959, %f965;
	add.f32 	%f967, %f966, 0f3F000000;
	cvt.rzi.s32.f32 	%r1323, %f967;
	ld.const.s8 	%rs305, [c_pat+198];
	cvt.rn.f32.s16 	%f968, %rs305;
	mul.f32 	%f969, %f7, %f968;
	ld.const.s8 	%rs306, [c_pat+199];
	cvt.rn.f32.s16 	%f970, %rs306;
	mul.f32 	%f971, %f76, %f970;
	sub.f32 	%f972, %f969, %f971;
	add.f32 	%f973, %f972, 0f3F000000;
	cvt.rzi.s32.f32 	%r1324, %f973;
	mul.f32 	%f974, %f7, %f970;
	fma.rn.f32 	%f975, %f76, %f968, %f974;
	add.f32 	%f976, %f975, 0f3F000000;
	cvt.rzi.s32.f32 	%r1325, %f976;
	add.s32 	%r1326, %r1323, %r2;
	setp.lt.s32 	%p303, %r1326, 0;
	min.s32 	%r1327, %r1326, %r3;
	selp.b32 	%r1328, 0, %r1327, %p303;
	add.s32 	%r1329, %r1322, %r4;
	setp.lt.s32 	%p304, %r1329, 0;
	min.s32 	%r1330, %r1329, %r5;
	selp.b32 	%r1331, 0, %r1330, %p304;
	mad.lo.s32 	%r1332, %r1328, %r74, %r1331;
	cvt.s64.s32 	%rd302, %r1332;
	add.s64 	%rd303, %rd1, %rd302;
	ld.global.u8 	%rs307, [%rd303];
	add.s32 	%r1333, %r1325, %r2;
	setp.lt.s32 	%p305, %r1333, 0;
	min.s32 	%r1334, %r1333, %r3;
	selp.b32 	%r1335, 0, %r1334, %p305;
	add.s32 	%r1336, %r1324, %r4;
	setp.lt.s32 	%p306, %r1336, 0;
	min.s32 	%r1337, %r1336, %r5;
	selp.b32 	%r1338, 0, %r1337, %p306;
	mad.lo.s32 	%r1339, %r1335, %r74, %r1338;
	cvt.s64.s32 	%rd304, %r1339;
	add.s64 	%rd305, %rd1, %rd304;
	ld.global.u8 	%rs308, [%rd305];
	setp.lt.u16 	%p307, %rs307, %rs308;
	or.b32  	%r1340, %r1321, 131072;
	selp.b32 	%r1341, %r1340, %r1321, %p307;
	ld.const.s8 	%rs309, [c_pat+200];
	cvt.rn.f32.s16 	%f977, %rs309;
	mul.f32 	%f978, %f7, %f977;
	ld.const.s8 	%rs310, [c_pat+201];
	cvt.rn.f32.s16 	%f979, %rs310;
	mul.f32 	%f980, %f76, %f979;
	sub.f32 	%f981, %f978, %f980;
	add.f32 	%f982, %f981, 0f3F000000;
	cvt.rzi.s32.f32 	%r1342, %f982;
	mul.f32 	%f983, %f7, %f979;
	fma.rn.f32 	%f984, %f76, %f977, %f983;
	add.f32 	%f985, %f984, 0f3F000000;
	cvt.rzi.s32.f32 	%r1343, %f985;
	ld.const.s8 	%rs311, [c_pat+202];
	cvt.rn.f32.s16 	%f986, %rs311;
	mul.f32 	%f987, %f7, %f986;
	ld.const.s8 	%rs312, [c_pat+203];
	cvt.rn.f32.s16 	%f988, %rs312;
	mul.f32 	%f989, %f76, %f988;
	sub.f32 	%f990, %f987, %f989;
	add.f32 	%f991, %f990, 0f3F000000;
	cvt.rzi.s32.f32 	%r1344, %f991;
	mul.f32 	%f992, %f7, %f988;
	fma.rn.f32 	%f993, %f76, %f986, %f992;
	add.f32 	%f994, %f993, 0f3F000000;
	cvt.rzi.s32.f32 	%r1345, %f994;
	add.s32 	%r1346, %r1343, %r2;
	setp.lt.s32 	%p308, %r1346, 0;
	min.s32 	%r1347, %r1346, %r3;
	selp.b32 	%r1348, 0, %r1347, %p308;
	add.s32 	%r1349, %r1342, %r4;
	setp.lt.s32 	%p309, %r1349, 0;
	min.s32 	%r1350, %r1349, %r5;
	selp.b32 	%r1351, 0, %r1350, %p309;
	mad.lo.s32 	%r1352, %r1348, %r74, %r1351;
	cvt.s64.s32 	%rd306, %r1352;
	add.s64 	%rd307, %rd1, %rd306;
	ld.global.u8 	%rs313, [%rd307];
	add.s32 	%r1353, %r1345, %r2;
	setp.lt.s32 	%p310, %r1353, 0;
	min.s32 	%r1354, %r1353, %r3;
	selp.b32 	%r1355, 0, %r1354, %p310;
	add.s32 	%r1356, %r1344, %r4;
	setp.lt.s32 	%p311, %r1356, 0;
	min.s32 	%r1357, %r1356, %r5;
	selp.b32 	%r1358, 0, %r1357, %p311;
	mad.lo.s32 	%r1359, %r1355, %r74, %r1358;
	cvt.s64.s32 	%rd308, %r1359;
	add.s64 	%rd309, %rd1, %rd308;
	ld.global.u8 	%rs314, [%rd309];
	setp.lt.u16 	%p312, %rs313, %rs314;
	or.b32  	%r1360, %r1341, 262144;
	selp.b32 	%r1361, %r1360, %r1341, %p312;
	ld.const.s8 	%rs315, [c_pat+204];
	cvt.rn.f32.s16 	%f995, %rs315;
	mul.f32 	%f996, %f7, %f995;
	ld.const.s8 	%rs316, [c_pat+205];
	cvt.rn.f32.s16 	%f997, %rs316;
	mul.f32 	%f998, %f76, %f997;
	sub.f32 	%f999, %f996, %f998;
	add.f32 	%f1000, %f999, 0f3F000000;
	cvt.rzi.s32.f32 	%r1362, %f1000;
	mul.f32 	%f1001, %f7, %f997;
	fma.rn.f32 	%f1002, %f76, %f995, %f1001;
	add.f32 	%f1003, %f1002, 0f3F000000;
	cvt.rzi.s32.f32 	%r1363, %f1003;
	ld.const.s8 	%rs317, [c_pat+206];
	cvt.rn.f32.s16 	%f1004, %rs317;
	mul.f32 	%f1005, %f7, %f1004;
	ld.const.s8 	%rs318, [c_pat+207];
	cvt.rn.f32.s16 	%f1006, %rs318;
	mul.f32 	%f1007, %f76, %f1006;
	sub.f32 	%f1008, %f1005, %f1007;
	add.f32 	%f1009, %f1008, 0f3F000000;
	cvt.rzi.s32.f32 	%r1364, %f1009;
	mul.f32 	%f1010, %f7, %f1006;
	fma.rn.f32 	%f1011, %f76, %f1004, %f1010;
	add.f32 	%f1012, %f1011, 0f3F000000;
	cvt.rzi.s32.f32 	%r1365, %f1012;
	add.s32 	%r1366, %r1363, %r2;
	setp.lt.s32 	%p313, %r1366, 0;
	min.s32 	%r1367, %r1366, %r3;
	selp.b32 	%r1368, 0, %r1367, %p313;
	add.s32 	%r1369, %r1362, %r4;
	setp.lt.s32 	%p314, %r1369, 0;
	min.s32 	%r1370, %r1369, %r5;
	selp.b32 	%r1371, 0, %r1370, %p314;
	mad.lo.s32 	%r1372, %r1368, %r74, %r1371;
	cvt.s64.s32 	%rd310, %r1372;
	add.s64 	%rd311, %rd1, %rd310;
	ld.global.u8 	%rs319, [%rd311];
	add.s32 	%r1373, %r1365, %r2;
	setp.lt.s32 	%p315, %r1373, 0;
	min.s32 	%r1374, %r1373, %r3;
	selp.b32 	%r1375, 0, %r1374, %p315;
	add.s32 	%r1376, %r1364, %r4;
	setp.lt.s32 	%p316, %r1376, 0;
	min.s32 	%r1377, %r1376, %r5;
	selp.b32 	%r1378, 0, %r1377, %p316;
	mad.lo.s32 	%r1379, %r1375, %r74, %r1378;
	cvt.s64.s32 	%rd312, %r1379;
	add.s64 	%rd313, %rd1, %rd312;
	ld.global.u8 	%rs320, [%rd313];
	setp.lt.u16 	%p317, %rs319, %rs320;
	or.b32  	%r1380, %r1361, 524288;
	selp.b32 	%r1381, %r1380, %r1361, %p317;
	ld.const.s8 	%rs321, [c_pat+208];
	cvt.rn.f32.s16 	%f1013, %rs321;
	mul.f32 	%f1014, %f7, %f1013;
	ld.const.s8 	%rs322, [c_pat+209];
	cvt.rn.f32.s16 	%f1015, %rs322;
	mul.f32 	%f1016, %f76, %f1015;
	sub.f32 	%f1017, %f1014, %f1016;
	add.f32 	%f1018, %f1017, 0f3F000000;
	cvt.rzi.s32.f32 	%r1382, %f1018;
	mul.f32 	%f1019, %f7, %f1015;
	fma.rn.f32 	%f1020, %f76, %f1013, %f1019;
	add.f32 	%f1021, %f1020, 0f3F000000;
	cvt.rzi.s32.f32 	%r1383, %f1021;
	ld.const.s8 	%rs323, [c_pat+210];
	cvt.rn.f32.s16 	%f1022, %rs323;
	mul.f32 	%f1023, %f7, %f1022;
	ld.const.s8 	%rs324, [c_pat+211];
	cvt.rn.f32.s16 	%f1024, %rs324;
	mul.f32 	%f1025, %f76, %f1024;
	sub.f32 	%f1026, %f1023, %f1025;
	add.f32 	%f1027, %f1026, 0f3F000000;
	cvt.rzi.s32.f32 	%r1384, %f1027;
	mul.f32 	%f1028, %f7, %f1024;
	fma.rn.f32 	%f1029, %f76, %f1022, %f1028;
	add.f32 	%f1030, %f1029, 0f3F000000;
	cvt.rzi.s32.f32 	%r1385, %f1030;
	add.s32 	%r1386, %r1383, %r2;
	setp.lt.s32 	%p318, %r1386, 0;
	min.s32 	%r1387, %r1386, %r3;
	selp.b32 	%r1388, 0, %r1387, %p318;
	add.s32 	%r1389, %r1382, %r4;
	setp.lt.s32 	%p319, %r1389, 0;
	min.s32 	%r1390, %r1389, %r5;
	selp.b32 	%r1391, 0, %r1390, %p319;
	mad.lo.s32 	%r1392, %r1388, %r74, %r1391;
	cvt.s64.s32 	%rd314, %r1392;
	add.s64 	%rd315, %rd1, %rd314;
	ld.global.u8 	%rs325, [%rd315];
	add.s32 	%r1393, %r1385, %r2;
	setp.lt.s32 	%p320, %r1393, 0;
	min.s32 	%r1394, %r1393, %r3;
	selp.b32 	%r1395, 0, %r1394, %p320;
	add.s32 	%r1396, %r1384, %r4;
	setp.lt.s32 	%p321, %r1396, 0;
	min.s32 	%r1397, %r1396, %r5;
	selp.b32 	%r1398, 0, %r1397, %p321;
	mad.lo.s32 	%r1399, %r1395, %r74, %r1398;
	cvt.s64.s32 	%rd316, %r1399;
	add.s64 	%rd317, %rd1, %rd316;
	ld.global.u8 	%rs326, [%rd317];
	setp.lt.u16 	%p322, %rs325, %rs326;
	or.b32  	%r1400, %r1381, 1048576;
	selp.b32 	%r1401, %r1400, %r1381, %p322;
	ld.const.s8 	%rs327, [c_pat+212];
	cvt.rn.f32.s16 	%f1031, %rs327;
	mul.f32 	%f1032, %f7, %f1031;
	ld.const.s8 	%rs328, [c_pat+213];
	cvt.rn.f32.s16 	%f1033, %rs328;
	mul.f32 	%f1034, %f76, %f1033;
	sub.f32 	%f1035, %f1032, %f1034;
	add.f32 	%f1036, %f1035, 0f3F000000;
	cvt.rzi.s32.f32 	%r1402, %f1036;
	mul.f32 	%f1037, %f7, %f1033;
	fma.rn.f32 	%f1038, %f76, %f1031, %f1037;
	add.f32 	%f1039, %f1038, 0f3F000000;
	cvt.rzi.s32.f32 	%r1403, %f1039;
	ld.const.s8 	%rs329, [c_pat+214];
	cvt.rn.f32.s16 	%f1040, %rs329;
	mul.f32 	%f1041, %f7, %f1040;
	ld.const.s8 	%rs330, [c_pat+215];
	cvt.rn.f32.s16 	%f1042, %rs330;
	mul.f32 	%f1043, %f76, %f1042;
	sub.f32 	%f1044, %f1041, %f1043;
	add.f32 	%f1045, %f1044, 0f3F000000;
	cvt.rzi.s32.f32 	%r1404, %f1045;
	mul.f32 	%f1046, %f7, %f1042;
	fma.rn.f32 	%f1047, %f76, %f1040, %f1046;
	add.f32 	%f1048, %f1047, 0f3F000000;
	cvt.rzi.s32.f32 	%r1405, %f1048;
	add.s32 	%r1406, %r1403, %r2;
	setp.lt.s32 	%p323, %r1406, 0;
	min.s32 	%r1407, %r1406, %r3;
	selp.b32 	%r1408, 0, %r1407, %p323;
	add.s32 	%r1409, %r1402, %r4;
	setp.lt.s32 	%p324, %r1409, 0;
	min.s32 	%r1410, %r1409, %r5;
	selp.b32 	%r1411, 0, %r1410, %p324;
	mad.lo.s32 	%r1412, %r1408, %r74, %r1411;
	cvt.s64.s32 	%rd318, %r1412;
	add.s64 	%rd319, %rd1, %rd318;
	ld.global.u8 	%rs331, [%rd319];
	add.s32 	%r1413, %r1405, %r2;
	setp.lt.s32 	%p325, %r1413, 0;
	min.s32 	%r1414, %r1413, %r3;
	selp.b32 	%r1415, 0, %r1414, %p325;
	add.s32 	%r1416, %r1404, %r4;
	setp.lt.s32 	%p326, %r1416, 0;
	min.s32 	%r1417, %r1416, %r5;
	selp.b32 	%r1418, 0, %r1417, %p326;
	mad.lo.s32 	%r1419, %r1415, %r74, %r1418;
	cvt.s64.s32 	%rd320, %r1419;
	add.s64 	%rd321, %rd1, %rd320;
	ld.global.u8 	%rs332, [%rd321];
	setp.lt.u16 	%p327, %rs331, %rs332;
	or.b32  	%r1420, %r1401, 2097152;
	selp.b32 	%r1421, %r1420, %r1401, %p327;
	ld.const.s8 	%rs333, [c_pat+216];
	cvt.rn.f32.s16 	%f1049, %rs333;
	mul.f32 	%f1050, %f7, %f1049;
	ld.const.s8 	%rs334, [c_pat+217];
	cvt.rn.f32.s16 	%f1051, %rs334;
	mul.f32 	%f1052, %f76, %f1051;
	sub.f32 	%f1053, %f1050, %f1052;
	add.f32 	%f1054, %f1053, 0f3F000000;
	cvt.rzi.s32.f32 	%r1422, %f1054;
	mul.f32 	%f1055, %f7, %f1051;
	fma.rn.f32 	%f1056, %f76, %f1049, %f1055;
	add.f32 	%f1057, %f1056, 0f3F000000;
	cvt.rzi.s32.f32 	%r1423, %f1057;
	ld.const.s8 	%rs335, [c_pat+218];
	cvt.rn.f32.s16 	%f1058, %rs335;
	mul.f32 	%f1059, %f7, %f1058;
	ld.const.s8 	%rs336, [c_pat+219];
	cvt.rn.f32.s16 	%f1060, %rs336;
	mul.f32 	%f1061, %f76, %f1060;
	sub.f32 	%f1062, %f1059, %f1061;
	add.f32 	%f1063, %f1062, 0f3F000000;
	cvt.rzi.s32.f32 	%r1424, %f1063;
	mul.f32 	%f1064, %f7, %f1060;
	fma.rn.f32 	%f1065, %f76, %f1058, %f1064;
	add.f32 	%f1066, %f1065, 0f3F000000;
	cvt.rzi.s32.f32 	%r1425, %f1066;
	add.s32 	%r1426, %r1423, %r2;
	setp.lt.s32 	%p328, %r1426, 0;
	min.s32 	%r1427, %r1426, %r3;
	selp.b32 	%r1428, 0, %r1427, %p328;
	add.s32 	%r1429, %r1422, %r4;
	setp.lt.s32 	%p329, %r1429, 0;
	min.s32 	%r1430, %r1429, %r5;
	selp.b32 	%r1431, 0, %r1430, %p329;
	mad.lo.s32 	%r1432, %r1428, %r74, %r1431;
	cvt.s64.s32 	%rd322, %r1432;
	add.s64 	%rd323, %rd1, %rd322;
	ld.global.u8 	%rs337, [%rd323];
	add.s32 	%r1433, %r1425, %r2;
	setp.lt.s32 	%p330, %r1433, 0;
	min.s32 	%r1434, %r1433, %r3;
	selp.b32 	%r1435, 0, %r1434, %p330;
	add.s32 	%r1436, %r1424, %r4;
	setp.lt.s32 	%p331, %r1436, 0;
	min.s32 	%r1437, %r1436, %r5;
	selp.b32 	%r1438, 0, %r1437, %p331;
	mad.lo.s32 	%r1439, %r1435, %r74, %r1438;
	cvt.s64.s32 	%rd324, %r1439;
	add.s64 	%rd325, %rd1, %rd324;
	ld.global.u8 	%rs338, [%rd325];
	setp.lt.u16 	%p332, %rs337, %rs338;
	or.b32  	%r1440, %r1421, 4194304;
	selp.b32 	%r1441, %r1440, %r1421, %p332;
	ld.const.s8 	%rs339, [c_pat+220];
	cvt.rn.f32.s16 	%f1067, %rs339;
	mul.f32 	%f1068, %f7, %f1067;
	ld.const.s8 	%rs340, [c_pat+221];
	cvt.rn.f32.s16 	%f1069, %rs340;
	mul.f32 	%f1070, %f76, %f1069;
	sub.f32 	%f1071, %f1068, %f1070;
	add.f32 	%f1072, %f1071, 0f3F000000;
	cvt.rzi.s32.f32 	%r1442, %f1072;
	mul.f32 	%f1073, %f7, %f1069;
	fma.rn.f32 	%f1074, %f76, %f1067, %f1073;
	add.f32 	%f1075, %f1074, 0f3F000000;
	cvt.rzi.s32.f32 	%r1443, %f1075;
	ld.const.s8 	%rs341, [c_pat+222];
	cvt.rn.f32.s16 	%f1076, %rs341;
	mul.f32 	%f1077, %f7, %f1076;
	ld.const.s8 	%rs342, [c_pat+223];
	cvt.rn.f32.s16 	%f1078, %rs342;
	mul.f32 	%f1079, %f76, %f1078;
	sub.f32 	%f1080, %f1077, %f1079;
	add.f32 	%f1081, %f1080, 0f3F000000;
	cvt.rzi.s32.f32 	%r1444, %f1081;
	mul.f32 	%f1082, %f7, %f1078;
	fma.rn.f32 	%f1083, %f76, %f1076, %f1082;
	add.f32 	%f1084, %f1083, 0f3F000000;
	cvt.rzi.s32.f32 	%r1445, %f1084;
	add.s32 	%r1446, %r1443, %r2;
	setp.lt.s32 	%p333, %r1446, 0;
	min.s32 	%r1447, %r1446, %r3;
	selp.b32 	%r1448, 0, %r1447, %p333;
	add.s32 	%r1449, %r1442, %r4;
	setp.lt.s32 	%p334, %r1449, 0;
	min.s32 	%r1450, %r1449, %r5;
	selp.b32 	%r1451, 0, %r1450, %p334;
	mad.lo.s32 	%r1452, %r1448, %r74, %r1451;
	cvt.s64.s32 	%rd326, %r1452;
	add.s64 	%rd327, %rd1, %rd326;
	ld.global.u8 	%rs343, [%rd327];
	add.s32 	%r1453, %r1445, %r2;
	setp.lt.s32 	%p335, %r1453, 0;
	min.s32 	%r1454, %r1453, %r3;
	selp.b32 	%r1455, 0, %r1454, %p335;
	add.s32 	%r1456, %r1444, %r4;
	setp.lt.s32 	%p336, %r1456, 0;
	min.s32 	%r1457, %r1456, %r5;
	selp.b32 	%r1458, 0, %r1457, %p336;
	mad.lo.s32 	%r1459, %r1455, %r74, %r1458;
	cvt.s64.s32 	%rd328, %r1459;
	add.s64 	%rd329, %rd1, %rd328;
	ld.global.u8 	%rs344, [%rd329];
	setp.lt.u16 	%p337, %rs343, %rs344;
	or.b32  	%r1460, %r1441, 8388608;
	selp.b32 	%r1461, %r1460, %r1441, %p337;
	ld.const.s8 	%rs345, [c_pat+224];
	cvt.rn.f32.s16 	%f1085, %rs345;
	mul.f32 	%f1086, %f7, %f1085;
	ld.const.s8 	%rs346, [c_pat+225];
	cvt.rn.f32.s16 	%f1087, %rs346;
	mul.f32 	%f1088, %f76, %f1087;
	sub.f32 	%f1089, %f1086, %f1088;
	add.f32 	%f1090, %f1089, 0f3F000000;
	cvt.rzi.s32.f32 	%r1462, %f1090;
	mul.f32 	%f1091, %f7, %f1087;
	fma.rn.f32 	%f1092, %f76, %f1085, %f1091;
	add.f32 	%f1093, %f1092, 0f3F000000;
	cvt.rzi.s32.f32 	%r1463, %f1093;
	ld.const.s8 	%rs347, [c_pat+226];
	cvt.rn.f32.s16 	%f1094, %rs347;
	mul.f32 	%f1095, %f7, %f1094;
	ld.const.s8 	%rs348, [c_pat+227];
	cvt.rn.f32.s16 	%f1096, %rs348;
	mul.f32 	%f1097, %f76, %f1096;
	sub.f32 	%f1098, %f1095, %f1097;
	add.f32 	%f1099, %f1098, 0f3F000000;
	cvt.rzi.s32.f32 	%r1464, %f1099;
	mul.f32 	%f1100, %f7, %f1096;
	fma.rn.f32 	%f1101, %f76, %f1094, %f1100;
	add.f32 	%f1102, %f1101, 0f3F000000;
	cvt.rzi.s32.f32 	%r1465, %f1102;
	add.s32 	%r1466, %r1463, %r2;
	setp.lt.s32 	%p338, %r1466, 0;
	min.s32 	%r1467, %r1466, %r3;
	selp.b32 	%r1468, 0, %r1467, %p338;
	add.s32 	%r1469, %r1462, %r4;
	setp.lt.s32 	%p339, %r1469, 0;
	min.s32 	%r1470, %r1469, %r5;
	selp.b32 	%r1471, 0, %r1470, %p339;
	mad.lo.s32 	%r1472, %r1468, %r74, %r1471;
	cvt.s64.s32 	%rd330, %r1472;
	add.s64 	%rd331, %rd1, %rd330;
	ld.global.u8 	%rs349, [%rd331];
	add.s32 	%r1473, %r1465, %r2;
	setp.lt.s32 	%p340, %r1473, 0;
	min.s32 	%r1474, %r1473, %r3;
	selp.b32 	%r1475, 0, %r1474, %p340;
	add.s32 	%r1476, %r1464, %r4;
	setp.lt.s32 	%p341, %r1476, 0;
	min.s32 	%r1477, %r1476, %r5;
	selp.b32 	%r1478, 0, %r1477, %p341;
	mad.lo.s32 	%r1479, %r1475, %r74, %r1478;
	cvt.s64.s32 	%rd332, %r1479;
	add.s64 	%rd333, %rd1, %rd332;
	ld.global.u8 	%rs350, [%rd333];
	setp.lt.u16 	%p342, %rs349, %rs350;
	or.b32  	%r1480, %r1461, 16777216;
	selp.b32 	%r1481, %r1480, %r1461, %p342;
	ld.const.s8 	%rs351, [c_pat+228];
	cvt.rn.f32.s16 	%f1103, %rs351;
	mul.f32 	%f1104, %f7, %f1103;
	ld.const.s8 	%rs352, [c_pat+229];
	cvt.rn.f32.s16 	%f1105, %rs352;
	mul.f32 	%f1106, %f76, %f1105;
	sub.f32 	%f1107, %f1104, %f1106;
	add.f32 	%f1108, %f1107, 0f3F000000;
	cvt.rzi.s32.f32 	%r1482, %f1108;
	mul.f32 	%f1109, %f7, %f1105;
	fma.rn.f32 	%f1110, %f76, %f1103, %f1109;
	add.f32 	%f1111, %f1110, 0f3F000000;
	cvt.rzi.s32.f32 	%r1483, %f1111;
	ld.const.s8 	%rs353, [c_pat+230];
	cvt.rn.f32.s16 	%f1112, %rs353;
	mul.f32 	%f1113, %f7, %f1112;
	ld.const.s8 	%rs354, [c_pat+231];
	cvt.rn.f32.s16 	%f1114, %rs354;
	mul.f32 	%f1115, %f76, %f1114;
	sub.f32 	%f1116, %f1113, %f1115;
	add.f32 	%f1117, %f1116, 0f3F000000;
	cvt.rzi.s32.f32 	%r1484, %f1117;
	mul.f32 	%f1118, %f7, %f1114;
	fma.rn.f32 	%f1119, %f76, %f1112, %f1118;
	add.f32 	%f1120, %f1119, 0f3F000000;
	cvt.rzi.s32.f32 	%r1485, %f1120;
	add.s32 	%r1486, %r1483, %r2;
	setp.lt.s32 	%p343, %r1486, 0;
	min.s32 	%r1487, %r1486, %r3;
	selp.b32 	%r1488, 0, %r1487, %p343;
	add.s32 	%r1489, %r1482, %r4;
	setp.lt.s32 	%p344, %r1489, 0;
	min.s32 	%r1490, %r1489, %r5;
	selp.b32 	%r1491, 0, %r1490, %p344;
	mad.lo.s32 	%r1492, %r1488, %r74, %r1491;
	cvt.s64.s32 	%rd334, %r1492;
	add.s64 	%rd335, %rd1, %rd334;
	ld.global.u8 	%rs355, [%rd335];
	add.s32 	%r1493, %r1485, %r2;
	setp.lt.s32 	%p345, %r1493, 0;
	min.s32 	%r1494, %r1493, %r3;
	selp.b32 	%r1495, 0, %r1494, %p345;
	add.s32 	%r1496, %r1484, %r4;
	setp.lt.s32 	%p346, %r1496, 0;
	min.s32 	%r1497, %r1496, %r5;
	selp.b32 	%r1498, 0, %r1497, %p346;
	mad.lo.s32 	%r1499, %r1495, %r74, %r1498;
	cvt.s64.s32 	%rd336, %r1499;
	add.s64 	%rd337, %rd1, %rd336;
	ld.global.u8 	%rs356, [%rd337];
	setp.lt.u16 	%p347, %rs355, %rs356;
	or.b32  	%r1500, %r1481, 33554432;
	selp.b32 	%r1501, %r1500, %r1481, %p347;
	ld.const.s8 	%rs357, [c_pat+232];
	cvt.rn.f32.s16 	%f1121, %rs357;
	mul.f32 	%f1122, %f7, %f1121;
	ld.const.s8 	%rs358, [c_pat+233];
	cvt.rn.f32.s16 	%f1123, %rs358;
	mul.f32 	%f1124, %f76, %f1123;
	sub.f32 	%f1125, %f1122, %f1124;
	add.f32 	%f1126, %f1125, 0f3F000000;
	cvt.rzi.s32.f32 	%r1502, %f1126;
	mul.f32 	%f1127, %f7, %f1123;
	fma.rn.f32 	%f1128, %f76, %f1121, %f1127;
	add.f32 	%f1129, %f1128, 0f3F000000;
	cvt.rzi.s32.f32 	%r1503, %f1129;
	ld.const.s8 	%rs359, [c_pat+234];
	cvt.rn.f32.s16 	%f1130, %rs359;
	mul.f32 	%f1131, %f7, %f1130;
	ld.const.s8 	%rs360, [c_pat+235];
	cvt.rn.f32.s16 	%f1132, %rs360;
	mul.f32 	%f1133, %f76, %f1132;
	sub.f32 	%f1134, %f1131, %f1133;
	add.f32 	%f1135, %f1134, 0f3F000000;
	cvt.rzi.s32.f32 	%r1504, %f1135;
	mul.f32 	%f1136, %f7, %f1132;
	fma.rn.f32 	%f1137, %f76, %f1130, %f1136;
	add.f32 	%f1138, %f1137, 0f3F000000;
	cvt.rzi.s32.f32 	%r1505, %f1138;
	add.s32 	%r1506, %r1503, %r2;
	setp.lt.s32 	%p348, %r1506, 0;
	min.s32 	%r1507, %r1506, %r3;
	selp.b32 	%r1508, 0, %r1507, %p348;
	add.s32 	%r1509, %r1502, %r4;
	setp.lt.s32 	%p349, %r1509, 0;
	min.s32 	%r1510, %r1509, %r5;
	selp.b32 	%r1511, 0, %r1510, %p349;
	mad.lo.s32 	%r1512, %r1508, %r74, %r1511;
	cvt.s64.s32 	%rd338, %r1512;
	add.s64 	%rd339, %rd1, %rd338;
	ld.global.u8 	%rs361, [%rd339];
	add.s32 	%r1513, %r1505, %r2;
	setp.lt.s32 	%p350, %r1513, 0;
	min.s32 	%r1514, %r1513, %r3;
	selp.b32 	%r1515, 0, %r1514, %p350;
	add.s32 	%r1516, %r1504, %r4;
	setp.lt.s32 	%p351, %r1516, 0;
	min.s32 	%r1517, %r1516, %r5;
	selp.b32 	%r1518, 0, %r1517, %p351;
	mad.lo.s32 	%r1519, %r1515, %r74, %r1518;
	cvt.s64.s32 	%rd340, %r1519;
	add.s64 	%rd341, %rd1, %rd340;
	ld.global.u8 	%rs362, [%rd341];
	setp.lt.u16 	%p352, %rs361, %rs362;
	or.b32  	%r1520, %r1501, 67108864;
	selp.b32 	%r1521, %r1520, %r1501, %p352;
	ld.const.s8 	%rs363, [c_pat+236];
	cvt.rn.f32.s16 	%f1139, %rs363;
	mul.f32 	%f1140, %f7, %f1139;
	ld.const.s8 	%rs364, [c_pat+237];
	cvt.rn.f32.s16 	%f1141, %rs364;
	mul.f32 	%f1142, %f76, %f1141;
	sub.f32 	%f1143, %f1140, %f1142;
	add.f32 	%f1144, %f1143, 0f3F000000;
	cvt.rzi.s32.f32 	%r1522, %f1144;
	mul.f32 	%f1145, %f7, %f1141;
	fma.rn.f32 	%f1146, %f76, %f1139, %f1145;
	add.f32 	%f1147, %f1146, 0f3F000000;
	cvt.rzi.s32.f32 	%r1523, %f1147;
	ld.const.s8 	%rs365, [c_pat+238];
	cvt.rn.f32.s16 	%f1148, %rs365;
	mul.f32 	%f1149, %f7, %f1148;
	ld.const.s8 	%rs366, [c_pat+239];
	cvt.rn.f32.s16 	%f1150, %rs366;
	mul.f32 	%f1151, %f76, %f1150;
	sub.f32 	%f1152, %f1149, %f1151;
	add.f32 	%f1153, %f1152, 0f3F000000;
	cvt.rzi.s32.f32 	%r1524, %f1153;
	mul.f32 	%f1154, %f7, %f1150;
	fma.rn.f32 	%f1155, %f76, %f1148, %f1154;
	add.f32 	%f1156, %f1155, 0f3F000000;
	cvt.rzi.s32.f32 	%r1525, %f1156;
	add.s32 	%r1526, %r1523, %r2;
	setp.lt.s32 	%p353, %r1526, 0;
	min.s32 	%r1527, %r1526, %r3;
	selp.b32 	%r1528, 0, %r1527, %p353;
	add.s32 	%r1529, %r1522, %r4;
	setp.lt.s32 	%p354, %r1529, 0;
	min.s32 	%r1530, %r1529, %r5;
	selp.b32 	%r1531, 0, %r1530, %p354;
	mad.lo.s32 	%r1532, %r1528, %r74, %r1531;
	cvt.s64.s32 	%rd342, %r1532;
	add.s64 	%rd343, %rd1, %rd342;
	ld.global.u8 	%rs367, [%rd343];
	add.s32 	%r1533, %r1525, %r2;
	setp.lt.s32 	%p355, %r1533, 0;
	min.s32 	%r1534, %r1533, %r3;
	selp.b32 	%r1535, 0, %r1534, %p355;
	add.s32 	%r1536, %r1524, %r4;
	setp.lt.s32 	%p356, %r1536, 0;
	min.s32 	%r1537, %r1536, %r5;
	selp.b32 	%r1538, 0, %r1537, %p356;
	mad.lo.s32 	%r1539, %r1535, %r74, %r1538;
	cvt.s64.s32 	%rd344, %r1539;
	add.s64 	%rd345, %rd1, %rd344;
	ld.global.u8 	%rs368, [%rd345];
	setp.lt.u16 	%p357, %rs367, %rs368;
	or.b32  	%r1540, %r1521, 134217728;
	selp.b32 	%r1541, %r1540, %r1521, %p357;
	ld.const.s8 	%rs369, [c_pat+240];
	cvt.rn.f32.s16 	%f1157, %rs369;
	mul.f32 	%f1158, %f7, %f1157;
	ld.const.s8 	%rs370, [c_pat+241];
	cvt.rn.f32.s16 	%f1159, %rs370;
	mul.f32 	%f1160, %f76, %f1159;
	sub.f32 	%f1161, %f1158, %f1160;
	add.f32 	%f1162, %f1161, 0f3F000000;
	cvt.rzi.s32.f32 	%r1542, %f1162;
	mul.f32 	%f1163, %f7, %f1159;
	fma.rn.f32 	%f1164, %f76, %f1157, %f1163;
	add.f32 	%f1165, %f1164, 0f3F000000;
	cvt.rzi.s32.f32 	%r1543, %f1165;
	ld.const.s8 	%rs371, [c_pat+242];
	cvt.rn.f32.s16 	%f1166, %rs371;
	mul.f32 	%f1167, %f7, %f1166;
	ld.const.s8 	%rs372, [c_pat+243];
	cvt.rn.f32.s16 	%f1168, %rs372;
	mul.f32 	%f1169, %f76, %f1168;
	sub.f32 	%f1170, %f1167, %f1169;
	add.f32 	%f1171, %f1170, 0f3F000000;
	cvt.rzi.s32.f32 	%r1544, %f1171;
	mul.f32 	%f1172, %f7, %f1168;
	fma.rn.f32 	%f1173, %f76, %f1166, %f1172;
	add.f32 	%f1174, %f1173, 0f3F000000;
	cvt.rzi.s32.f32 	%r1545, %f1174;
	add.s32 	%r1546, %r1543, %r2;
	setp.lt.s32 	%p358, %r1546, 0;
	min.s32 	%r1547, %r1546, %r3;
	selp.b32 	%r1548, 0, %r1547, %p358;
	add.s32 	%r1549, %r1542, %r4;
	setp.lt.s32 	%p359, %r1549, 0;
	min.s32 	%r1550, %r1549, %r5;
	selp.b32 	%r1551, 0, %r1550, %p359;
	mad.lo.s32 	%r1552, %r1548, %r74, %r1551;
	cvt.s64.s32 	%rd346, %r1552;
	add.s64 	%rd347, %rd1, %rd346;
	ld.global.u8 	%rs373, [%rd347];
	add.s32 	%r1553, %r1545, %r2;
	setp.lt.s32 	%p360, %r1553, 0;
	min.s32 	%r1554, %r1553, %r3;
	selp.b32 	%r1555, 0, %r1554, %p360;
	add.s32 	%r1556, %r1544, %r4;
	setp.lt.s32 	%p361, %r1556, 0;
	min.s32 	%r1557, %r1556, %r5;
	selp.b32 	%r1558, 0, %r1557, %p361;
	mad.lo.s32 	%r1559, %r1555, %r74, %r1558;
	cvt.s64.s32 	%rd348, %r1559;
	add.s64 	%rd349, %rd1, %rd348;
	ld.global.u8 	%rs374, [%rd349];
	setp.lt.u16 	%p362, %rs373, %rs374;
	or.b32  	%r1560, %r1541, 268435456;
	selp.b32 	%r1561, %r1560, %r1541, %p362;
	ld.const.s8 	%rs375, [c_pat+244];
	cvt.rn.f32.s16 	%f1175, %rs375;
	mul.f32 	%f1176, %f7, %f1175;
	ld.const.s8 	%rs376, [c_pat+245];
	cvt.rn.f32.s16 	%f1177, %rs376;
	mul.f32 	%f1178, %f76, %f1177;
	sub.f32 	%f1179, %f1176, %f1178;
	add.f32 	%f1180, %f1179, 0f3F000000;
	cvt.rzi.s32.f32 	%r1562, %f1180;
	mul.f32 	%f1181, %f7, %f1177;
	fma.rn.f32 	%f1182, %f76, %f1175, %f1181;
	add.f32 	%f1183, %f1182, 0f3F000000;
	cvt.rzi.s32.f32 	%r1563, %f1183;
	ld.const.s8 	%rs377, [c_pat+246];
	cvt.rn.f32.s16 	%f1184, %rs377;
	mul.f32 	%f1185, %f7, %f1184;
	ld.const.s8 	%rs378, [c_pat+247];
	cvt.rn.f32.s16 	%f1186, %rs378;
	mul.f32 	%f1187, %f76, %f1186;
	sub.f32 	%f1188, %f1185, %f1187;
	add.f32 	%f1189, %f1188, 0f3F000000;
	cvt.rzi.s32.f32 	%r1564, %f1189;
	mul.f32 	%f1190, %f7, %f1186;
	fma.rn.f32 	%f1191, %f76, %f1184, %f1190;
	add.f32 	%f1192, %f1191, 0f3F000000;
	cvt.rzi.s32.f32 	%r1565, %f1192;
	add.s32 	%r1566, %r1563, %r2;
	setp.lt.s32 	%p363, %r1566, 0;
	min.s32 	%r1567, %r1566, %r3;
	selp.b32 	%r1568, 0, %r1567, %p363;
	add.s32 	%r1569, %r1562, %r4;
	setp.lt.s32 	%p364, %r1569, 0;
	min.s32 	%r1570, %r1569, %r5;
	selp.b32 	%r1571, 0, %r1570, %p364;
	mad.lo.s32 	%r1572, %r1568, %r74, %r1571;
	cvt.s64.s32 	%rd350, %r1572;
	add.s64 	%rd351, %rd1, %rd350;
	ld.global.u8 	%rs379, [%rd351];
	add.s32 	%r1573, %r1565, %r2;
	setp.lt.s32 	%p365, %r1573, 0;
	min.s32 	%r1574, %r1573, %r3;
	selp.b32 	%r1575, 0, %r1574, %p365;
	add.s32 	%r1576, %r1564, %r4;
	setp.lt.s32 	%p366, %r1576, 0;
	min.s32 	%r1577, %r1576, %r5;
	selp.b32 	%r1578, 0, %r1577, %p366;
	mad.lo.s32 	%r1579, %r1575, %r74, %r1578;
	cvt.s64.s32 	%rd352, %r1579;
	add.s64 	%rd353, %rd1, %rd352;
	ld.global.u8 	%rs380, [%rd353];
	setp.lt.u16 	%p367, %rs379, %rs380;
	or.b32  	%r1580, %r1561, 536870912;
	selp.b32 	%r1581, %r1580, %r1561, %p367;
	ld.const.s8 	%rs381, [c_pat+248];
	cvt.rn.f32.s16 	%f1193, %rs381;
	mul.f32 	%f1194, %f7, %f1193;
	ld.const.s8 	%rs382, [c_pat+249];
	cvt.rn.f32.s16 	%f1195, %rs382;
	mul.f32 	%f1196, %f76, %f1195;
	sub.f32 	%f1197, %f1194, %f1196;
	add.f32 	%f1198, %f1197, 0f3F000000;
	cvt.rzi.s32.f32 	%r1582, %f1198;
	mul.f32 	%f1199, %f7, %f1195;
	fma.rn.f32 	%f1200, %f76, %f1193, %f1199;
	add.f32 	%f1201, %f1200, 0f3F000000;
	cvt.rzi.s32.f32 	%r1583, %f1201;
	ld.const.s8 	%rs383, [c_pat+250];
	cvt.rn.f32.s16 	%f1202, %rs383;
	mul.f32 	%f1203, %f7, %f1202;
	ld.const.s8 	%rs384, [c_pat+251];
	cvt.rn.f32.s16 	%f1204, %rs384;
	mul.f32 	%f1205, %f76, %f1204;
	sub.f32 	%f1206, %f1203, %f1205;
	add.f32 	%f1207, %f1206, 0f3F000000;
	cvt.rzi.s32.f32 	%r1584, %f1207;
	mul.f32 	%f1208, %f7, %f1204;
	fma.rn.f32 	%f1209, %f76, %f1202, %f1208;
	add.f32 	%f1210, %f1209, 0f3F000000;
	cvt.rzi.s32.f32 	%r1585, %f1210;
	add.s32 	%r1586, %r1583, %r2;
	setp.lt.s32 	%p368, %r1586, 0;
	min.s32 	%r1587, %r1586, %r3;
	selp.b32 	%r1588, 0, %r1587, %p368;
	add.s32 	%r1589, %r1582, %r4;
	setp.lt.s32 	%p369, %r1589, 0;
	min.s32 	%r1590, %r1589, %r5;
	selp.b32 	%r1591, 0, %r1590, %p369;
	mad.lo.s32 	%r1592, %r1588, %r74, %r1591;
	cvt.s64.s32 	%rd354, %r1592;
	add.s64 	%rd355, %rd1, %rd354;
	ld.global.u8 	%rs385, [%rd355];
	add.s32 	%r1593, %r1585, %r2;
	setp.lt.s32 	%p370, %r1593, 0;
	min.s32 	%r1594, %r1593, %r3;
	selp.b32 	%r1595, 0, %r1594, %p370;
	add.s32 	%r1596, %r1584, %r4;
	setp.lt.s32 	%p371, %r1596, 0;
	min.s32 	%r1597, %r1596, %r5;
	selp.b32 	%r1598, 0, %r1597, %p371;
	mad.lo.s32 	%r1599, %r1595, %r74, %r1598;
	cvt.s64.s32 	%rd356, %r1599;
	add.s64 	%rd357, %rd1, %rd356;
	ld.global.u8 	%rs386, [%rd357];
	setp.lt.u16 	%p372, %rs385, %rs386;
	or.b32  	%r1600, %r1581, 1073741824;
	selp.b32 	%r1601, %r1600, %r1581, %p372;
	ld.const.s8 	%rs387, [c_pat+252];
	cvt.rn.f32.s16 	%f1211, %rs387;
	mul.f32 	%f1212, %f7, %f1211;
	ld.const.s8 	%rs388, [c_pat+253];
	cvt.rn.f32.s16 	%f1213, %rs388;
	mul.f32 	%f1214, %f76, %f1213;
	sub.f32 	%f1215, %f1212, %f1214;
	add.f32 	%f1216, %f1215, 0f3F000000;
	cvt.rzi.s32.f32 	%r1602, %f1216;
	mul.f32 	%f1217, %f7, %f1213;
	fma.rn.f32 	%f1218, %f76, %f1211, %f1217;
	add.f32 	%f1219, %f1218, 0f3F000000;
	cvt.rzi.s32.f32 	%r1603, %f1219;
	ld.const.s8 	%rs389, [c_pat+254];
	cvt.rn.f32.s16 	%f1220, %rs389;
	mul.f32 	%f1221, %f7, %f1220;
	ld.const.s8 	%rs390, [c_pat+255];
	cvt.rn.f32.s16 	%f1222, %rs390;
	mul.f32 	%f1223, %f76, %f1222;
	sub.f32 	%f1224, %f1221, %f1223;
	add.f32 	%f1225, %f1224, 0f3F000000;
	cvt.rzi.s32.f32 	%r1604, %f1225;
	mul.f32 	%f1226, %f7, %f1222;
	fma.rn.f32 	%f1227, %f76, %f1220, %f1226;
	add.f32 	%f1228, %f1227, 0f3F000000;
	cvt.rzi.s32.f32 	%r1605, %f1228;
	add.s32 	%r1606, %r1603, %r2;
	setp.lt.s32 	%p373, %r1606, 0;
	min.s32 	%r1607, %r1606, %r3;
	selp.b32 	%r1608, 0, %r1607, %p373;
	add.s32 	%r1609, %r1602, %r4;
	setp.lt.s32 	%p374, %r1609, 0;
	min.s32 	%r1610, %r1609, %r5;
	selp.b32 	%r1611, 0, %r1610, %p374;
	mad.lo.s32 	%r1612, %r1608, %r74, %r1611;
	cvt.s64.s32 	%rd358, %r1612;
	add.s64 	%rd359, %rd1, %rd358;
	ld.global.u8 	%rs391, [%rd359];
	add.s32 	%r1613, %r1605, %r2;
	setp.lt.s32 	%p375, %r1613, 0;
	min.s32 	%r1614, %r1613, %r3;
	selp.b32 	%r1615, 0, %r1614, %p375;
	add.s32 	%r1616, %r1604, %r4;
	setp.lt.s32 	%p376, %r1616, 0;
	min.s32 	%r1617, %r1616, %r5;
	selp.b32 	%r1618, 0, %r1617, %p376;
	mad.lo.s32 	%r1619, %r1615, %r74, %r1618;
	cvt.s64.s32 	%rd360, %r1619;
	add.s64 	%rd361, %rd1, %rd360;
	ld.global.u8 	%rs392, [%rd361];
	setp.lt.u16 	%p377, %rs391, %rs392;
	or.b32  	%r1620, %r1601, -2147483648;
	selp.b32 	%r1621, %r1620, %r1601, %p377;
	ld.const.s8 	%rs393, [c_pat+256];
	cvt.rn.f32.s16 	%f1229, %rs393;
	mul.f32 	%f1230, %f7, %f1229;
	ld.const.s8 	%rs394, [c_pat+257];
	cvt.rn.f32.s16 	%f1231, %rs394;
	mul.f32 	%f1232, %f76, %f1231;
	sub.f32 	%f1233, %f1230, %f1232;
	add.f32 	%f1234, %f1233, 0f3F000000;
	cvt.rzi.s32.f32 	%r1622, %f1234;
	mul.f32 	%f1235, %f7, %f1231;
	fma.rn.f32 	%f1236, %f76, %f1229, %f1235;
	add.f32 	%f1237, %f1236, 0f3F000000;
	cvt.rzi.s32.f32 	%r1623, %f1237;
	ld.const.s8 	%rs395, [c_pat+258];
	cvt.rn.f32.s16 	%f1238, %rs395;
	mul.f32 	%f1239, %f7, %f1238;
	ld.const.s8 	%rs396, [c_pat+259];
	cvt.rn.f32.s16 	%f1240, %rs396;
	mul.f32 	%f1241, %f76, %f1240;
	sub.f32 	%f1242, %f1239, %f1241;
	add.f32 	%f1243, %f1242, 0f3F000000;
	cvt.rzi.s32.f32 	%r1624, %f1243;
	mul.f32 	%f1244, %f7, %f1240;
	fma.rn.f32 	%f1245, %f76, %f1238, %f1244;
	add.f32 	%f1246, %f1245, 0f3F000000;
	cvt.rzi.s32.f32 	%r1625, %f1246;
	add.s32 	%r1626, %r1623, %r2;
	setp.lt.s32 	%p378, %r1626, 0;
	min.s32 	%r1627, %r1626, %r3;
	selp.b32 	%r1628, 0, %r1627, %p378;
	add.s32 	%r1629, %r1622, %r4;
	setp.lt.s32 	%p379, %r1629, 0;
	min.s32 	%r1630, %r1629, %r5;
	selp.b32 	%r1631, 0, %r1630, %p379;
	mad.lo.s32 	%r1632, %r1628, %r74, %r1631;
	cvt.s64.s32 	%rd362, %r1632;
	add.s64 	%rd363, %rd1, %rd362;
	ld.global.u8 	%rs397, [%rd363];
	add.s32 	%r1633, %r1625, %r2;
	setp.lt.s32 	%p380, %r1633, 0;
	min.s32 	%r1634, %r1633, %r3;
	selp.b32 	%r1635, 0, %r1634, %p380;
	add.s32 	%r1636, %r1624, %r4;
	setp.lt.s32 	%p381, %r1636, 0;
	min.s32 	%r1637, %r1636, %r5;
	selp.b32 	%r1638, 0, %r1637, %p381;
	mad.lo.s32 	%r1639, %r1635, %r74, %r1638;
	cvt.s64.s32 	%rd364, %r1639;
	add.s64 	%rd365, %rd1, %rd364;
	ld.global.u8 	%rs398, [%rd365];
	setp.lt.u16 	%p382, %rs397, %rs398;
	selp.u32 	%r1640, 1, 0, %p382;
	ld.const.s8 	%rs399, [c_pat+260];
	cvt.rn.f32.s16 	%f1247, %rs399;
	mul.f32 	%f1248, %f7, %f1247;
	ld.const.s8 	%rs400, [c_pat+261];
	cvt.rn.f32.s16 	%f1249, %rs400;
	mul.f32 	%f1250, %f76, %f1249;
	sub.f32 	%f1251, %f1248, %f1250;
	add.f32 	%f1252, %f1251, 0f3F000000;
	cvt.rzi.s32.f32 	%r1641, %f1252;
	mul.f32 	%f1253, %f7, %f1249;
	fma.rn.f32 	%f1254, %f76, %f1247, %f1253;
	add.f32 	%f1255, %f1254, 0f3F000000;
	cvt.rzi.s32.f32 	%r1642, %f1255;
	ld.const.s8 	%rs401, [c_pat+262];
	cvt.rn.f32.s16 	%f1256, %rs401;
	mul.f32 	%f1257, %f7, %f1256;
	ld.const.s8 	%rs402, [c_pat+263];
	cvt.rn.f32.s16 	%f1258, %rs402;
	mul.f32 	%f1259, %f76, %f1258;
	sub.f32 	%f1260, %f1257, %f1259;
	add.f32 	%f1261, %f1260, 0f3F000000;
	cvt.rzi.s32.f32 	%r1643, %f1261;
	mul.f32 	%f1262, %f7, %f1258;
	fma.rn.f32 	%f1263, %f76, %f1256, %f1262;
	add.f32 	%f1264, %f1263, 0f3F000000;
	cvt.rzi.s32.f32 	%r1644, %f1264;
	add.s32 	%r1645, %r1642, %r2;
	setp.lt.s32 	%p383, %r1645, 0;
	min.s32 	%r1646, %r1645, %r3;
	selp.b32 	%r1647, 0, %r1646, %p383;
	add.s32 	%r1648, %r1641, %r4;
	setp.lt.s32 	%p384, %r1648, 0;
	min.s32 	%r1649, %r1648, %r5;
	selp.b32 	%r1650, 0, %r1649, %p384;
	mad.lo.s32 	%r1651, %r1647, %r74, %r1650;
	cvt.s64.s32 	%rd366, %r1651;
	add.s64 	%rd367, %rd1, %rd366;
	ld.global.u8 	%rs403, [%rd367];
	add.s32 	%r1652, %r1644, %r2;
	setp.lt.s32 	%p385, %r1652, 0;
	min.s32 	%r1653, %r1652, %r3;
	selp.b32 	%r1654, 0, %r1653, %p385;
	add.s32 	%r1655, %r1643, %r4;
	setp.lt.s32 	%p386, %r1655, 0;
	min.s32 	%r1656, %r1655, %r5;
	selp.b32 	%r1657, 0, %r1656, %p386;
	mad.lo.s32 	%r1658, %r1654, %r74, %r1657;
	cvt.s64.s32 	%rd368, %r1658;
	add.s64 	%rd369, %rd1, %rd368;
	ld.global.u8 	%rs404, [%rd369];
	setp.lt.u16 	%p387, %rs403, %rs404;
	or.b32  	%r1659, %r1640, 2;
	selp.b32 	%r1660, %r1659, %r1640, %p387;
	ld.const.s8 	%rs405, [c_pat+264];
	cvt.rn.f32.s16 	%f1265, %rs405;
	mul.f32 	%f1266, %f7, %f1265;
	ld.const.s8 	%rs406, [c_pat+265];
	cvt.rn.f32.s16 	%f1267, %rs406;
	mul.f32 	%f1268, %f76, %f1267;
	sub.f32 	%f1269, %f1266, %f1268;
	add.f32 	%f1270, %f1269, 0f3F000000;
	cvt.rzi.s32.f32 	%r1661, %f1270;
	mul.f32 	%f1271, %f7, %f1267;
	fma.rn.f32 	%f1272, %f76, %f1265, %f1271;
	add.f32 	%f1273, %f1272, 0f3F000000;
	cvt.rzi.s32.f32 	%r1662, %f1273;
	ld.const.s8 	%rs407, [c_pat+266];
	cvt.rn.f32.s16 	%f1274, %rs407;
	mul.f32 	%f1275, %f7, %f1274;
	ld.const.s8 	%rs408, [c_pat+267];
	cvt.rn.f32.s16 	%f1276, %rs408;
	mul.f32 	%f1277, %f76, %f1276;
	sub.f32 	%f1278, %f1275, %f1277;
	add.f32 	%f1279, %f1278, 0f3F000000;
	cvt.rzi.s32.f32 	%r1663, %f1279;
	mul.f32 	%f1280, %f7, %f1276;
	fma.rn.f32 	%f1281, %f76, %f1274, %f1280;
	add.f32 	%f1282, %f1281, 0f3F000000;
	cvt.rzi.s32.f32 	%r1664, %f1282;
	add.s32 	%r1665, %r1662, %r2;
	setp.lt.s32 	%p388, %r1665, 0;
	min.s32 	%r1666, %r1665, %r3;
	selp.b32 	%r1667, 0, %r1666, %p388;
	add.s32 	%r1668, %r1661, %r4;
	setp.lt.s32 	%p389, %r1668, 0;
	min.s32 	%r1669, %r1668, %r5;
	selp.b32 	%r1670, 0, %r1669, %p389;
	mad.lo.s32 	%r1671, %r1667, %r74, %r1670;
	cvt.s64.s32 	%rd370, %r1671;
	add.s64 	%rd371, %rd1, %rd370;
	ld.global.u8 	%rs409, [%rd371];
	add.s32 	%r1672, %r1664, %r2;
	setp.lt.s32 	%p390, %r1672, 0;
	min.s32 	%r1673, %r1672, %r3;
	selp.b32 	%r1674, 0, %r1673, %p390;
	add.s32 	%r1675, %r1663, %r4;
	setp.lt.s32 	%p391, %r1675, 0;
	min.s32 	%r1676, %r1675, %r5;
	selp.b32 	%r1677, 0, %r1676, %p391;
	mad.lo.s32 	%r1678, %r1674, %r74, %r1677;
	cvt.s64.s32 	%rd372, %r1678;
	add.s64 	%rd373, %rd1, %rd372;
	ld.global.u8 	%rs410, [%rd373];
	setp.lt.u16 	%p392, %rs409, %rs410;
	or.b32  	%r1679, %r1660, 4;
	selp.b32 	%r1680, %r1679, %r1660, %p392;
	ld.const.s8 	%rs411, [c_pat+268];
	cvt.rn.f32.s16 	%f1283, %rs411;
	mul.f32 	%f1284, %f7, %f1283;
	ld.const.s8 	%rs412, [c_pat+269];
	cvt.rn.f32.s16 	%f1285, %rs412;
	mul.f32 	%f1286, %f76, %f1285;
	sub.f32 	%f1287, %f1284, %f1286;
	add.f32 	%f1288, %f1287, 0f3F000000;
	cvt.rzi.s32.f32 	%r1681, %f1288;
	mul.f32 	%f1289, %f7, %f1285;
	fma.rn.f32 	%f1290, %f76, %f1283, %f1289;
	add.f32 	%f1291, %f1290, 0f3F000000;
	cvt.rzi.s32.f32 	%r1682, %f1291;
	ld.const.s8 	%rs413, [c_pat+270];
	cvt.rn.f32.s16 	%f1292, %rs413;
	mul.f32 	%f1293, %f7, %f1292;
	ld.const.s8 	%rs414, [c_pat+271];
	cvt.rn.f32.s16 	%f1294, %rs414;
	mul.f32 	%f1295, %f76, %f1294;
	sub.f32 	%f1296, %f1293, %f1295;
	add.f32 	%f1297, %f1296, 0f3F000000;
	cvt.rzi.s32.f32 	%r1683, %f1297;
	mul.f32 	%f1298, %f7, %f1294;
	fma.rn.f32 	%f1299, %f76, %f1292, %f1298;
	add.f32 	%f1300, %f1299, 0f3F000000;
	cvt.rzi.s32.f32 	%r1684, %f1300;
	add.s32 	%r1685, %r1682, %r2;
	setp.lt.s32 	%p393, %r1685, 0;
	min.s32 	%r1686, %r1685, %r3;
	selp.b32 	%r1687, 0, %r1686, %p393;
	add.s32 	%r1688, %r1681, %r4;
	setp.lt.s32 	%p394, %r1688, 0;
	min.s32 	%r1689, %r1688, %r5;
	selp.b32 	%r1690, 0, %r1689, %p394;
	mad.lo.s32 	%r1691, %r1687, %r74, %r1690;
	cvt.s64.s32 	%rd374, %r1691;
	add.s64 	%rd375, %rd1, %rd374;
	ld.global.u8 	%rs415, [%rd375];
	add.s32 	%r1692, %r1684, %r2;
	setp.lt.s32 	%p395, %r1692, 0;
	min.s32 	%r1693, %r1692, %r3;
	selp.b32 	%r1694, 0, %r1693, %p395;
	add.s32 	%r1695, %r1683, %r4;
	setp.lt.s32 	%p396, %r1695, 0;
	min.s32 	%r1696, %r1695, %r5;
	selp.b32 	%r1697, 0, %r1696, %p396;
	mad.lo.s32 	%r1698, %r1694, %r74, %r1697;
	cvt.s64.s32 	%rd376, %r1698;
	add.s64 	%rd377, %rd1, %rd376;
	ld.global.u8 	%rs416, [%rd377];
	setp.lt.u16 	%p397, %rs415, %rs416;
	or.b32  	%r1699, %r1680, 8;
	selp.b32 	%r1700, %r1699, %r1680, %p397;
	ld.const.s8 	%rs417, [c_pat+272];
	cvt.rn.f32.s16 	%f1301, %rs417;
	mul.f32 	%f1302, %f7, %f1301;
	ld.const.s8 	%rs418, [c_pat+273];
	cvt.rn.f32.s16 	%f1303, %rs418;
	mul.f32 	%f1304, %f76, %f1303;
	sub.f32 	%f1305, %f1302, %f1304;
	add.f32 	%f1306, %f1305, 0f3F000000;
	cvt.rzi.s32.f32 	%r1701, %f1306;
	mul.f32 	%f1307, %f7, %f1303;
	fma.rn.f32 	%f1308, %f76, %f1301, %f1307;
	add.f32 	%f1309, %f1308, 0f3F000000;
	cvt.rzi.s32.f32 	%r1702, %f1309;
	ld.const.s8 	%rs419, [c_pat+274];
	cvt.rn.f32.s16 	%f1310, %rs419;
	mul.f32 	%f1311, %f7, %f1310;
	ld.const.s8 	%rs420, [c_pat+275];
	cvt.rn.f32.s16 	%f1312, %rs420;
	mul.f32 	%f1313, %f76, %f1312;
	sub.f32 	%f1314, %f1311, %f1313;
	add.f32 	%f1315, %f1314, 0f3F000000;
	cvt.rzi.s32.f32 	%r1703, %f1315;
	mul.f32 	%f1316, %f7, %f1312;
	fma.rn.f32 	%f1317, %f76, %f1310, %f1316;
	add.f32 	%f1318, %f1317, 0f3F000000;
	cvt.rzi.s32.f32 	%r1704, %f1318;
	add.s32 	%r1705, %r1702, %r2;
	setp.lt.s32 	%p398, %r1705, 0;
	min.s32 	%r1706, %r1705, %r3;
	selp.b32 	%r1707, 0, %r1706, %p398;
	add.s32 	%r1708, %r1701, %r4;
	setp.lt.s32 	%p399, %r1708, 0;
	min.s32 	%r1709, %r1708, %r5;
	selp.b32 	%r1710, 0, %r1709, %p399;
	mad.lo.s32 	%r1711, %r1707, %r74, %r1710;
	cvt.s64.s32 	%rd378, %r1711;
	add.s64 	%rd379, %rd1, %rd378;
	ld.global.u8 	%rs421, [%rd379];
	add.s32 	%r1712, %r1704, %r2;
	setp.lt.s32 	%p400, %r1712, 0;
	min.s32 	%r1713, %r1712, %r3;
	selp.b32 	%r1714, 0, %r1713, %p400;
	add.s32 	%r1715, %r1703, %r4;
	setp.lt.s32 	%p401, %r1715, 0;
	min.s32 	%r1716, %r1715, %r5;
	selp.b32 	%r1717, 0, %r1716, %p401;
	mad.lo.s32 	%r1718, %r1714, %r74, %r1717;
	cvt.s64.s32 	%rd380, %r1718;
	add.s64 	%rd381, %rd1, %rd380;
	ld.global.u8 	%rs422, [%rd381];
	setp.lt.u16 	%p402, %rs421, %rs422;
	or.b32  	%r1719, %r1700, 16;
	selp.b32 	%r1720, %r1719, %r1700, %p402;
	ld.const.s8 	%rs423, [c_pat+276];
	cvt.rn.f32.s16 	%f1319, %rs423;
	mul.f32 	%f1320, %f7, %f1319;
	ld.const.s8 	%rs424, [c_pat+277];
	cvt.rn.f32.s16 	%f1321, %rs424;
	mul.f32 	%f1322, %f76, %f1321;
	sub.f32 	%f1323, %f1320, %f1322;
	add.f32 	%f1324, %f1323, 0f3F000000;
	cvt.rzi.s32.f32 	%r1721, %f1324;
	mul.f32 	%f1325, %f7, %f1321;
	fma.rn.f32 	%f1326, %f76, %f1319, %f1325;
	add.f32 	%f1327, %f1326, 0f3F000000;
	cvt.rzi.s32.f32 	%r1722, %f1327;
	ld.const.s8 	%rs425, [c_pat+278];
	cvt.rn.f32.s16 	%f1328, %rs425;
	mul.f32 	%f1329, %f7, %f1328;
	ld.const.s8 	%rs426, [c_pat+279];
	cvt.rn.f32.s16 	%f1330, %rs426;
	mul.f32 	%f1331, %f76, %f1330;
	sub.f32 	%f1332, %f1329, %f1331;
	add.f32 	%f1333, %f1332, 0f3F000000;
	cvt.rzi.s32.f32 	%r1723, %f1333;
	mul.f32 	%f1334, %f7, %f1330;
	fma.rn.f32 	%f1335, %f76, %f1328, %f1334;
	add.f32 	%f1336, %f1335, 0f3F000000;
	cvt.rzi.s32.f32 	%r1724, %f1336;
	add.s32 	%r1725, %r1722, %r2;
	setp.lt.s32 	%p403, %r1725, 0;
	min.s32 	%r1726, %r1725, %r3;
	selp.b32 	%r1727, 0, %r1726, %p403;
	add.s32 	%r1728, %r1721, %r4;
	setp.lt.s32 	%p404, %r1728, 0;
	min.s32 	%r1729, %r1728, %r5;
	selp.b32 	%r1730, 0, %r1729, %p404;
	mad.lo.s32 	%r1731, %r1727, %r74, %r1730;
	cvt.s64.s32 	%rd382, %r1731;
	add.s64 	%rd383, %rd1, %rd382;
	ld.global.u8 	%rs427, [%rd383];
	add.s32 	%r1732, %r1724, %r2;
	setp.lt.s32 	%p405, %r1732, 0;
	min.s32 	%r1733, %r1732, %r3;
	selp.b32 	%r1734, 0, %r1733, %p405;
	add.s32 	%r1735, %r1723, %r4;
	setp.lt.s32 	%p406, %r1735, 0;
	min.s32 	%r1736, %r1735, %r5;
	selp.b32 	%r1737, 0, %r1736, %p406;
	mad.lo.s32 	%r1738, %r1734, %r74, %r1737;
	cvt.s64.s32 	%rd384, %r1738;
	add.s64 	%rd385, %rd1, %rd384;
	ld.global.u8 	%rs428, [%rd385];
	setp.lt.u16 	%p407, %rs427, %rs428;
	or.b32  	%r1739, %r1720, 32;
	selp.b32 	%r1740, %r1739, %r1720, %p407;
	ld.const.s8 	%rs429, [c_pat+280];
	cvt.rn.f32.s16 	%f1337, %rs429;
	mul.f32 	%f1338, %f7, %f1337;
	ld.const.s8 	%rs430, [c_pat+281];
	cvt.rn.f32.s16 	%f1339, %rs430;
	mul.f32 	%f1340, %f76, %f1339;
	sub.f32 	%f1341, %f1338, %f1340;
	add.f32 	%f1342, %f1341, 0f3F000000;
	cvt.rzi.s32.f32 	%r1741, %f1342;
	mul.f32 	%f1343, %f7, %f1339;
	fma.rn.f32 	%f1344, %f76, %f1337, %f1343;
	add.f32 	%f1345, %f1344, 0f3F000000;
	cvt.rzi.s32.f32 	%r1742, %f1345;
	ld.const.s8 	%rs431, [c_pat+282];
	cvt.rn.f32.s16 	%f1346, %rs431;
	mul.f32 	%f1347, %f7, %f1346;
	ld.const.s8 	%rs432, [c_pat+283];
	cvt.rn.f32.s16 	%f1348, %rs432;
	mul.f32 	%f1349, %f76, %f1348;
	sub.f32 	%f1350, %f1347, %f1349;
	add.f32 	%f1351, %f1350, 0f3F000000;
	cvt.rzi.s32.f32 	%r1743, %f1351;
	mul.f32 	%f1352, %f7, %f1348;
	fma.rn.f32 	%f1353, %f76, %f1346, %f1352;
	add.f32 	%f1354, %f1353, 0f3F000000;
	cvt.rzi.s32.f32 	%r1744, %f1354;
	add.s32 	%r1745, %r1742, %r2;
	setp.lt.s32 	%p408, %r1745, 0;
	min.s32 	%r1746, %r1745, %r3;
	selp.b32 	%r1747, 0, %r1746, %p408;
	add.s32 	%r1748, %r1741, %r4;
	setp.lt.s32 	%p409, %r1748, 0;
	min.s32 	%r1749, %r1748, %r5;
	selp.b32 	%r1750, 0, %r1749, %p409;
	mad.lo.s32 	%r1751, %r1747, %r74, %r1750;
	cvt.s64.s32 	%rd386, %r1751;
	add.s64 	%rd387, %rd1, %rd386;
	ld.global.u8 	%rs433, [%rd387];
	add.s32 	%r1752, %r1744, %r2;
	setp.lt.s32 	%p410, %r1752, 0;
	min.s32 	%r1753, %r1752, %r3;
	selp.b32 	%r1754, 0, %r1753, %p410;
	add.s32 	%r1755, %r1743, %r4;
	setp.lt.s32 	%p411, %r1755, 0;
	min.s32 	%r1756, %r1755, %r5;
	selp.b32 	%r1757, 0, %r1756, %p411;
	mad.lo.s32 	%r1758, %r1754, %r74, %r1757;
	cvt.s64.s32 	%rd388, %r1758;
	add.s64 	%rd389, %rd1, %rd388;
	ld.global.u8 	%rs434, [%rd389];
	setp.lt.u16 	%p412, %rs433, %rs434;
	or.b32  	%r1759, %r1740, 64;
	selp.b32 	%r1760, %r1759, %r1740, %p412;
	ld.const.s8 	%rs435, [c_pat+284];
	cvt.rn.f32.s16 	%f1355, %rs435;
	mul.f32 	%f1356, %f7, %f1355;
	ld.const.s8 	%rs436, [c_pat+285];
	cvt.rn.f32.s16 	%f1357, %rs436;
	mul.f32 	%f1358, %f76, %f1357;
	sub.f32 	%f1359, %f1356, %f1358;
	add.f32 	%f1360, %f1359, 0f3F000000;
	cvt.rzi.s32.f32 	%r1761, %f1360;
	mul.f32 	%f1361, %f7, %f1357;
	fma.rn.f32 	%f1362, %f76, %f1355, %f1361;
	add.f32 	%f1363, %f1362, 0f3F000000;
	cvt.rzi.s32.f32 	%r1762, %f1363;
	ld.const.s8 	%rs437, [c_pat+286];
	cvt.rn.f32.s16 	%f1364, %rs437;
	mul.f32 	%f1365, %f7, %f1364;
	ld.const.s8 	%rs438, [c_pat+287];
	cvt.rn.f32.s16 	%f1366, %rs438;
	mul.f32 	%f1367, %f76, %f1366;
	sub.f32 	%f1368, %f1365, %f1367;
	add.f32 	%f1369, %f1368, 0f3F000000;
	cvt.rzi.s32.f32 	%r1763, %f1369;
	mul.f32 	%f1370, %f7, %f1366;
	fma.rn.f32 	%f1371, %f76, %f1364, %f1370;
	add.f32 	%f1372, %f1371, 0f3F000000;
	cvt.rzi.s32.f32 	%r1764, %f1372;
	add.s32 	%r1765, %r1762, %r2;
	setp.lt.s32 	%p413, %r1765, 0;
	min.s32 	%r1766, %r1765, %r3;
	selp.b32 	%r1767, 0, %r1766, %p413;
	add.s32 	%r1768, %r1761, %r4;
	setp.lt.s32 	%p414, %r1768, 0;
	min.s32 	%r1769, %r1768, %r5;
	selp.b32 	%r1770, 0, %r1769, %p414;
	mad.lo.s32 	%r1771, %r1767, %r74, %r1770;
	cvt.s64.s32 	%rd390, %r1771;
	add.s64 	%rd391, %rd1, %rd390;
	ld.global.u8 	%rs439, [%rd391];
	add.s32 	%r1772, %r1764, %r2;
	setp.lt.s32 	%p415, %r1772, 0;
	min.s32 	%r1773, %r1772, %r3;
	selp.b32 	%r1774, 0, %r1773, %p415;
	add.s32 	%r1775, %r1763, %r4;
	setp.lt.s32 	%p416, %r1775, 0;
	min.s32 	%r1776, %r1775, %r5;
	selp.b32 	%r1777, 0, %r1776, %p416;
	mad.lo.s32 	%r1778, %r1774, %r74, %r1777;
	cvt.s64.s32 	%rd392, %r1778;
	add.s64 	%rd393, %rd1, %rd392;
	ld.global.u8 	%rs440, [%rd393];
	setp.lt.u16 	%p417, %rs439, %rs440;
	or.b32  	%r1779, %r1760, 128;
	selp.b32 	%r1780, %r1779, %r1760, %p417;
	ld.const.s8 	%rs441, [c_pat+288];
	cvt.rn.f32.s16 	%f1373, %rs441;
	mul.f32 	%f1374, %f7, %f1373;
	ld.const.s8 	%rs442, [c_pat+289];
	cvt.rn.f32.s16 	%f1375, %rs442;
	mul.f32 	%f1376, %f76, %f1375;
	sub.f32 	%f1377, %f1374, %f1376;
	add.f32 	%f1378, %f1377, 0f3F000000;
	cvt.rzi.s32.f32 	%r1781, %f1378;
	mul.f32 	%f1379, %f7, %f1375;
	fma.rn.f32 	%f1380, %f76, %f1373, %f1379;
	add.f32 	%f1381, %f1380, 0f3F000000;
	cvt.rzi.s32.f32 	%r1782, %f1381;
	ld.const.s8 	%rs443, [c_pat+290];
	cvt.rn.f32.s16 	%f1382, %rs443;
	mul.f32 	%f1383, %f7, %f1382;
	ld.const.s8 	%rs444, [c_pat+291];
	cvt.rn.f32.s16 	%f1384, %rs444;
	mul.f32 	%f1385, %f76, %f1384;
	sub.f32 	%f1386, %f1383, %f1385;
	add.f32 	%f1387, %f1386, 0f3F000000;
	cvt.rzi.s32.f32 	%r1783, %f1387;
	mul.f32 	%f1388, %f7, %f1384;
	fma.rn.f32 	%f1389, %f76, %f1382, %f1388;
	add.f32 	%f1390, %f1389, 0f3F000000;
	cvt.rzi.s32.f32 	%r1784, %f1390;
	add.s32 	%r1785, %r1782, %r2;
	setp.lt.s32 	%p418, %r1785, 0;
	min.s32 	%r1786, %r1785, %r3;
	selp.b32 	%r1787, 0, %r1786, %p418;
	add.s32 	%r1788, %r1781, %r4;
	setp.lt.s32 	%p419, %r1788, 0;
	min.s32 	%r1789, %r1788, %r5;
	selp.b32 	%r1790, 0, %r1789, %p419;
	mad.lo.s32 	%r1791, %r1787, %r74, %r1790;
	cvt.s64.s32 	%rd394, %r1791;
	add.s64 	%rd395, %rd1, %rd394;
	ld.global.u8 	%rs445, [%rd395];
	add.s32 	%r1792, %r1784, %r2;
	setp.lt.s32 	%p420, %r1792, 0;
	min.s32 	%r1793, %r1792, %r3;
	selp.b32 	%r1794, 0, %r1793, %p420;
	add.s32 	%r1795, %r1783, %r4;
	setp.lt.s32 	%p421, %r1795, 0;
	min.s32 	%r1796, %r1795, %r5;
	selp.b32 	%r1797, 0, %r1796, %p421;
	mad.lo.s32 	%r1798, %r1794, %r74, %r1797;
	cvt.s64.s32 	%rd396, %r1798;
	add.s64 	%rd397, %rd1, %rd396;
	ld.global.u8 	%rs446, [%rd397];
	setp.lt.u16 	%p422, %rs445, %rs446;
	or.b32  	%r1799, %r1780, 256;
	selp.b32 	%r1800, %r1799, %r1780, %p422;
	ld.const.s8 	%rs447, [c_pat+292];
	cvt.rn.f32.s16 	%f1391, %rs447;
	mul.f32 	%f1392, %f7, %f1391;
	ld.const.s8 	%rs448, [c_pat+293];
	cvt.rn.f32.s16 	%f1393, %rs448;
	mul.f32 	%f1394, %f76, %f1393;
	sub.f32 	%f1395, %f1392, %f1394;
	add.f32 	%f1396, %f1395, 0f3F000000;
	cvt.rzi.s32.f32 	%r1801, %f1396;
	mul.f32 	%f1397, %f7, %f1393;
	fma.rn.f32 	%f1398, %f76, %f1391, %f1397;
	add.f32 	%f1399, %f1398, 0f3F000000;
	cvt.rzi.s32.f32 	%r1802, %f1399;
	ld.const.s8 	%rs449, [c_pat+294];
	cvt.rn.f32.s16 	%f1400, %rs449;
	mul.f32 	%f1401, %f7, %f1400;
	ld.const.s8 	%rs450, [c_pat+295];
	cvt.rn.f32.s16 	%f1402, %rs450;
	mul.f32 	%f1403, %f76, %f1402;
	sub.f32 	%f1404, %f1401, %f1403;
	add.f32 	%f1405, %f1404, 0f3F000000;
	cvt.rzi.s32.f32 	%r1803, %f1405;
	mul.f32 	%f1406, %f7, %f1402;
	fma.rn.f32 	%f1407, %f76, %f1400, %f1406;
	add.f32 	%f1408, %f1407, 0f3F000000;
	cvt.rzi.s32.f32 	%r1804, %f1408;
	add.s32 	%r1805, %r1802, %r2;
	setp.lt.s32 	%p423, %r1805, 0;
	min.s32 	%r1806, %r1805, %r3;
	selp.b32 	%r1807, 0, %r1806, %p423;
	add.s32 	%r1808, %r1801, %r4;
	setp.lt.s32 	%p424, %r1808, 0;
	min.s32 	%r1809, %r1808, %r5;
	selp.b32 	%r1810, 0, %r1809, %p424;
	mad.lo.s32 	%r1811, %r1807, %r74, %r1810;
	cvt.s64.s32 	%rd398, %r1811;
	add.s64 	%rd399, %rd1, %rd398;
	ld.global.u8 	%rs451, [%rd399];
	add.s32 	%r1812, %r1804, %r2;
	setp.lt.s32 	%p425, %r1812, 0;
	min.s32 	%r1813, %r1812, %r3;
	selp.b32 	%r1814, 0, %r1813, %p425;
	add.s32 	%r1815, %r1803, %r4;
	setp.lt.s32 	%p426, %r1815, 0;
	min.s32 	%r1816, %r1815, %r5;
	selp.b32 	%r1817, 0, %r1816, %p426;
	mad.lo.s32 	%r1818, %r1814, %r74, %r1817;
	cvt.s64.s32 	%rd400, %r1818;
	add.s64 	%rd401, %rd1, %rd400;
	ld.global.u8 	%rs452, [%rd401];
	setp.lt.u16 	%p427, %rs451, %rs452;
	or.b32  	%r1819, %r1800, 512;
	selp.b32 	%r1820, %r1819, %r1800, %p427;
	ld.const.s8 	%rs453, [c_pat+296];
	cvt.rn.f32.s16 	%f1409, %rs453;
	mul.f32 	%f1410, %f7, %f1409;
	ld.const.s8 	%rs454, [c_pat+297];
	cvt.rn.f32.s16 	%f1411, %rs454;
	mul.f32 	%f1412, %f76, %f1411;
	sub.f32 	%f1413, %f1410, %f1412;
	add.f32 	%f1414, %f1413, 0f3F000000;
	cvt.rzi.s32.f32 	%r1821, %f1414;
	mul.f32 	%f1415, %f7, %f1411;
	fma.rn.f32 	%f1416, %f76, %f1409, %f1415;
	add.f32 	%f1417, %f1416, 0f3F000000;
	cvt.rzi.s32.f32 	%r1822, %f1417;
	ld.const.s8 	%rs455, [c_pat+298];
	cvt.rn.f32.s16 	%f1418, %rs455;
	mul.f32 	%f1419, %f7, %f1418;
	ld.const.s8 	%rs456, [c_pat+299];
	cvt.rn.f32.s16 	%f1420, %rs456;
	mul.f32 	%f1421, %f76, %f1420;
	sub.f32 	%f1422, %f1419, %f1421;
	add.f32 	%f1423, %f1422, 0f3F000000;
	cvt.rzi.s32.f32 	%r1823, %f1423;
	mul.f32 	%f1424, %f7, %f1420;
	fma.rn.f32 	%f1425, %f76, %f1418, %f1424;
	add.f32 	%f1426, %f1425, 0f3F000000;
	cvt.rzi.s32.f32 	%r1824, %f1426;
	add.s32 	%r1825, %r1822, %r2;
	setp.lt.s32 	%p428, %r1825, 0;
	min.s32 	%r1826, %r1825, %r3;
	selp.b32 	%r1827, 0, %r1826, %p428;
	add.s32 	%r1828, %r1821, %r4;
	setp.lt.s32 	%p429, %r1828, 0;
	min.s32 	%r1829, %r1828, %r5;
	selp.b32 	%r1830, 0, %r1829, %p429;
	mad.lo.s32 	%r1831, %r1827, %r74, %r1830;
	cvt.s64.s32 	%rd402, %r1831;
	add.s64 	%rd403, %rd1, %rd402;
	ld.global.u8 	%rs457, [%rd403];
	add.s32 	%r1832, %r1824, %r2;
	setp.lt.s32 	%p430, %r1832, 0;
	min.s32 	%r1833, %r1832, %r3;
	selp.b32 	%r1834, 0, %r1833, %p430;
	add.s32 	%r1835, %r1823, %r4;
	setp.lt.s32 	%p431, %r1835, 0;
	min.s32 	%r1836, %r1835, %r5;
	selp.b32 	%r1837, 0, %r1836, %p431;
	mad.lo.s32 	%r1838, %r1834, %r74, %r1837;
	cvt.s64.s32 	%rd404, %r1838;
	add.s64 	%rd405, %rd1, %rd404;
	ld.global.u8 	%rs458, [%rd405];
	setp.lt.u16 	%p432, %rs457, %rs458;
	or.b32  	%r1839, %r1820, 1024;
	selp.b32 	%r1840, %r1839, %r1820, %p432;
	ld.const.s8 	%rs459, [c_pat+300];
	cvt.rn.f32.s16 	%f1427, %rs459;
	mul.f32 	%f1428, %f7, %f1427;
	ld.const.s8 	%rs460, [c_pat+301];
	cvt.rn.f32.s16 	%f1429, %rs460;
	mul.f32 	%f1430, %f76, %f1429;
	sub.f32 	%f1431, %f1428, %f1430;
	add.f32 	%f1432, %f1431, 0f3F000000;
	cvt.rzi.s32.f32 	%r1841, %f1432;
	mul.f32 	%f1433, %f7, %f1429;
	fma.rn.f32 	%f1434, %f76, %f1427, %f1433;
	add.f32 	%f1435, %f1434, 0f3F000000;
	cvt.rzi.s32.f32 	%r1842, %f1435;
	ld.const.s8 	%rs461, [c_pat+302];
	cvt.rn.f32.s16 	%f1436, %rs461;
	mul.f32 	%f1437, %f7, %f1436;
	ld.const.s8 	%rs462, [c_pat+303];
	cvt.rn.f32.s16 	%f1438, %rs462;
	mul.f32 	%f1439, %f76, %f1438;
	sub.f32 	%f1440, %f1437, %f1439;
	add.f32 	%f1441, %f1440, 0f3F000000;
	cvt.rzi.s32.f32 	%r1843, %f1441;
	mul.f32 	%f1442, %f7, %f1438;
	fma.rn.f32 	%f1443, %f76, %f1436, %f1442;
	add.f32 	%f1444, %f1443, 0f3F000000;
	cvt.rzi.s32.f32 	%r1844, %f1444;
	add.s32 	%r1845, %r1842, %r2;
	setp.lt.s32 	%p433, %r1845, 0;
	min.s32 	%r1846, %r1845, %r3;
	selp.b32 	%r1847, 0, %r1846, %p433;
	add.s32 	%r1848, %r1841, %r4;
	setp.lt.s32 	%p434, %r1848, 0;
	min.s32 	%r1849, %r1848, %r5;
	selp.b32 	%r1850, 0, %r1849, %p434;
	mad.lo.s32 	%r1851, %r1847, %r74, %r1850;
	cvt.s64.s32 	%rd406, %r1851;
	add.s64 	%rd407, %rd1, %rd406;
	ld.global.u8 	%rs463, [%rd407];
	add.s32 	%r1852, %r1844, %r2;
	setp.lt.s32 	%p435, %r1852, 0;
	min.s32 	%r1853, %r1852, %r3;
	selp.b32 	%r1854, 0, %r1853, %p435;
	add.s32 	%r1855, %r1843, %r4;
	setp.lt.s32 	%p436, %r1855, 0;
	min.s32 	%r1856, %r1855, %r5;
	selp.b32 	%r1857, 0, %r1856, %p436;
	mad.lo.s32 	%r1858, %r1854, %r74, %r1857;
	cvt.s64.s32 	%rd408, %r1858;
	add.s64 	%rd409, %rd1, %rd408;
	ld.global.u8 	%rs464, [%rd409];
	setp.lt.u16 	%p437, %rs463, %rs464;
	or.b32  	%r1859, %r1840, 2048;
	selp.b32 	%r1860, %r1859, %r1840, %p437;
	ld.const.s8 	%rs465, [c_pat+304];
	cvt.rn.f32.s16 	%f1445, %rs465;
	mul.f32 	%f1446, %f7, %f1445;
	ld.const.s8 	%rs466, [c_pat+305];
	cvt.rn.f32.s16 	%f1447, %rs466;
	mul.f32 	%f1448, %f76, %f1447;
	sub.f32 	%f1449, %f1446, %f1448;
	add.f32 	%f1450, %f1449, 0f3F000000;
	cvt.rzi.s32.f32 	%r1861, %f1450;
	mul.f32 	%f1451, %f7, %f1447;
	fma.rn.f32 	%f1452, %f76, %f1445, %f1451;
	add.f32 	%f1453, %f1452, 0f3F000000;
	cvt.rzi.s32.f32 	%r1862, %f1453;
	ld.const.s8 	%rs467, [c_pat+306];
	cvt.rn.f32.s16 	%f1454, %rs467;
	mul.f32 	%f1455, %f7, %f1454;
	ld.const.s8 	%rs468, [c_pat+307];
	cvt.rn.f32.s16 	%f1456, %rs468;
	mul.f32 	%f1457, %f76, %f1456;
	sub.f32 	%f1458, %f1455, %f1457;
	add.f32 	%f1459, %f1458, 0f3F000000;
	cvt.rzi.s32.f32 	%r1863, %f1459;
	mul.f32 	%f1460, %f7, %f1456;
	fma.rn.f32 	%f1461, %f76, %f1454, %f1460;
	add.f32 	%f1462, %f1461, 0f3F000000;
	cvt.rzi.s32.f32 	%r1864, %f1462;
	add.s32 	%r1865, %r1862, %r2;
	setp.lt.s32 	%p438, %r1865, 0;
	min.s32 	%r1866, %r1865, %r3;
	selp.b32 	%r1867, 0, %r1866, %p438;
	add.s32 	%r1868, %r1861, %r4;
	setp.lt.s32 	%p439, %r1868, 0;
	min.s32 	%r1869, %r1868, %r5;
	selp.b32 	%r1870, 0, %r1869, %p439;
	mad.lo.s32 	%r1871, %r1867, %r74, %r1870;
	cvt.s64.s32 	%rd410, %r1871;
	add.s64 	%rd411, %rd1, %rd410;
	ld.global.u8 	%rs469, [%rd411];
	add.s32 	%r1872, %r1864, %r2;
	setp.lt.s32 	%p440, %r1872, 0;
	min.s32 	%r1873, %r1872, %r3;
	selp.b32 	%r1874, 0, %r1873, %p440;
	add.s32 	%r1875, %r1863, %r4;
	setp.lt.s32 	%p441, %r1875, 0;
	min.s32 	%r1876, %r1875, %r5;
	selp.b32 	%r1877, 0, %r1876, %p441;
	mad.lo.s32 	%r1878, %r1874, %r74, %r1877;
	cvt.s64.s32 	%rd412, %r1878;
	add.s64 	%rd413, %rd1, %rd412;
	ld.global.u8 	%rs470, [%rd413];
	setp.lt.u16 	%p442, %rs469, %rs470;
	or.b32  	%r1879, %r1860, 4096;
	selp.b32 	%r1880, %r1879, %r1860, %p442;
	ld.const.s8 	%rs471, [c_pat+308];
	cvt.rn.f32.s16 	%f1463, %rs471;
	mul.f32 	%f1464, %f7, %f1463;
	ld.const.s8 	%rs472, [c_pat+309];
	cvt.rn.f32.s16 	%f1465, %rs472;
	mul.f32 	%f1466, %f76, %f1465;
	sub.f32 	%f1467, %f1464, %f1466;
	add.f32 	%f1468, %f1467, 0f3F000000;
	cvt.rzi.s32.f32 	%r1881, %f1468;
	mul.f32 	%f1469, %f7, %f1465;
	fma.rn.f32 	%f1470, %f76, %f1463, %f1469;
	add.f32 	%f1471, %f1470, 0f3F000000;
	cvt.rzi.s32.f32 	%r1882, %f1471;
	ld.const.s8 	%rs473, [c_pat+310];
	cvt.rn.f32.s16 	%f1472, %rs473;
	mul.f32 	%f1473, %f7, %f1472;
	ld.const.s8 	%rs474, [c_pat+311];
	cvt.rn.f32.s16 	%f1474, %rs474;
	mul.f32 	%f1475, %f76, %f1474;
	sub.f32 	%f1476, %f1473, %f1475;
	add.f32 	%f1477, %f1476, 0f3F000000;
	cvt.rzi.s32.f32 	%r1883, %f1477;
	mul.f32 	%f1478, %f7, %f1474;
	fma.rn.f32 	%f1479, %f76, %f1472, %f1478;
	add.f32 	%f1480, %f1479, 0f3F000000;
	cvt.rzi.s32.f32 	%r1884, %f1480;
	add.s32 	%r1885, %r1882, %r2;
	setp.lt.s32 	%p443, %r1885, 0;
	min.s32 	%r1886, %r1885, %r3;
	selp.b32 	%r1887, 0, %r1886, %p443;
	add.s32 	%r1888, %r1881, %r4;
	setp.lt.s32 	%p444, %r1888, 0;
	min.s32 	%r1889, %r1888, %r5;
	selp.b32 	%r1890, 0, %r1889, %p444;
	mad.lo.s32 	%r1891, %r1887, %r74, %r1890;
	cvt.s64.s32 	%rd414, %r1891;
	add.s64 	%rd415, %rd1, %rd414;
	ld.global.u8 	%rs475, [%rd415];
	add.s32 	%r1892, %r1884, %r2;
	setp.lt.s32 	%p445, %r1892, 0;
	min.s32 	%r1893, %r1892, %r3;
	selp.b32 	%r1894, 0, %r1893, %p445;
	add.s32 	%r1895, %r1883, %r4;
	setp.lt.s32 	%p446, %r1895, 0;
	min.s32 	%r1896, %r1895, %r5;
	selp.b32 	%r1897, 0, %r1896, %p446;
	mad.lo.s32 	%r1898, %r1894, %r74, %r1897;
	cvt.s64.s32 	%rd416, %r1898;
	add.s64 	%rd417, %rd1, %rd416;
	ld.global.u8 	%rs476, [%rd417];
	setp.lt.u16 	%p447, %rs475, %rs476;
	or.b32  	%r1899, %r1880, 8192;
	selp.b32 	%r1900, %r1899, %r1880, %p447;
	ld.const.s8 	%rs477, [c_pat+312];
	cvt.rn.f32.s16 	%f1481, %rs477;
	mul.f32 	%f1482, %f7, %f1481;
	ld.const.s8 	%rs478, [c_pat+313];
	cvt.rn.f32.s16 	%f1483, %rs478;
	mul.f32 	%f1484, %f76, %f1483;
	sub.f32 	%f1485, %f1482, %f1484;
	add.f32 	%f1486, %f1485, 0f3F000000;
	cvt.rzi.s32.f32 	%r1901, %f1486;
	mul.f32 	%f1487, %f7, %f1483;
	fma.rn.f32 	%f1488, %f76, %f1481, %f1487;
	add.f32 	%f1489, %f1488, 0f3F000000;
	cvt.rzi.s32.f32 	%r1902, %f1489;
	ld.const.s8 	%rs479, [c_pat+314];
	cvt.rn.f32.s16 	%f1490, %rs479;
	mul.f32 	%f1491, %f7, %f1490;
	ld.const.s8 	%rs480, [c_pat+315];
	cvt.rn.f32.s16 	%f1492, %rs480;
	mul.f32 	%f1493, %f76, %f1492;
	sub.f32 	%f1494, %f1491, %f1493;
	add.f32 	%f1495, %f1494, 0f3F000000;
	cvt.rzi.s32.f32 	%r1903, %f1495;
	mul.f32 	%f1496, %f7, %f1492;
	fma.rn.f32 	%f1497, %f76, %f1490, %f1496;
	add.f32 	%f1498, %f1497, 0f3F000000;
	cvt.rzi.s32.f32 	%r1904, %f1498;
	add.s32 	%r1905, %r1902, %r2;
	setp.lt.s32 	%p448, %r1905, 0;
	min.s32 	%r1906, %r1905, %r3;
	selp.b32 	%r1907, 0, %r1906, %p448;
	add.s32 	%r1908, %r1901, %r4;
	setp.lt.s32 	%p449, %r1908, 0;
	min.s32 	%r1909, %r1908, %r5;
	selp.b32 	%r1910, 0, %r1909, %p449;
	mad.lo.s32 	%r1911, %r1907, %r74, %r1910;
	cvt.s64.s32 	%rd418, %r1911;
	add.s64 	%rd419, %rd1, %rd418;
	ld.global.u8 	%rs481, [%rd419];
	add.s32 	%r1912, %r1904, %r2;
	setp.lt.s32 	%p450, %r1912, 0;
	min.s32 	%r1913, %r1912, %r3;
	selp.b32 	%r1914, 0, %r1913, %p450;
	add.s32 	%r1915, %r1903, %r4;
	setp.lt.s32 	%p451, %r1915, 0;
	min.s32 	%r1916, %r1915, %r5;
	selp.b32 	%r1917, 0, %r1916, %p451;
	mad.lo.s32 	%r1918, %r1914, %r74, %r1917;
	cvt.s64.s32 	%rd420, %r1918;
	add.s64 	%rd421, %rd1, %rd420;
	ld.global.u8 	%rs482, [%rd421];
	setp.lt.u16 	%p452, %rs481, %rs482;
	or.b32  	%r1919, %r1900, 16384;
	selp.b32 	%r1920, %r1919, %r1900, %p452;
	ld.const.s8 	%rs483, [c_pat+316];
	cvt.rn.f32.s16 	%f1499, %rs483;
	mul.f32 	%f1500, %f7, %f1499;
	ld.const.s8 	%rs484, [c_pat+317];
	cvt.rn.f32.s16 	%f1501, %rs484;
	mul.f32 	%f1502, %f76, %f1501;
	sub.f32 	%f1503, %f1500, %f1502;
	add.f32 	%f1504, %f1503, 0f3F000000;
	cvt.rzi.s32.f32 	%r1921, %f1504;
	mul.f32 	%f1505, %f7, %f1501;
	fma.rn.f32 	%f1506, %f76, %f1499, %f1505;
	add.f32 	%f1507, %f1506, 0f3F000000;
	cvt.rzi.s32.f32 	%r1922, %f1507;
	ld.const.s8 	%rs485, [c_pat+318];
	cvt.rn.f32.s16 	%f1508, %rs485;
	mul.f32 	%f1509, %f7, %f1508;
	ld.const.s8 	%rs486, [c_pat+319];
	cvt.rn.f32.s16 	%f1510, %rs486;
	mul.f32 	%f1511, %f76, %f1510;
	sub.f32 	%f1512, %f1509, %f1511;
	add.f32 	%f1513, %f1512, 0f3F000000;
	cvt.rzi.s32.f32 	%r1923, %f1513;
	mul.f32 	%f1514, %f7, %f1510;
	fma.rn.f32 	%f1515, %f76, %f1508, %f1514;
	add.f32 	%f1516, %f1515, 0f3F000000;
	cvt.rzi.s32.f32 	%r1924, %f1516;
	add.s32 	%r1925, %r1922, %r2;
	setp.lt.s32 	%p453, %r1925, 0;
	min.s32 	%r1926, %r1925, %r3;
	selp.b32 	%r1927, 0, %r1926, %p453;
	add.s32 	%r1928, %r1921, %r4;
	setp.lt.s32 	%p454, %r1928, 0;
	min.s32 	%r1929, %r1928, %r5;
	selp.b32 	%r1930, 0, %r1929, %p454;
	mad.lo.s32 	%r1931, %r1927, %r74, %r1930;
	cvt.s64.s32 	%rd422, %r1931;
	add.s64 	%rd423, %rd1, %rd422;
	ld.global.u8 	%rs487, [%rd423];
	add.s32 	%r1932, %r1924, %r2;
	setp.lt.s32 	%p455, %r1932, 0;
	min.s32 	%r1933, %r1932, %r3;
	selp.b32 	%r1934, 0, %r1933, %p455;
	add.s32 	%r1935, %r1923, %r4;
	setp.lt.s32 	%p456, %r1935, 0;
	min.s32 	%r1936, %r1935, %r5;
	selp.b32 	%r1937, 0, %r1936, %p456;
	mad.lo.s32 	%r1938, %r1934, %r74, %r1937;
	cvt.s64.s32 	%rd424, %r1938;
	add.s64 	%rd425, %rd1, %rd424;
	ld.global.u8 	%rs488, [%rd425];
	setp.lt.u16 	%p457, %rs487, %rs488;
	or.b32  	%r1939, %r1920, 32768;
	selp.b32 	%r1940, %r1939, %r1920, %p457;
	ld.const.s8 	%rs489, [c_pat+320];
	cvt.rn.f32.s16 	%f1517, %rs489;
	mul.f32 	%f1518, %f7, %f1517;
	ld.const.s8 	%rs490, [c_pat+321];
	cvt.rn.f32.s16 	%f1519, %rs490;
	mul.f32 	%f1520, %f76, %f1519;
	sub.f32 	%f1521, %f1518, %f1520;
	add.f32 	%f1522, %f1521, 0f3F000000;
	cvt.rzi.s32.f32 	%r1941, %f1522;
	mul.f32 	%f1523, %f7, %f1519;
	fma.rn.f32 	%f1524, %f76, %f1517, %f1523;
	add.f32 	%f1525, %f1524, 0f3F000000;
	cvt.rzi.s32.f32 	%r1942, %f1525;
	ld.const.s8 	%rs491, [c_pat+322];
	cvt.rn.f32.s16 	%f1526, %rs491;
	mul.f32 	%f1527, %f7, %f1526;
	ld.const.s8 	%rs492, [c_pat+323];
	cvt.rn.f32.s16 	%f1528, %rs492;
	mul.f32 	%f1529, %f76, %f1528;
	sub.f32 	%f1530, %f1527, %f1529;
	add.f32 	%f1531, %f1530, 0f3F000000;
	cvt.rzi.s32.f32 	%r1943, %f1531;
	mul.f32 	%f1532, %f7, %f1528;
	fma.rn.f32 	%f1533, %f76, %f1526, %f1532;
	add.f32 	%f1534, %f1533, 0f3F000000;
	cvt.rzi.s32.f32 	%r1944, %f1534;
	add.s32 	%r1945, %r1942, %r2;
	setp.lt.s32 	%p458, %r1945, 0;
	min.s32 	%r1946, %r1945, %r3;
	selp.b32 	%r1947, 0, %r1946, %p458;
	add.s32 	%r1948, %r1941, %r4;
	setp.lt.s32 	%p459, %r1948, 0;
	min.s32 	%r1949, %r1948, %r5;
	selp.b32 	%r1950, 0, %r1949, %p459;
	mad.lo.s32 	%r1951, %r1947, %r74, %r1950;
	cvt.s64.s32 	%rd426, %r1951;
	add.s64 	%rd427, %rd1, %rd426;
	ld.global.u8 	%rs493, [%rd427];
	add.s32 	%r1952, %r1944, %r2;
	setp.lt.s32 	%p460, %r1952, 0;
	min.s32 	%r1953, %r1952, %r3;
	selp.b32 	%r1954, 0, %r1953, %p460;
	add.s32 	%r1955, %r1943, %r4;
	setp.lt.s32 	%p461, %r1955, 0;
	min.s32 	%r1956, %r1955, %r5;
	selp.b32 	%r1957, 0, %r1956, %p461;
	mad.lo.s32 	%r1958, %r1954, %r74, %r1957;
	cvt.s64.s32 	%rd428, %r1958;
	add.s64 	%rd429, %rd1, %rd428;
	ld.global.u8 	%rs494, [%rd429];
	setp.lt.u16 	%p462, %rs493, %rs494;
	or.b32  	%r1959, %r1940, 65536;
	selp.b32 	%r1960, %r1959, %r1940, %p462;
	ld.const.s8 	%rs495, [c_pat+324];
	cvt.rn.f32.s16 	%f1535, %rs495;
	mul.f32 	%f1536, %f7, %f1535;
	ld.const.s8 	%rs496, [c_pat+325];
	cvt.rn.f32.s16 	%f1537, %rs496;
	mul.f32 	%f1538, %f76, %f1537;
	sub.f32 	%f1539, %f1536, %f1538;
	add.f32 	%f1540, %f1539, 0f3F000000;
	cvt.rzi.s32.f32 	%r1961, %f1540;
	mul.f32 	%f1541, %f7, %f1537;
	fma.rn.f32 	%f1542, %f76, %f1535, %f1541;
	add.f32 	%f1543, %f1542, 0f3F000000;
	cvt.rzi.s32.f32 	%r1962, %f1543;
	ld.const.s8 	%rs497, [c_pat+326];
	cvt.rn.f32.s16 	%f1544, %rs497;
	mul.f32 	%f1545, %f7, %f1544;
	ld.const.s8 	%rs498, [c_pat+327];
	cvt.rn.f32.s16 	%f1546, %rs498;
	mul.f32 	%f1547, %f76, %f1546;
	sub.f32 	%f1548, %f1545, %f1547;
	add.f32 	%f1549, %f1548, 0f3F000000;
	cvt.rzi.s32.f32 	%r1963, %f1549;
	mul.f32 	%f1550, %f7, %f1546;
	fma.rn.f32 	%f1551, %f76, %f1544, %f1550;
	add.f32 	%f1552, %f1551, 0f3F000000;
	cvt.rzi.s32.f32 	%r1964, %f1552;
	add.s32 	%r1965, %r1962, %r2;
	setp.lt.s32 	%p463, %r1965, 0;
	min.s32 	%r1966, %r1965, %r3;
	selp.b32 	%r1967, 0, %r1966, %p463;
	add.s32 	%r1968, %r1961, %r4;
	setp.lt.s32 	%p464, %r1968, 0;
	min.s32 	%r1969, %r1968, %r5;
	selp.b32 	%r1970, 0, %r1969, %p464;
	mad.lo.s32 	%r1971, %r1967, %r74, %r1970;
	cvt.s64.s32 	%rd430, %r1971;
	add.s64 	%rd431, %rd1, %rd430;
	ld.global.u8 	%rs499, [%rd431];
	add.s32 	%r1972, %r1964, %r2;
	setp.lt.s32 	%p465, %r1972, 0;
	min.s32 	%r1973, %r1972, %r3;
	selp.b32 	%r1974, 0, %r1973, %p465;
	add.s32 	%r1975, %r1963, %r4;
	setp.lt.s32 	%p466, %r1975, 0;
	min.s32 	%r1976, %r1975, %r5;
	selp.b32 	%r1977, 0, %r1976, %p466;
	mad.lo.s32 	%r1978, %r1974, %r74, %r1977;
	cvt.s64.s32 	%rd432, %r1978;
	add.s64 	%rd433, %rd1, %rd432;
	ld.global.u8 	%rs500, [%rd433];
	setp.lt.u16 	%p467, %rs499, %rs500;
	or.b32  	%r1979, %r1960, 131072;
	selp.b32 	%r1980, %r1979, %r1960, %p467;
	ld.const.s8 	%rs501, [c_pat+328];
	cvt.rn.f32.s16 	%f1553, %rs501;
	mul.f32 	%f1554, %f7, %f1553;
	ld.const.s8 	%rs502, [c_pat+329];
	cvt.rn.f32.s16 	%f1555, %rs502;
	mul.f32 	%f1556, %f76, %f1555;
	sub.f32 	%f1557, %f1554, %f1556;
	add.f32 	%f1558, %f1557, 0f3F000000;
	cvt.rzi.s32.f32 	%r1981, %f1558;
	mul.f32 	%f1559, %f7, %f1555;
	fma.rn.f32 	%f1560, %f76, %f1553, %f1559;
	add.f32 	%f1561, %f1560, 0f3F000000;
	cvt.rzi.s32.f32 	%r1982, %f1561;
	ld.const.s8 	%rs503, [c_pat+330];
	cvt.rn.f32.s16 	%f1562, %rs503;
	mul.f32 	%f1563, %f7, %f1562;
	ld.const.s8 	%rs504, [c_pat+331];
	cvt.rn.f32.s16 	%f1564, %rs504;
	mul.f32 	%f1565, %f76, %f1564;
	sub.f32 	%f1566, %f1563, %f1565;
	add.f32 	%f1567, %f1566, 0f3F000000;
	cvt.rzi.s32.f32 	%r1983, %f1567;
	mul.f32 	%f1568, %f7, %f1564;
	fma.rn.f32 	%f1569, %f76, %f1562, %f1568;
	add.f32 	%f1570, %f1569, 0f3F000000;
	cvt.rzi.s32.f32 	%r1984, %f1570;
	add.s32 	%r1985, %r1982, %r2;
	setp.lt.s32 	%p468, %r1985, 0;
	min.s32 	%r1986, %r1985, %r3;
	selp.b32 	%r1987, 0, %r1986, %p468;
	add.s32 	%r1988, %r1981, %r4;
	setp.lt.s32 	%p469, %r1988, 0;
	min.s32 	%r1989, %r1988, %r5;
	selp.b32 	%r1990, 0, %r1989, %p469;
	mad.lo.s32 	%r1991, %r1987, %r74, %r1990;
	cvt.s64.s32 	%rd434, %r1991;
	add.s64 	%rd435, %rd1, %rd434;
	ld.global.u8 	%rs505, [%rd435];
	add.s32 	%r1992, %r1984, %r2;
	setp.lt.s32 	%p470, %r1992, 0;
	min.s32 	%r1993, %r1992, %r3;
	selp.b32 	%r1994, 0, %r1993, %p470;
	add.s32 	%r1995, %r1983, %r4;
	setp.lt.s32 	%p471, %r1995, 0;
	min.s32 	%r1996, %r1995, %r5;
	selp.b32 	%r1997, 0, %r1996, %p471;
	mad.lo.s32 	%r1998, %r1994, %r74, %r1997;
	cvt.s64.s32 	%rd436, %r1998;
	add.s64 	%rd437, %rd1, %rd436;
	ld.global.u8 	%rs506, [%rd437];
	setp.lt.u16 	%p472, %rs505, %rs506;
	or.b32  	%r1999, %r1980, 262144;
	selp.b32 	%r2000, %r1999, %r1980, %p472;
	ld.const.s8 	%rs507, [c_pat+332];
	cvt.rn.f32.s16 	%f1571, %rs507;
	mul.f32 	%f1572, %f7, %f1571;
	ld.const.s8 	%rs508, [c_pat+333];
	cvt.rn.f32.s16 	%f1573, %rs508;
	mul.f32 	%f1574, %f76, %f1573;
	sub.f32 	%f1575, %f1572, %f1574;
	add.f32 	%f1576, %f1575, 0f3F000000;
	cvt.rzi.s32.f32 	%r2001, %f1576;
	mul.f32 	%f1577, %f7, %f1573;
	fma.rn.f32 	%f1578, %f76, %f1571, %f1577;
	add.f32 	%f1579, %f1578, 0f3F000000;
	cvt.rzi.s32.f32 	%r2002, %f1579;
	ld.const.s8 	%rs509, [c_pat+334];
	cvt.rn.f32.s16 	%f1580, %rs509;
	mul.f32 	%f1581, %f7, %f1580;
	ld.const.s8 	%rs510, [c_pat+335];
	cvt.rn.f32.s16 	%f1582, %rs510;
	mul.f32 	%f1583, %f76, %f1582;
	sub.f32 	%f1584, %f1581, %f1583;
	add.f32 	%f1585, %f1584, 0f3F000000;
	cvt.rzi.s32.f32 	%r2003, %f1585;
	mul.f32 	%f1586, %f7, %f1582;
	fma.rn.f32 	%f1587, %f76, %f1580, %f1586;
	add.f32 	%f1588, %f1587, 0f3F000000;
	cvt.rzi.s32.f32 	%r2004, %f1588;
	add.s32 	%r2005, %r2002, %r2;
	setp.lt.s32 	%p473, %r2005, 0;
	min.s32 	%r2006, %r2005, %r3;
	selp.b32 	%r2007, 0, %r2006, %p473;
	add.s32 	%r2008, %r2001, %r4;
	setp.lt.s32 	%p474, %r2008, 0;
	min.s32 	%r2009, %r2008, %r5;
	selp.b32 	%r2010, 0, %r2009, %p474;
	mad.lo.s32 	%r2011, %r2007, %r74, %r2010;
	cvt.s64.s32 	%rd438, %r2011;
	add.s64 	%rd439, %rd1, %rd438;
	ld.global.u8 	%rs511, [%rd439];
	add.s32 	%r2012, %r2004, %r2;
	setp.lt.s32 	%p475, %r2012, 0;
	min.s32 	%r2013, %r2012, %r3;
	selp.b32 	%r2014, 0, %r2013, %p475;
	add.s32 	%r2015, %r2003, %r4;
	setp.lt.s32 	%p476, %r2015, 0;
	min.s32 	%r2016, %r2015, %r5;
	selp.b32 	%r2017, 0, %r2016, %p476;
	mad.lo.s32 	%r2018, %r2014, %r74, %r2017;
	cvt.s64.s32 	%rd440, %r2018;
	add.s64 	%rd441, %rd1, %rd440;
	ld.global.u8 	%rs512, [%rd441];
	setp.lt.u16 	%p477, %rs511, %rs512;
	or.b32  	%r2019, %r2000, 524288;
	selp.b32 	%r2020, %r2019, %r2000, %p477;
	ld.const.s8 	%rs513, [c_pat+336];
	cvt.rn.f32.s16 	%f1589, %rs513;
	mul.f32 	%f1590, %f7, %f1589;
	ld.const.s8 	%rs514, [c_pat+337];
	cvt.rn.f32.s16 	%f1591, %rs514;
	mul.f32 	%f1592, %f76, %f1591;
	sub.f32 	%f1593, %f1590, %f1592;
	add.f32 	%f1594, %f1593, 0f3F000000;
	cvt.rzi.s32.f32 	%r2021, %f1594;
	mul.f32 	%f1595, %f7, %f1591;
	fma.rn.f32 	%f1596, %f76, %f1589, %f1595;
	add.f32 	%f1597, %f1596, 0f3F000000;
	cvt.rzi.s32.f32 	%r2022, %f1597;
	ld.const.s8 	%rs515, [c_pat+338];
	cvt.rn.f32.s16 	%f1598, %rs515;
	mul.f32 	%f1599, %f7, %f1598;
	ld.const.s8 	%rs516, [c_pat+339];
	cvt.rn.f32.s16 	%f1600, %rs516;
	mul.f32 	%f1601, %f76, %f1600;
	sub.f32 	%f1602, %f1599, %f1601;
	add.f32 	%f1603, %f1602, 0f3F000000;
	cvt.rzi.s32.f32 	%r2023, %f1603;
	mul.f32 	%f1604, %f7, %f1600;
	fma.rn.f32 	%f1605, %f76, %f1598, %f1604;
	add.f32 	%f1606, %f1605, 0f3F000000;
	cvt.rzi.s32.f32 	%r2024, %f1606;
	add.s32 	%r2025, %r2022, %r2;
	setp.lt.s32 	%p478, %r2025, 0;
	min.s32 	%r2026, %r2025, %r3;
	selp.b32 	%r2027, 0, %r2026, %p478;
	add.s32 	%r2028, %r2021, %r4;
	setp.lt.s32 	%p479, %r2028, 0;
	min.s32 	%r2029, %r2028, %r5;
	selp.b32 	%r2030, 0, %r2029, %p479;
	mad.lo.s32 	%r2031, %r2027, %r74, %r2030;
	cvt.s64.s32 	%rd442, %r2031;
	add.s64 	%rd443, %rd1, %rd442;
	ld.global.u8 	%rs517, [%rd443];
	add.s32 	%r2032, %r2024, %r2;
	setp.lt.s32 	%p480, %r2032, 0;
	min.s32 	%r2033, %r2032, %r3;
	selp.b32 	%r2034, 0, %r2033, %p480;
	add.s32 	%r2035, %r2023, %r4;
	setp.lt.s32 	%p481, %r2035, 0;
	min.s32 	%r2036, %r2035, %r5;
	selp.b32 	%r2037, 0, %r2036, %p481;
	mad.lo.s32 	%r2038, %r2034, %r74, %r2037;
	cvt.s64.s32 	%rd444, %r2038;
	add.s64 	%rd445, %rd1, %rd444;
	ld.global.u8 	%rs518, [%rd445];
	setp.lt.u16 	%p482, %rs517, %rs518;
	or.b32  	%r2039, %r2020, 1048576;
	selp.b32 	%r2040, %r2039, %r2020, %p482;
	ld.const.s8 	%rs519, [c_pat+340];
	cvt.rn.f32.s16 	%f1607, %rs519;
	mul.f32 	%f1608, %f7, %f1607;
	ld.const.s8 	%rs520, [c_pat+341];
	cvt.rn.f32.s16 	%f1609, %rs520;
	mul.f32 	%f1610, %f76, %f1609;
	sub.f32 	%f1611, %f1608, %f1610;
	add.f32 	%f1612, %f1611, 0f3F000000;
	cvt.rzi.s32.f32 	%r2041, %f1612;
	mul.f32 	%f1613, %f7, %f1609;
	fma.rn.f32 	%f1614, %f76, %f1607, %f1613;
	add.f32 	%f1615, %f1614, 0f3F000000;
	cvt.rzi.s32.f32 	%r2042, %f1615;
	ld.const.s8 	%rs521, [c_pat+342];
	cvt.rn.f32.s16 	%f1616, %rs521;
	mul.f32 	%f1617, %f7, %f1616;
	ld.const.s8 	%rs522, [c_pat+343];
	cvt.rn.f32.s16 	%f1618, %rs522;
	mul.f32 	%f1619, %f76, %f1618;
	sub.f32 	%f1620, %f1617, %f1619;
	add.f32 	%f1621, %f1620, 0f3F000000;
	cvt.rzi.s32.f32 	%r2043, %f1621;
	mul.f32 	%f1622, %f7, %f1618;
	fma.rn.f32 	%f1623, %f76, %f1616, %f1622;
	add.f32 	%f1624, %f1623, 0f3F000000;
	cvt.rzi.s32.f32 	%r2044, %f1624;
	add.s32 	%r2045, %r2042, %r2;
	setp.lt.s32 	%p483, %r2045, 0;
	min.s32 	%r2046, %r2045, %r3;
	selp.b32 	%r2047, 0, %r2046, %p483;
	add.s32 	%r2048, %r2041, %r4;
	setp.lt.s32 	%p484, %r2048, 0;
	min.s32 	%r2049, %r2048, %r5;
	selp.b32 	%r2050, 0, %r2049, %p484;
	mad.lo.s32 	%r2051, %r2047, %r74, %r2050;
	cvt.s64.s32 	%rd446, %r2051;
	add.s64 	%rd447, %rd1, %rd446;
	ld.global.u8 	%rs523, [%rd447];
	add.s32 	%r2052, %r2044, %r2;
	setp.lt.s32 	%p485, %r2052, 0;
	min.s32 	%r2053, %r2052, %r3;
	selp.b32 	%r2054, 0, %r2053, %p485;
	add.s32 	%r2055, %r2043, %r4;
	setp.lt.s32 	%p486, %r2055, 0;
	min.s32 	%r2056, %r2055, %r5;
	selp.b32 	%r2057, 0, %r2056, %p486;
	mad.lo.s32 	%r2058, %r2054, %r74, %r2057;
	cvt.s64.s32 	%rd448, %r2058;
	add.s64 	%rd449, %rd1, %rd448;
	ld.global.u8 	%rs524, [%rd449];
	setp.lt.u16 	%p487, %rs523, %rs524;
	or.b32  	%r2059, %r2040, 2097152;
	selp.b32 	%r2060, %r2059, %r2040, %p487;
	ld.const.s8 	%rs525, [c_pat+344];
	cvt.rn.f32.s16 	%f1625, %rs525;
	mul.f32 	%f1626, %f7, %f1625;
	ld.const.s8 	%rs526, [c_pat+345];
	cvt.rn.f32.s16 	%f1627, %rs526;
	mul.f32 	%f1628, %f76, %f1627;
	sub.f32 	%f1629, %f1626, %f1628;
	add.f32 	%f1630, %f1629, 0f3F000000;
	cvt.rzi.s32.f32 	%r2061, %f1630;
	mul.f32 	%f1631, %f7, %f1627;
	fma.rn.f32 	%f1632, %f76, %f1625, %f1631;
	add.f32 	%f1633, %f1632, 0f3F000000;
	cvt.rzi.s32.f32 	%r2062, %f1633;
	ld.const.s8 	%rs527, [c_pat+346];
	cvt.rn.f32.s16 	%f1634, %rs527;
	mul.f32 	%f1635, %f7, %f1634;
	ld.const.s8 	%rs528, [c_pat+347];
	cvt.rn.f32.s16 	%f1636, %rs528;
	mul.f32 	%f1637, %f76, %f1636;
	sub.f32 	%f1638, %f1635, %f1637;
	add.f32 	%f1639, %f1638, 0f3F000000;
	cvt.rzi.s32.f32 	%r2063, %f1639;
	mul.f32 	%f1640, %f7, %f1636;
	fma.rn.f32 	%f1641, %f76, %f1634, %f1640;
	add.f32 	%f1642, %f1641, 0f3F000000;
	cvt.rzi.s32.f32 	%r2064, %f1642;
	add.s32 	%r2065, %r2062, %r2;
	setp.lt.s32 	%p488, %r2065, 0;
	min.s32 	%r2066, %r2065, %r3;
	selp.b32 	%r2067, 0, %r2066, %p488;
	add.s32 	%r2068, %r2061, %r4;
	setp.lt.s32 	%p489, %r2068, 0;
	min.s32 	%r2069, %r2068, %r5;
	selp.b32 	%r2070, 0, %r2069, %p489;
	mad.lo.s32 	%r2071, %r2067, %r74, %r2070;
	cvt.s64.s32 	%rd450, %r2071;
	add.s64 	%rd451, %rd1, %rd450;
	ld.global.u8 	%rs529, [%rd451];
	add.s32 	%r2072, %r2064, %r2;
	setp.lt.s32 	%p490, %r2072, 0;
	min.s32 	%r2073, %r2072, %r3;
	selp.b32 	%r2074, 0, %r2073, %p490;
	add.s32 	%r2075, %r2063, %r4;
	setp.lt.s32 	%p491, %r2075, 0;
	min.s32 	%r2076, %r2075, %r5;
	selp.b32 	%r2077, 0, %r2076, %p491;
	mad.lo.s32 	%r2078, %r2074, %r74, %r2077;
	cvt.s64.s32 	%rd452, %r2078;
	add.s64 	%rd453, %rd1, %rd452;
	ld.global.u8 	%rs530, [%rd453];
	setp.lt.u16 	%p492, %rs529, %rs530;
	or.b32  	%r2079, %r2060, 4194304;
	selp.b32 	%r2080, %r2079, %r2060, %p492;
	ld.const.s8 	%rs531, [c_pat+348];
	cvt.rn.f32.s16 	%f1643, %rs531;
	mul.f32 	%f1644, %f7, %f1643;
	ld.const.s8 	%rs532, [c_pat+349];
	cvt.rn.f32.s16 	%f1645, %rs532;
	mul.f32 	%f1646, %f76, %f1645;
	sub.f32 	%f1647, %f1644, %f1646;
	add.f32 	%f1648, %f1647, 0f3F000000;
	cvt.rzi.s32.f32 	%r2081, %f1648;
	mul.f32 	%f1649, %f7, %f1645;
	fma.rn.f32 	%f1650, %f76, %f1643, %f1649;
	add.f32 	%f1651, %f1650, 0f3F000000;
	cvt.rzi.s32.f32 	%r2082, %f1651;
	ld.const.s8 	%rs533, [c_pat+350];
	cvt.rn.f32.s16 	%f1652, %rs533;
	mul.f32 	%f1653, %f7, %f1652;
	ld.const.s8 	%rs534, [c_pat+351];
	cvt.rn.f32.s16 	%f1654, %rs534;
	mul.f32 	%f1655, %f76, %f1654;
	sub.f32 	%f1656, %f1653, %f1655;
	add.f32 	%f1657, %f1656, 0f3F000000;
	cvt.rzi.s32.f32 	%r2083, %f1657;
	mul.f32 	%f1658, %f7, %f1654;
	fma.rn.f32 	%f1659, %f76, %f1652, %f1658;
	add.f32 	%f1660, %f1659, 0f3F000000;
	cvt.rzi.s32.f32 	%r2084, %f1660;
	add.s32 	%r2085, %r2082, %r2;
	setp.lt.s32 	%p493, %r2085, 0;
	min.s32 	%r2086, %r2085, %r3;
	selp.b32 	%r2087, 0, %r2086, %p493;
	add.s32 	%r2088, %r2081, %r4;
	setp.lt.s32 	%p494, %r2088, 0;
	min.s32 	%r2089, %r2088, %r5;
	selp.b32 	%r2090, 0, %r2089, %p494;
	mad.lo.s32 	%r2091, %r2087, %r74, %r2090;
	cvt.s64.s32 	%rd454, %r2091;
	add.s64 	%rd455, %rd1, %rd454;
	ld.global.u8 	%rs535, [%rd455];
	add.s32 	%r2092, %r2084, %r2;
	setp.lt.s32 	%p495, %r2092, 0;
	min.s32 	%r2093, %r2092, %r3;
	selp.b32 	%r2094, 0, %r2093, %p495;
	add.s32 	%r2095, %r2083, %r4;
	setp.lt.s32 	%p496, %r2095, 0;
	min.s32 	%r2096, %r2095, %r5;
	selp.b32 	%r2097, 0, %r2096, %p496;
	mad.lo.s32 	%r2098, %r2094, %r74, %r2097;
	cvt.s64.s32 	%rd456, %r2098;
	add.s64 	%rd457, %rd1, %rd456;
	ld.global.u8 	%rs536, [%rd457];
	setp.lt.u16 	%p497, %rs535, %rs536;
	or.b32  	%r2099, %r2080, 8388608;
	selp.b32 	%r2100, %r2099, %r2080, %p497;
	ld.const.s8 	%rs537, [c_pat+352];
	cvt.rn.f32.s16 	%f1661, %rs537;
	mul.f32 	%f1662, %f7, %f1661;
	ld.const.s8 	%rs538, [c_pat+353];
	cvt.rn.f32.s16 	%f1663, %rs538;
	mul.f32 	%f1664, %f76, %f1663;
	sub.f32 	%f1665, %f1662, %f1664;
	add.f32 	%f1666, %f1665, 0f3F000000;
	cvt.rzi.s32.f32 	%r2101, %f1666;
	mul.f32 	%f1667, %f7, %f1663;
	fma.rn.f32 	%f1668, %f76, %f1661, %f1667;
	add.f32 	%f1669, %f1668, 0f3F000000;
	cvt.rzi.s32.f32 	%r2102, %f1669;
	ld.const.s8 	%rs539, [c_pat+354];
	cvt.rn.f32.s16 	%f1670, %rs539;
	mul.f32 	%f1671, %f7, %f1670;
	ld.const.s8 	%rs540, [c_pat+355];
	cvt.rn.f32.s16 	%f1672, %rs540;
	mul.f32 	%f1673, %f76, %f1672;
	sub.f32 	%f1674, %f1671, %f1673;
	add.f32 	%f1675, %f1674, 0f3F000000;
	cvt.rzi.s32.f32 	%r2103, %f1675;
	mul.f32 	%f1676, %f7, %f1672;
	fma.rn.f32 	%f1677, %f76, %f1670, %f1676;
	add.f32 	%f1678, %f1677, 0f3F000000;
	cvt.rzi.s32.f32 	%r2104, %f1678;
	add.s32 	%r2105, %r2102, %r2;
	setp.lt.s32 	%p498, %r2105, 0;
	min.s32 	%r2106, %r2105, %r3;
	selp.b32 	%r2107, 0, %r2106, %p498;
	add.s32 	%r2108, %r2101, %r4;
	setp.lt.s32 	%p499, %r2108, 0;
	min.s32 	%r2109, %r2108, %r5;
	selp.b32 	%r2110, 0, %r2109, %p499;
	mad.lo.s32 	%r2111, %r2107, %r74, %r2110;
	cvt.s64.s32 	%rd458, %r2111;
	add.s64 	%rd459, %rd1, %rd458;
	ld.global.u8 	%rs541, [%rd459];
	add.s32 	%r2112, %r2104, %r2;
	setp.lt.s32 	%p500, %r2112, 0;
	min.s32 	%r2113, %r2112, %r3;
	selp.b32 	%r2114, 0, %r2113, %p500;
	add.s32 	%r2115, %r2103, %r4;
	setp.lt.s32 	%p501, %r2115, 0;
	min.s32 	%r2116, %r2115, %r5;
	selp.b32 	%r2117, 0, %r2116, %p501;
	mad.lo.s32 	%r2118, %r2114, %r74, %r2117;
	cvt.s64.s32 	%rd460, %r2118;
	add.s64 	%rd461, %rd1, %rd460;
	ld.global.u8 	%rs542, [%rd461];
	setp.lt.u16 	%p502, %rs541, %rs542;
	or.b32  	%r2119, %r2100, 16777216;
	selp.b32 	%r2120, %r2119, %r2100, %p502;
	ld.const.s8 	%rs543, [c_pat+356];
	cvt.rn.f32.s16 	%f1679, %rs543;
	mul.f32 	%f1680, %f7, %f1679;
	ld.const.s8 	%rs544, [c_pat+357];
	cvt.rn.f32.s16 	%f1681, %rs544;
	mul.f32 	%f1682, %f76, %f1681;
	sub.f32 	%f1683, %f1680, %f1682;
	add.f32 	%f1684, %f1683, 0f3F000000;
	cvt.rzi.s32.f32 	%r2121, %f1684;
	mul.f32 	%f1685, %f7, %f1681;
	fma.rn.f32 	%f1686, %f76, %f1679, %f1685;
	add.f32 	%f1687, %f1686, 0f3F000000;
	cvt.rzi.s32.f32 	%r2122, %f1687;
	ld.const.s8 	%rs545, [c_pat+358];
	cvt.rn.f32.s16 	%f1688, %rs545;
	mul.f32 	%f1689, %f7, %f1688;
	ld.const.s8 	%rs546, [c_pat+359];
	cvt.rn.f32.s16 	%f1690, %rs546;
	mul.f32 	%f1691, %f76, %f1690;
	sub.f32 	%f1692, %f1689, %f1691;
	add.f32 	%f1693, %f1692, 0f3F000000;
	cvt.rzi.s32.f32 	%r2123, %f1693;
	mul.f32 	%f1694, %f7, %f1690;
	fma.rn.f32 	%f1695, %f76, %f1688, %f1694;
	add.f32 	%f1696, %f1695, 0f3F000000;
	cvt.rzi.s32.f32 	%r2124, %f1696;
	add.s32 	%r2125, %r2122, %r2;
	setp.lt.s32 	%p503, %r2125, 0;
	min.s32 	%r2126, %r2125, %r3;
	selp.b32 	%r2127, 0, %r2126, %p503;
	add.s32 	%r2128, %r2121, %r4;
	setp.lt.s32 	%p504, %r2128, 0;
	min.s32 	%r2129, %r2128, %r5;
	selp.b32 	%r2130, 0, %r2129, %p504;
	mad.lo.s32 	%r2131, %r2127, %r74, %r2130;
	cvt.s64.s32 	%rd462, %r2131;
	add.s64 	%rd463, %rd1, %rd462;
	ld.global.u8 	%rs547, [%rd463];
	add.s32 	%r2132, %r2124, %r2;
	setp.lt.s32 	%p505, %r2132, 0;
	min.s32 	%r2133, %r2132, %r3;
	selp.b32 	%r2134, 0, %r2133, %p505;
	add.s32 	%r2135, %r2123, %r4;
	setp.lt.s32 	%p506, %r2135, 0;
	min.s32 	%r2136, %r2135, %r5;
	selp.b32 	%r2137, 0, %r2136, %p506;
	mad.lo.s32 	%r2138, %r2134, %r74, %r2137;
	cvt.s64.s32 	%rd464, %r2138;
	add.s64 	%rd465, %rd1, %rd464;
	ld.global.u8 	%rs548, [%rd465];
	setp.lt.u16 	%p507, %rs547, %rs548;
	or.b32  	%r2139, %r2120, 33554432;
	selp.b32 	%r2140, %r2139, %r2120, %p507;
	ld.const.s8 	%rs549, [c_pat+360];
	cvt.rn.f32.s16 	%f1697, %rs549;
	mul.f32 	%f1698, %f7, %f1697;
	ld.const.s8 	%rs550, [c_pat+361];
	cvt.rn.f32.s16 	%f1699, %rs550;
	mul.f32 	%f1700, %f76, %f1699;
	sub.f32 	%f1701, %f1698, %f1700;
	add.f32 	%f1702, %f1701, 0f3F000000;
	cvt.rzi.s32.f32 	%r2141, %f1702;
	mul.f32 	%f1703, %f7, %f1699;
	fma.rn.f32 	%f1704, %f76, %f1697, %f1703;
	add.f32 	%f1705, %f1704, 0f3F000000;
	cvt.rzi.s32.f32 	%r2142, %f1705;
	ld.const.s8 	%rs551, [c_pat+362];
	cvt.rn.f32.s16 	%f1706, %rs551;
	mul.f32 	%f1707, %f7, %f1706;
	ld.const.s8 	%rs552, [c_pat+363];
	cvt.rn.f32.s16 	%f1708, %rs552;
	mul.f32 	%f1709, %f76, %f1708;
	sub.f32 	%f1710, %f1707, %f1709;
	add.f32 	%f1711, %f1710, 0f3F000000;
	cvt.rzi.s32.f32 	%r2143, %f1711;
	mul.f32 	%f1712, %f7, %f1708;
	fma.rn.f32 	%f1713, %f76, %f1706, %f1712;
	add.f32 	%f1714, %f1713, 0f3F000000;
	cvt.rzi.s32.f32 	%r2144, %f1714;
	add.s32 	%r2145, %r2142, %r2;
	setp.lt.s32 	%p508, %r2145, 0;
	min.s32 	%r2146, %r2145, %r3;
	selp.b32 	%r2147, 0, %r2146, %p508;
	add.s32 	%r2148, %r2141, %r4;
	setp.lt.s32 	%p509, %r2148, 0;
	min.s32 	%r2149, %r2148, %r5;
	selp.b32 	%r2150, 0, %r2149, %p509;
	mad.lo.s32 	%r2151, %r2147, %r74, %r2150;
	cvt.s64.s32 	%rd466, %r2151;
	add.s64 	%rd467, %rd1, %rd466;
	ld.global.u8 	%rs553, [%rd467];
	add.s32 	%r2152, %r2144, %r2;
	setp.lt.s32 	%p510, %r2152, 0;
	min.s32 	%r2153, %r2152, %r3;
	selp.b32 	%r2154, 0, %r2153, %p510;
	add.s32 	%r2155, %r2143, %r4;
	setp.lt.s32 	%p511, %r2155, 0;
	min.s32 	%r2156, %r2155, %r5;
	selp.b32 	%r2157, 0, %r2156, %p511;
	mad.lo.s32 	%r2158, %r2154, %r74, %r2157;
	cvt.s64.s32 	%rd468, %r2158;
	add.s64 	%rd469, %rd1, %rd468;
	ld.global.u8 	%rs554, [%rd469];
	setp.lt.u16 	%p512, %rs553, %rs554;
	or.b32  	%r2159, %r2140, 67108864;
	selp.b32 	%r2160, %r2159, %r2140, %p512;
	ld.const.s8 	%rs555, [c_pat+364];
	cvt.rn.f32.s16 	%f1715, %rs555;
	mul.f32 	%f1716, %f7, %f1715;
	ld.const.s8 	%rs556, [c_pat+365];
	cvt.rn.f32.s16 	%f1717, %rs556;
	mul.f32 	%f1718, %f76, %f1717;
	sub.f32 	%f1719, %f1716, %f1718;
	add.f32 	%f1720, %f1719, 0f3F000000;
	cvt.rzi.s32.f32 	%r2161, %f1720;
	mul.f32 	%f1721, %f7, %f1717;
	fma.rn.f32 	%f1722, %f76, %f1715, %f1721;
	add.f32 	%f1723, %f1722, 0f3F000000;
	cvt.rzi.s32.f32 	%r2162, %f1723;
	ld.const.s8 	%rs557, [c_pat+366];
	cvt.rn.f32.s16 	%f1724, %rs557;
	mul.f32 	%f1725, %f7, %f1724;
	ld.const.s8 	%rs558, [c_pat+367];
	cvt.rn.f32.s16 	%f1726, %rs558;
	mul.f32 	%f1727, %f76, %f1726;
	sub.f32 	%f1728, %f1725, %f1727;
	add.f32 	%f1729, %f1728, 0f3F000000;
	cvt.rzi.s32.f32 	%r2163, %f1729;
	mul.f32 	%f1730, %f7, %f1726;
	fma.rn.f32 	%f1731, %f76, %f1724, %f1730;
	add.f32 	%f1732, %f1731, 0f3F000000;
	cvt.rzi.s32.f32 	%r2164, %f1732;
	add.s32 	%r2165, %r2162, %r2;
	setp.lt.s32 	%p513, %r2165, 0;
	min.s32 	%r2166, %r2165, %r3;
	selp.b32 	%r2167, 0, %r2166, %p513;
	add.s32 	%r2168, %r2161, %r4;
	setp.lt.s32 	%p514, %r2168, 0;
	min.s32 	%r2169, %r2168, %r5;
	selp.b32 	%r2170, 0, %r2169, %p514;
	mad.lo.s32 	%r2171, %r2167, %r74, %r2170;
	cvt.s64.s32 	%rd470, %r2171;
	add.s64 	%rd471, %rd1, %rd470;
	ld.global.u8 	%rs559, [%rd471];
	add.s32 	%r2172, %r2164, %r2;
	setp.lt.s32 	%p515, %r2172, 0;
	min.s32 	%r2173, %r2172, %r3;
	selp.b32 	%r2174, 0, %r2173, %p515;
	add.s32 	%r2175, %r2163, %r4;
	setp.lt.s32 	%p516, %r2175, 0;
	min.s32 	%r2176, %r2175, %r5;
	selp.b32 	%r2177, 0, %r2176, %p516;
	mad.lo.s32 	%r2178, %r2174, %r74, %r2177;
	cvt.s64.s32 	%rd472, %r2178;
	add.s64 	%rd473, %rd1, %rd472;
	ld.global.u8 	%rs560, [%rd473];
	setp.lt.u16 	%p517, %rs559, %rs560;
	or.b32  	%r2179, %r2160, 134217728;
	selp.b32 	%r2180, %r2179, %r2160, %p517;
	ld.const.s8 	%rs561, [c_pat+368];
	cvt.rn.f32.s16 	%f1733, %rs561;
	mul.f32 	%f1734, %f7, %f1733;
	ld.const.s8 	%rs562, [c_pat+369];
	cvt.rn.f32.s16 	%f1735, %rs562;
	mul.f32 	%f1736, %f76, %f1735;
	sub.f32 	%f1737, %f1734, %f1736;
	add.f32 	%f1738, %f1737, 0f3F000000;
	cvt.rzi.s32.f32 	%r2181, %f1738;
	mul.f32 	%f1739, %f7, %f1735;
	fma.rn.f32 	%f1740, %f76, %f1733, %f1739;
	add.f32 	%f1741, %f1740, 0f3F000000;
	cvt.rzi.s32.f32 	%r2182, %f1741;
	ld.const.s8 	%rs563, [c_pat+370];
	cvt.rn.f32.s16 	%f1742, %rs563;
	mul.f32 	%f1743, %f7, %f1742;
	ld.const.s8 	%rs564, [c_pat+371];
	cvt.rn.f32.s16 	%f1744, %rs564;
	mul.f32 	%f1745, %f76, %f1744;
	sub.f32 	%f1746, %f1743, %f1745;
	add.f32 	%f1747, %f1746, 0f3F000000;
	cvt.rzi.s32.f32 	%r2183, %f1747;
	mul.f32 	%f1748, %f7, %f1744;
	fma.rn.f32 	%f1749, %f76, %f1742, %f1748;
	add.f32 	%f1750, %f1749, 0f3F000000;
	cvt.rzi.s32.f32 	%r2184, %f1750;
	add.s32 	%r2185, %r2182, %r2;
	setp.lt.s32 	%p518, %r2185, 0;
	min.s32 	%r2186, %r2185, %r3;
	selp.b32 	%r2187, 0, %r2186, %p518;
	add.s32 	%r2188, %r2181, %r4;
	setp.lt.s32 	%p519, %r2188, 0;
	min.s32 	%r2189, %r2188, %r5;
	selp.b32 	%r2190, 0, %r2189, %p519;
	mad.lo.s32 	%r2191, %r2187, %r74, %r2190;
	cvt.s64.s32 	%rd474, %r2191;
	add.s64 	%rd475, %rd1, %rd474;
	ld.global.u8 	%rs565, [%rd475];
	add.s32 	%r2192, %r2184, %r2;
	setp.lt.s32 	%p520, %r2192, 0;
	min.s32 	%r2193, %r2192, %r3;
	selp.b32 	%r2194, 0, %r2193, %p520;
	add.s32 	%r2195, %r2183, %r4;
	setp.lt.s32 	%p521, %r2195, 0;
	min.s32 	%r2196, %r2195, %r5;
	selp.b32 	%r2197, 0, %r2196, %p521;
	mad.lo.s32 	%r2198, %r2194, %r74, %r2197;
	cvt.s64.s32 	%rd476, %r2198;
	add.s64 	%rd477, %rd1, %rd476;
	ld.global.u8 	%rs566, [%rd477];
	setp.lt.u16 	%p522, %rs565, %rs566;
	or.b32  	%r2199, %r2180, 268435456;
	selp.b32 	%r2200, %r2199, %r2180, %p522;
	ld.const.s8 	%rs567, [c_pat+372];
	cvt.rn.f32.s16 	%f1751, %rs567;
	mul.f32 	%f1752, %f7, %f1751;
	ld.const.s8 	%rs568, [c_pat+373];
	cvt.rn.f32.s16 	%f1753, %rs568;
	mul.f32 	%f1754, %f76, %f1753;
	sub.f32 	%f1755, %f1752, %f1754;
	add.f32 	%f1756, %f1755, 0f3F000000;
	cvt.rzi.s32.f32 	%r2201, %f1756;
	mul.f32 	%f1757, %f7, %f1753;
	fma.rn.f32 	%f1758, %f76, %f1751, %f1757;
	add.f32 	%f1759, %f1758, 0f3F000000;
	cvt.rzi.s32.f32 	%r2202, %f1759;
	ld.const.s8 	%rs569, [c_pat+374];
	cvt.rn.f32.s16 	%f1760, %rs569;
	mul.f32 	%f1761, %f7, %f1760;
	ld.const.s8 	%rs570, [c_pat+375];
	cvt.rn.f32.s16 	%f1762, %rs570;
	mul.f32 	%f1763, %f76, %f1762;
	sub.f32 	%f1764, %f1761, %f1763;
	add.f32 	%f1765, %f1764, 0f3F000000;
	cvt.rzi.s32.f32 	%r2203, %f1765;
	mul.f32 	%f1766, %f7, %f1762;
	fma.rn.f32 	%f1767, %f76, %f1760, %f1766;
	add.f32 	%f1768, %f1767, 0f3F000000;
	cvt.rzi.s32.f32 	%r2204, %f1768;
	add.s32 	%r2205, %r2202, %r2;
	setp.lt.s32 	%p523, %r2205, 0;
	min.s32 	%r2206, %r2205, %r3;
	selp.b32 	%r2207, 0, %r2206, %p523;
	add.s32 	%r2208, %r2201, %r4;
	setp.lt.s32 	%p524, %r2208, 0;
	min.s32 	%r2209, %r2208, %r5;
	selp.b32 	%r2210, 0, %r2209, %p524;
	mad.lo.s32 	%r2211, %r2207, %r74, %r2210;
	cvt.s64.s32 	%rd478, %r2211;
	add.s64 	%rd479, %rd1, %rd478;
	ld.global.u8 	%rs571, [%rd479];
	add.s32 	%r2212, %r2204, %r2;
	setp.lt.s32 	%p525, %r2212, 0;
	min.s32 	%r2213, %r2212, %r3;
	selp.b32 	%r2214, 0, %r2213, %p525;
	add.s32 	%r2215, %r2203, %r4;
	setp.lt.s32 	%p526, %r2215, 0;
	min.s32 	%r2216, %r2215, %r5;
	selp.b32 	%r2217, 0, %r2216, %p526;
	mad.lo.s32 	%r2218, %r2214, %r74, %r2217;
	cvt.s64.s32 	%rd480, %r2218;
	add.s64 	%rd481, %rd1, %rd480;
	ld.global.u8 	%rs572, [%rd481];
	setp.lt.u16 	%p527, %rs571, %rs572;
	or.b32  	%r2219, %r2200, 536870912;
	selp.b32 	%r2220, %r2219, %r2200, %p527;
	ld.const.s8 	%rs573, [c_pat+376];
	cvt.rn.f32.s16 	%f1769, %rs573;
	mul.f32 	%f1770, %f7, %f1769;
	ld.const.s8 	%rs574, [c_pat+377];
	cvt.rn.f32.s16 	%f1771, %rs574;
	mul.f32 	%f1772, %f76, %f1771;
	sub.f32 	%f1773, %f1770, %f1772;
	add.f32 	%f1774, %f1773, 0f3F000000;
	cvt.rzi.s32.f32 	%r2221, %f1774;
	mul.f32 	%f1775, %f7, %f1771;
	fma.rn.f32 	%f1776, %f76, %f1769, %f1775;
	add.f32 	%f1777, %f1776, 0f3F000000;
	cvt.rzi.s32.f32 	%r2222, %f1777;
	ld.const.s8 	%rs575, [c_pat+378];
	cvt.rn.f32.s16 	%f1778, %rs575;
	mul.f32 	%f1779, %f7, %f1778;
	ld.const.s8 	%rs576, [c_pat+379];
	cvt.rn.f32.s16 	%f1780, %rs576;
	mul.f32 	%f1781, %f76, %f1780;
	sub.f32 	%f1782, %f1779, %f1781;
	add.f32 	%f1783, %f1782, 0f3F000000;
	cvt.rzi.s32.f32 	%r2223, %f1783;
	mul.f32 	%f1784, %f7, %f1780;
	fma.rn.f32 	%f1785, %f76, %f1778, %f1784;
	add.f32 	%f1786, %f1785, 0f3F000000;
	cvt.rzi.s32.f32 	%r2224, %f1786;
	add.s32 	%r2225, %r2222, %r2;
	setp.lt.s32 	%p528, %r2225, 0;
	min.s32 	%r2226, %r2225, %r3;
	selp.b32 	%r2227, 0, %r2226, %p528;
	add.s32 	%r2228, %r2221, %r4;
	setp.lt.s32 	%p529, %r2228, 0;
	min.s32 	%r2229, %r2228, %r5;
	selp.b32 	%r2230, 0, %r2229, %p529;
	mad.lo.s32 	%r2231, %r2227, %r74, %r2230;
	cvt.s64.s32 	%rd482, %r2231;
	add.s64 	%rd483, %rd1, %rd482;
	ld.global.u8 	%rs577, [%rd483];
	add.s32 	%r2232, %r2224, %r2;
	setp.lt.s32 	%p530, %r2232, 0;
	min.s32 	%r2233, %r2232, %r3;
	selp.b32 	%r2234, 0, %r2233, %p530;
	add.s32 	%r2235, %r2223, %r4;
	setp.lt.s32 	%p531, %r2235, 0;
	min.s32 	%r2236, %r2235, %r5;
	selp.b32 	%r2237, 0, %r2236, %p531;
	mad.lo.s32 	%r2238, %r2234, %r74, %r2237;
	cvt.s64.s32 	%rd484, %r2238;
	add.s64 	%rd485, %rd1, %rd484;
	ld.global.u8 	%rs578, [%rd485];
	setp.lt.u16 	%p532, %rs577, %rs578;
	or.b32  	%r2239, %r2220, 1073741824;
	selp.b32 	%r2240, %r2239, %r2220, %p532;
	ld.const.s8 	%rs579, [c_pat+380];
	cvt.rn.f32.s16 	%f1787, %rs579;
	mul.f32 	%f1788, %f7, %f1787;
	ld.const.s8 	%rs580, [c_pat+381];
	cvt.rn.f32.s16 	%f1789, %rs580;
	mul.f32 	%f1790, %f76, %f1789;
	sub.f32 	%f1791, %f1788, %f1790;
	add.f32 	%f1792, %f1791, 0f3F000000;
	cvt.rzi.s32.f32 	%r2241, %f1792;
	mul.f32 	%f1793, %f7, %f1789;
	fma.rn.f32 	%f1794, %f76, %f1787, %f1793;
	add.f32 	%f1795, %f1794, 0f3F000000;
	cvt.rzi.s32.f32 	%r2242, %f1795;
	ld.const.s8 	%rs581, [c_pat+382];
	cvt.rn.f32.s16 	%f1796, %rs581;
	mul.f32 	%f1797, %f7, %f1796;
	ld.const.s8 	%rs582, [c_pat+383];
	cvt.rn.f32.s16 	%f1798, %rs582;
	mul.f32 	%f1799, %f76, %f1798;
	sub.f32 	%f1800, %f1797, %f1799;
	add.f32 	%f1801, %f1800, 0f3F000000;
	cvt.rzi.s32.f32 	%r2243, %f1801;
	mul.f32 	%f1802, %f7, %f1798;
	fma.rn.f32 	%f1803, %f76, %f1796, %f1802;
	add.f32 	%f1804, %f1803, 0f3F000000;
	cvt.rzi.s32.f32 	%r2244, %f1804;
	add.s32 	%r2245, %r2242, %r2;
	setp.lt.s32 	%p533, %r2245, 0;
	min.s32 	%r2246, %r2245, %r3;
	selp.b32 	%r2247, 0, %r2246, %p533;
	add.s32 	%r2248, %r2241, %r4;
	setp.lt.s32 	%p534, %r2248, 0;
	min.s32 	%r2249, %r2248, %r5;
	selp.b32 	%r2250, 0, %r2249, %p534;
	mad.lo.s32 	%r2251, %r2247, %r74, %r2250;
	cvt.s64.s32 	%rd486, %r2251;
	add.s64 	%rd487, %rd1, %rd486;
	ld.global.u8 	%rs583, [%rd487];
	add.s32 	%r2252, %r2244, %r2;
	setp.lt.s32 	%p535, %r2252, 0;
	min.s32 	%r2253, %r2252, %r3;
	selp.b32 	%r2254, 0, %r2253, %p535;
	add.s32 	%r2255, %r2243, %r4;
	setp.lt.s32 	%p536, %r2255, 0;
	min.s32 	%r2256, %r2255, %r5;
	selp.b32 	%r2257, 0, %r2256, %p536;
	mad.lo.s32 	%r2258, %r2254, %r74, %r2257;
	cvt.s64.s32 	%rd488, %r2258;
	add.s64 	%rd489, %rd1, %rd488;
	ld.global.u8 	%rs584, [%rd489];
	setp.lt.u16 	%p537, %rs583, %rs584;
	or.b32  	%r2259, %r2240, -2147483648;
	selp.b32 	%r2260, %r2259, %r2240, %p537;
	ld.const.s8 	%rs585, [c_pat+384];
	cvt.rn.f32.s16 	%f1805, %rs585;
	mul.f32 	%f1806, %f7, %f1805;
	ld.const.s8 	%rs586, [c_pat+385];
	cvt.rn.f32.s16 	%f1807, %rs586;
	mul.f32 	%f1808, %f76, %f1807;
	sub.f32 	%f1809, %f1806, %f1808;
	add.f32 	%f1810, %f1809, 0f3F000000;
	cvt.rzi.s32.f32 	%r2261, %f1810;
	mul.f32 	%f1811, %f7, %f1807;
	fma.rn.f32 	%f1812, %f76, %f1805, %f1811;
	add.f32 	%f1813, %f1812, 0f3F000000;
	cvt.rzi.s32.f32 	%r2262, %f1813;
	ld.const.s8 	%rs587, [c_pat+386];
	cvt.rn.f32.s16 	%f1814, %rs587;
	mul.f32 	%f1815, %f7, %f1814;
	ld.const.s8 	%rs588, [c_pat+387];
	cvt.rn.f32.s16 	%f1816, %rs588;
	mul.f32 	%f1817, %f76, %f1816;
	sub.f32 	%f1818, %f1815, %f1817;
	add.f32 	%f1819, %f1818, 0f3F000000;
	cvt.rzi.s32.f32 	%r2263, %f1819;
	mul.f32 	%f1820, %f7, %f1816;
	fma.rn.f32 	%f1821, %f76, %f1814, %f1820;
	add.f32 	%f1822, %f1821, 0f3F000000;
	cvt.rzi.s32.f32 	%r2264, %f1822;
	add.s32 	%r2265, %r2262, %r2;
	setp.lt.s32 	%p538, %r2265, 0;
	min.s32 	%r2266, %r2265, %r3;
	selp.b32 	%r2267, 0, %r2266, %p538;
	add.s32 	%r2268, %r2261, %r4;
	setp.lt.s32 	%p539, %r2268, 0;
	min.s32 	%r2269, %r2268, %r5;
	selp.b32 	%r2270, 0, %r2269, %p539;
	mad.lo.s32 	%r2271, %r2267, %r74, %r2270;
	cvt.s64.s32 	%rd490, %r2271;
	add.s64 	%rd491, %rd1, %rd490;
	ld.global.u8 	%rs589, [%rd491];
	add.s32 	%r2272, %r2264, %r2;
	setp.lt.s32 	%p540, %r2272, 0;
	min.s32 	%r2273, %r2272, %r3;
	selp.b32 	%r2274, 0, %r2273, %p540;
	add.s32 	%r2275, %r2263, %r4;
	setp.lt.s32 	%p541, %r2275, 0;
	min.s32 	%r2276, %r2275, %r5;
	selp.b32 	%r2277, 0, %r2276, %p541;
	mad.lo.s32 	%r2278, %r2274, %r74, %r2277;
	cvt.s64.s32 	%rd492, %r2278;
	add.s64 	%rd493, %rd1, %rd492;
	ld.global.u8 	%rs590, [%rd493];
	setp.lt.u16 	%p542, %rs589, %rs590;
	selp.u32 	%r2279, 1, 0, %p542;
	ld.const.s8 	%rs591, [c_pat+388];
	cvt.rn.f32.s16 	%f1823, %rs591;
	mul.f32 	%f1824, %f7, %f1823;
	ld.const.s8 	%rs592, [c_pat+389];
	cvt.rn.f32.s16 	%f1825, %rs592;
	mul.f32 	%f1826, %f76, %f1825;
	sub.f32 	%f1827, %f1824, %f1826;
	add.f32 	%f1828, %f1827, 0f3F000000;
	cvt.rzi.s32.f32 	%r2280, %f1828;
	mul.f32 	%f1829, %f7, %f1825;
	fma.rn.f32 	%f1830, %f76, %f1823, %f1829;
	add.f32 	%f1831, %f1830, 0f3F000000;
	cvt.rzi.s32.f32 	%r2281, %f1831;
	ld.const.s8 	%rs593, [c_pat+390];
	cvt.rn.f32.s16 	%f1832, %rs593;
	mul.f32 	%f1833, %f7, %f1832;
	ld.const.s8 	%rs594, [c_pat+391];
	cvt.rn.f32.s16 	%f1834, %rs594;
	mul.f32 	%f1835, %f76, %f1834;
	sub.f32 	%f1836, %f1833, %f1835;
	add.f32 	%f1837, %f1836, 0f3F000000;
	cvt.rzi.s32.f32 	%r2282, %f1837;
	mul.f32 	%f1838, %f7, %f1834;
	fma.rn.f32 	%f1839, %f76, %f1832, %f1838;
	add.f32 	%f1840, %f1839, 0f3F000000;
	cvt.rzi.s32.f32 	%r2283, %f1840;
	add.s32 	%r2284, %r2281, %r2;
	setp.lt.s32 	%p543, %r2284, 0;
	min.s32 	%r2285, %r2284, %r3;
	selp.b32 	%r2286, 0, %r2285, %p543;
	add.s32 	%r2287, %r2280, %r4;
	setp.lt.s32 	%p544, %r2287, 0;
	min.s32 	%r2288, %r2287, %r5;
	selp.b32 	%r2289, 0, %r2288, %p544;
	mad.lo.s32 	%r2290, %r2286, %r74, %r2289;
	cvt.s64.s32 	%rd494, %r2290;
	add.s64 	%rd495, %rd1, %rd494;
	ld.global.u8 	%rs595, [%rd495];
	add.s32 	%r2291, %r2283, %r2;
	setp.lt.s32 	%p545, %r2291, 0;
	min.s32 	%r2292, %r2291, %r3;
	selp.b32 	%r2293, 0, %r2292, %p545;
	add.s32 	%r2294, %r2282, %r4;
	setp.lt.s32 	%p546, %r2294, 0;
	min.s32 	%r2295, %r2294, %r5;
	selp.b32 	%r2296, 0, %r2295, %p546;
	mad.lo.s32 	%r2297, %r2293, %r74, %r2296;
	cvt.s64.s32 	%rd496, %r2297;
	add.s64 	%rd497, %rd1, %rd496;
	ld.global.u8 	%rs596, [%rd497];
	setp.lt.u16 	%p547, %rs595, %rs596;
	or.b32  	%r2298, %r2279, 2;
	selp.b32 	%r2299, %r2298, %r2279, %p547;
	ld.const.s8 	%rs597, [c_pat+392];
	cvt.rn.f32.s16 	%f1841, %rs597;
	mul.f32 	%f1842, %f7, %f1841;
	ld.const.s8 	%rs598, [c_pat+393];
	cvt.rn.f32.s16 	%f1843, %rs598;
	mul.f32 	%f1844, %f76, %f1843;
	sub.f32 	%f1845, %f1842, %f1844;
	add.f32 	%f1846, %f1845, 0f3F000000;
	cvt.rzi.s32.f32 	%r2300, %f1846;
	mul.f32 	%f1847, %f7, %f1843;
	fma.rn.f32 	%f1848, %f76, %f1841, %f1847;
	add.f32 	%f1849, %f1848, 0f3F000000;
	cvt.rzi.s32.f32 	%r2301, %f1849;
	ld.const.s8 	%rs599, [c_pat+394];
	cvt.rn.f32.s16 	%f1850, %rs599;
	mul.f32 	%f1851, %f7, %f1850;
	ld.const.s8 	%rs600, [c_pat+395];
	cvt.rn.f32.s16 	%f1852, %rs600;
	mul.f32 	%f1853, %f76, %f1852;
	sub.f32 	%f1854, %f1851, %f1853;
	add.f32 	%f1855, %f1854, 0f3F000000;
	cvt.rzi.s32.f32 	%r2302, %f1855;
	mul.f32 	%f1856, %f7, %f1852;
	fma.rn.f32 	%f1857, %f76, %f1850, %f1856;
	add.f32 	%f1858, %f1857, 0f3F000000;
	cvt.rzi.s32.f32 	%r2303, %f1858;
	add.s32 	%r2304, %r2301, %r2;
	setp.lt.s32 	%p548, %r2304, 0;
	min.s32 	%r2305, %r2304, %r3;
	selp.b32 	%r2306, 0, %r2305, %p548;
	add.s32 	%r2307, %r2300, %r4;
	setp.lt.s32 	%p549, %r2307, 0;
	min.s32 	%r2308, %r2307, %r5;
	selp.b32 	%r2309, 0, %r2308, %p549;
	mad.lo.s32 	%r2310, %r2306, %r74, %r2309;
	cvt.s64.s32 	%rd498, %r2310;
	add.s64 	%rd499, %rd1, %rd498;
	ld.global.u8 	%rs601, [%rd499];
	add.s32 	%r2311, %r2303, %r2;
	setp.lt.s32 	%p550, %r2311, 0;
	min.s32 	%r2312, %r2311, %r3;
	selp.b32 	%r2313, 0, %r2312, %p550;
	add.s32 	%r2314, %r2302, %r4;
	setp.lt.s32 	%p551, %r2314, 0;
	min.s32 	%r2315, %r2314, %r5;
	selp.b32 	%r2316, 0, %r2315, %p551;
	mad.lo.s32 	%r2317, %r2313, %r74, %r2316;
	cvt.s64.s32 	%rd500, %r2317;
	add.s64 	%rd501, %rd1, %rd500;
	ld.global.u8 	%rs602, [%rd501];
	setp.lt.u16 	%p552, %rs601, %rs602;
	or.b32  	%r2318, %r2299, 4;
	selp.b32 	%r2319, %r2318, %r2299, %p552;
	ld.const.s8 	%rs603, [c_pat+396];
	cvt.rn.f32.s16 	%f1859, %rs603;
	mul.f32 	%f1860, %f7, %f1859;
	ld.const.s8 	%rs604, [c_pat+397];
	cvt.rn.f32.s16 	%f1861, %rs604;
	mul.f32 	%f1862, %f76, %f1861;
	sub.f32 	%f1863, %f1860, %f1862;
	add.f32 	%f1864, %f1863, 0f3F000000;
	cvt.rzi.s32.f32 	%r2320, %f1864;
	mul.f32 	%f1865, %f7, %f1861;
	fma.rn.f32 	%f1866, %f76, %f1859, %f1865;
	add.f32 	%f1867, %f1866, 0f3F000000;
	cvt.rzi.s32.f32 	%r2321, %f1867;
	ld.const.s8 	%rs605, [c_pat+398];
	cvt.rn.f32.s16 	%f1868, %rs605;
	mul.f32 	%f1869, %f7, %f1868;
	ld.const.s8 	%rs606, [c_pat+399];
	cvt.rn.f32.s16 	%f1870, %rs606;
	mul.f32 	%f1871, %f76, %f1870;
	sub.f32 	%f1872, %f1869, %f1871;
	add.f32 	%f1873, %f1872, 0f3F000000;
	cvt.rzi.s32.f32 	%r2322, %f1873;
	mul.f32 	%f1874, %f7, %f1870;
	fma.rn.f32 	%f1875, %f76, %f1868, %f1874;
	add.f32 	%f1876, %f1875, 0f3F000000;
	cvt.rzi.s32.f32 	%r2323, %f1876;
	add.s32 	%r2324, %r2321, %r2;
	setp.lt.s32 	%p553, %r2324, 0;
	min.s32 	%r2325, %r2324, %r3;
	selp.b32 	%r2326, 0, %r2325, %p553;
	add.s32 	%r2327, %r2320, %r4;
	setp.lt.s32 	%p554, %r2327, 0;
	min.s32 	%r2328, %r2327, %r5;
	selp.b32 	%r2329, 0, %r2328, %p554;
	mad.lo.s32 	%r2330, %r2326, %r74, %r2329;
	cvt.s64.s32 	%rd502, %r2330;
	add.s64 	%rd503, %rd1, %rd502;
	ld.global.u8 	%rs607, [%rd503];
	add.s32 	%r2331, %r2323, %r2;
	setp.lt.s32 	%p555, %r2331, 0;
	min.s32 	%r2332, %r2331, %r3;
	selp.b32 	%r2333, 0, %r2332, %p555;
	add.s32 	%r2334, %r2322, %r4;
	setp.lt.s32 	%p556, %r2334, 0;
	min.s32 	%r2335, %r2334, %r5;
	selp.b32 	%r2336, 0, %r2335, %p556;
	mad.lo.s32 	%r2337, %r2333, %r74, %r2336;
	cvt.s64.s32 	%rd504, %r2337;
	add.s64 	%rd505, %rd1, %rd504;
	ld.global.u8 	%rs608, [%rd505];
	setp.lt.u16 	%p557, %rs607, %rs608;
	or.b32  	%r2338, %r2319, 8;
	selp.b32 	%r2339, %r2338, %r2319, %p557;
	ld.const.s8 	%rs609, [c_pat+400];
	cvt.rn.f32.s16 	%f1877, %rs609;
	mul.f32 	%f1878, %f7, %f1877;
	ld.const.s8 	%rs610, [c_pat+401];
	cvt.rn.f32.s16 	%f1879, %rs610;
	mul.f32 	%f1880, %f76, %f1879;
	sub.f32 	%f1881, %f1878, %f1880;
	add.f32 	%f1882, %f1881, 0f3F000000;
	cvt.rzi.s32.f32 	%r2340, %f1882;
	mul.f32 	%f1883, %f7, %f1879;
	fma.rn.f32 	%f1884, %f76, %f1877, %f1883;
	add.f32 	%f1885, %f1884, 0f3F000000;
	cvt.rzi.s32.f32 	%r2341, %f1885;
	ld.const.s8 	%rs611, [c_pat+402];
	cvt.rn.f32.s16 	%f1886, %rs611;
	mul.f32 	%f1887, %f7, %f1886;
	ld.const.s8 	%rs612, [c_pat+403];
	cvt.rn.f32.s16 	%f1888, %rs612;
	mul.f32 	%f1889, %f76, %f1888;
	sub.f32 	%f1890, %f1887, %f1889;
	add.f32 	%f1891, %f1890, 0f3F000000;
	cvt.rzi.s32.f32 	%r2342, %f1891;
	mul.f32 	%f1892, %f7, %f1888;
	fma.rn.f32 	%f1893, %f76, %f1886, %f1892;
	add.f32 	%f1894, %f1893, 0f3F000000;
	cvt.rzi.s32.f32 	%r2343, %f1894;
	add.s32 	%r2344, %r2341, %r2;
	setp.lt.s32 	%p558, %r2344, 0;
	min.s32 	%r2345, %r2344, %r3;
	selp.b32 	%r2346, 0, %r2345, %p558;
	add.s32 	%r2347, %r2340, %r4;
	setp.lt.s32 	%p559, %r2347, 0;
	min.s32 	%r2348, %r2347, %r5;
	selp.b32 	%r2349, 0, %r2348, %p559;
	mad.lo.s32 	%r2350, %r2346, %r74, %r2349;
	cvt.s64.s32 	%rd506, %r2350;
	add.s64 	%rd507, %rd1, %rd506;
	ld.global.u8 	%rs613, [%rd507];
	add.s32 	%r2351, %r2343, %r2;
	setp.lt.s32 	%p560, %r2351, 0;
	min.s32 	%r2352, %r2351, %r3;
	selp.b32 	%r2353, 0, %r2352, %p560;
	add.s32 	%r2354, %r2342, %r4;
	setp.lt.s32 	%p561, %r2354, 0;
	min.s32 	%r2355, %r2354, %r5;
	selp.b32 	%r2356, 0, %r2355, %p561;
	mad.lo.s32 	%r2357, %r2353, %r74, %r2356;
	cvt.s64.s32 	%rd508, %r2357;
	add.s64 	%rd509, %rd1, %rd508;
	ld.global.u8 	%rs614, [%rd509];
	setp.lt.u16 	%p562, %rs613, %rs614;
	or.b32  	%r2358, %r2339, 16;
	selp.b32 	%r2359, %r2358, %r2339, %p562;
	ld.const.s8 	%rs615, [c_pat+404];
	cvt.rn.f32.s16 	%f1895, %rs615;
	mul.f32 	%f1896, %f7, %f1895;
	ld.const.s8 	%rs616, [c_pat+405];
	cvt.rn.f32.s16 	%f1897, %rs616;
	mul.f32 	%f1898, %f76, %f1897;
	sub.f32 	%f1899, %f1896, %f1898;
	add.f32 	%f1900, %f1899, 0f3F000000;
	cvt.rzi.s32.f32 	%r2360, %f1900;
	mul.f32 	%f1901, %f7, %f1897;
	fma.rn.f32 	%f1902, %f76, %f1895, %f1901;
	add.f32 	%f1903, %f1902, 0f3F000000;
	cvt.rzi.s32.f32 	%r2361, %f1903;
	ld.const.s8 	%rs617, [c_pat+406];
	cvt.rn.f32.s16 	%f1904, %rs617;
	mul.f32 	%f1905, %f7, %f1904;
	ld.const.s8 	%rs618, [c_pat+407];
	cvt.rn.f32.s16 	%f1906, %rs618;
	mul.f32 	%f1907, %f76, %f1906;
	sub.f32 	%f1908, %f1905, %f1907;
	add.f32 	%f1909, %f1908, 0f3F000000;
	cvt.rzi.s32.f32 	%r2362, %f1909;
	mul.f32 	%f1910, %f7, %f1906;
	fma.rn.f32 	%f1911, %f76, %f1904, %f1910;
	add.f32 	%f1912, %f1911, 0f3F000000;
	cvt.rzi.s32.f32 	%r2363, %f1912;
	add.s32 	%r2364, %r2361, %r2;
	setp.lt.s32 	%p563, %r2364, 0;
	min.s32 	%r2365, %r2364, %r3;
	selp.b32 	%r2366, 0, %r2365, %p563;
	add.s32 	%r2367, %r2360, %r4;
	setp.lt.s32 	%p564, %r2367, 0;
	min.s32 	%r2368, %r2367, %r5;
	selp.b32 	%r2369, 0, %r2368, %p564;
	mad.lo.s32 	%r2370, %r2366, %r74, %r2369;
	cvt.s64.s32 	%rd510, %r2370;
	add.s64 	%rd511, %rd1, %rd510;
	ld.global.u8 	%rs619, [%rd511];
	add.s32 	%r2371, %r2363, %r2;
	setp.lt.s32 	%p565, %r2371, 0;
	min.s32 	%r2372, %r2371, %r3;
	selp.b32 	%r2373, 0, %r2372, %p565;
	add.s32 	%r2374, %r2362, %r4;
	setp.lt.s32 	%p566, %r2374, 0;
	min.s32 	%r2375, %r2374, %r5;
	selp.b32 	%r2376, 0, %r2375, %p566;
	mad.lo.s32 	%r2377, %r2373, %r74, %r2376;
	cvt.s64.s32 	%rd512, %r2377;
	add.s64 	%rd513, %rd1, %rd512;
	ld.global.u8 	%rs620, [%rd513];
	setp.lt.u16 	%p567, %rs619, %rs620;
	or.b32  	%r2378, %r2359, 32;
	selp.b32 	%r2379, %r2378, %r2359, %p567;
	ld.const.s8 	%rs621, [c_pat+408];
	cvt.rn.f32.s16 	%f1913, %rs621;
	mul.f32 	%f1914, %f7, %f1913;
	ld.const.s8 	%rs622, [c_pat+409];
	cvt.rn.f32.s16 	%f1915, %rs622;
	mul.f32 	%f1916, %f76, %f1915;
	sub.f32 	%f1917, %f1914, %f1916;
	add.f32 	%f1918, %f1917, 0f3F000000;
	cvt.rzi.s32.f32 	%r2380, %f1918;
	mul.f32 	%f1919, %f7, %f1915;
	fma.rn.f32 	%f1920, %f76, %f1913, %f1919;
	add.f32 	%f1921, %f1920, 0f3F000000;
	cvt.rzi.s32.f32 	%r2381, %f1921;
	ld.const.s8 	%rs623, [c_pat+410];
	cvt.rn.f32.s16 	%f1922, %rs623;
	mul.f32 	%f1923, %f7, %f1922;
	ld.const.s8 	%rs624, [c_pat+411];
	cvt.rn.f32.s16 	%f1924, %rs624;
	mul.f32 	%f1925, %f76, %f1924;
	sub.f32 	%f1926, %f1923, %f1925;
	add.f32 	%f1927, %f1926, 0f3F000000;
	cvt.rzi.s32.f32 	%r2382, %f1927;
	mul.f32 	%f1928, %f7, %f1924;
	fma.rn.f32 	%f1929, %f76, %f1922, %f1928;
	add.f32 	%f1930, %f1929, 0f3F000000;
	cvt.rzi.s32.f32 	%r2383, %f1930;
	add.s32 	%r2384, %r2381, %r2;
	setp.lt.s32 	%p568, %r2384, 0;
	min.s32 	%r2385, %r2384, %r3;
	selp.b32 	%r2386, 0, %r2385, %p568;
	add.s32 	%r2387, %r2380, %r4;
	setp.lt.s32 	%p569, %r2387, 0;
	min.s32 	%r2388, %r2387, %r5;
	selp.b32 	%r2389, 0, %r2388, %p569;
	mad.lo.s32 	%r2390, %r2386, %r74, %r2389;
	cvt.s64.s32 	%rd514, %r2390;
	add.s64 	%rd515, %rd1, %rd514;
	ld.global.u8 	%rs625, [%rd515];
	add.s32 	%r2391, %r2383, %r2;
	setp.lt.s32 	%p570, %r2391, 0;
	min.s32 	%r2392, %r2391, %r3;
	selp.b32 	%r2393, 0, %r2392, %p570;
	add.s32 	%r2394, %r2382, %r4;
	setp.lt.s32 	%p571, %r2394, 0;
	min.s32 	%r2395, %r2394, %r5;
	selp.b32 	%r2396, 0, %r2395, %p571;
	mad.lo.s32 	%r2397, %r2393, %r74, %r2396;
	cvt.s64.s32 	%rd516, %r2397;
	add.s64 	%rd517, %rd1, %rd516;
	ld.global.u8 	%rs626, [%rd517];
	setp.lt.u16 	%p572, %rs625, %rs626;
	or.b32  	%r2398, %r2379, 64;
	selp.b32 	%r2399, %r2398, %r2379, %p572;
	ld.const.s8 	%rs627, [c_pat+412];
	cvt.rn.f32.s16 	%f1931, %rs627;
	mul.f32 	%f1932, %f7, %f1931;
	ld.const.s8 	%rs628, [c_pat+413];
	cvt.rn.f32.s16 	%f1933, %rs628;
	mul.f32 	%f1934, %f76, %f1933;
	sub.f32 	%f1935, %f1932, %f1934;
	add.f32 	%f1936, %f1935, 0f3F000000;
	cvt.rzi.s32.f32 	%r2400, %f1936;
	mul.f32 	%f1937, %f7, %f1933;
	fma.rn.f32 	%f1938, %f76, %f1931, %f1937;
	add.f32 	%f1939, %f1938, 0f3F000000;
	cvt.rzi.s32.f32 	%r2401, %f1939;
	ld.const.s8 	%rs629, [c_pat+414];
	cvt.rn.f32.s16 	%f1940, %rs629;
	mul.f32 	%f1941, %f7, %f1940;
	ld.const.s8 	%rs630, [c_pat+415];
	cvt.rn.f32.s16 	%f1942, %rs630;
	mul.f32 	%f1943, %f76, %f1942;
	sub.f32 	%f1944, %f1941, %f1943;
	add.f32 	%f1945, %f1944, 0f3F000000;
	cvt.rzi.s32.f32 	%r2402, %f1945;
	mul.f32 	%f1946, %f7, %f1942;
	fma.rn.f32 	%f1947, %f76, %f1940, %f1946;
	add.f32 	%f1948, %f1947, 0f3F000000;
	cvt.rzi.s32.f32 	%r2403, %f1948;
	add.s32 	%r2404, %r2401, %r2;
	setp.lt.s32 	%p573, %r2404, 0;
	min.s32 	%r2405, %r2404, %r3;
	selp.b32 	%r2406, 0, %r2405, %p573;
	add.s32 	%r2407, %r2400, %r4;
	setp.lt.s32 	%p574, %r2407, 0;
	min.s32 	%r2408, %r2407, %r5;
	selp.b32 	%r2409, 0, %r2408, %p574;
	mad.lo.s32 	%r2410, %r2406, %r74, %r2409;
	cvt.s64.s32 	%rd518, %r2410;
	add.s64 	%rd519, %rd1, %rd518;
	ld.global.u8 	%rs631, [%rd519];
	add.s32 	%r2411, %r2403, %r2;
	setp.lt.s32 	%p575, %r2411, 0;
	min.s32 	%r2412, %r2411, %r3;
	selp.b32 	%r2413, 0, %r2412, %p575;
	add.s32 	%r2414, %r2402, %r4;
	setp.lt.s32 	%p576, %r2414, 0;
	min.s32 	%r2415, %r2414, %r5;
	selp.b32 	%r2416, 0, %r2415, %p576;
	mad.lo.s32 	%r2417, %r2413, %r74, %r2416;
	cvt.s64.s32 	%rd520, %r2417;
	add.s64 	%rd521, %rd1, %rd520;
	ld.global.u8 	%rs632, [%rd521];
	setp.lt.u16 	%p577, %rs631, %rs632;
	or.b32  	%r2418, %r2399, 128;
	selp.b32 	%r2419, %r2418, %r2399, %p577;
	ld.const.s8 	%rs633, [c_pat+416];
	cvt.rn.f32.s16 	%f1949, %rs633;
	mul.f32 	%f1950, %f7, %f1949;
	ld.const.s8 	%rs634, [c_pat+417];
	cvt.rn.f32.s16 	%f1951, %rs634;
	mul.f32 	%f1952, %f76, %f1951;
	sub.f32 	%f1953, %f1950, %f1952;
	add.f32 	%f1954, %f1953, 0f3F000000;
	cvt.rzi.s32.f32 	%r2420, %f1954;
	mul.f32 	%f1955, %f7, %f1951;
	fma.rn.f32 	%f1956, %f76, %f1949, %f1955;
	add.f32 	%f1957, %f1956, 0f3F000000;
	cvt.rzi.s32.f32 	%r2421, %f1957;
	ld.const.s8 	%rs635, [c_pat+418];
	cvt.rn.f32.s16 	%f1958, %rs635;
	mul.f32 	%f1959, %f7, %f1958;
	ld.const.s8 	%rs636, [c_pat+419];
	cvt.rn.f32.s16 	%f1960, %rs636;
	mul.f32 	%f1961, %f76, %f1960;
	sub.f32 	%f1962, %f1959, %f1961;
	add.f32 	%f1963, %f1962, 0f3F000000;
	cvt.rzi.s32.f32 	%r2422, %f1963;
	mul.f32 	%f1964, %f7, %f1960;
	fma.rn.f32 	%f1965, %f76, %f1958, %f1964;
	add.f32 	%f1966, %f1965, 0f3F000000;
	cvt.rzi.s32.f32 	%r2423, %f1966;
	add.s32 	%r2424, %r2421, %r2;
	setp.lt.s32 	%p578, %r2424, 0;
	min.s32 	%r2425, %r2424, %r3;
	selp.b32 	%r2426, 0, %r2425, %p578;
	add.s32 	%r2427, %r2420, %r4;
	setp.lt.s32 	%p579, %r2427, 0;
	min.s32 	%r2428, %r2427, %r5;
	selp.b32 	%r2429, 0, %r2428, %p579;
	mad.lo.s32 	%r2430, %r2426, %r74, %r2429;
	cvt.s64.s32 	%rd522, %r2430;
	add.s64 	%rd523, %rd1, %rd522;
	ld.global.u8 	%rs637, [%rd523];
	add.s32 	%r2431, %r2423, %r2;
	setp.lt.s32 	%p580, %r2431, 0;
	min.s32 	%r2432, %r2431, %r3;
	selp.b32 	%r2433, 0, %r2432, %p580;
	add.s32 	%r2434, %r2422, %r4;
	setp.lt.s32 	%p581, %r2434, 0;
	min.s32 	%r2435, %r2434, %r5;
	selp.b32 	%r2436, 0, %r2435, %p581;
	mad.lo.s32 	%r2437, %r2433, %r74, %r2436;
	cvt.s64.s32 	%rd524, %r2437;
	add.s64 	%rd525, %rd1, %rd524;
	ld.global.u8 	%rs638, [%rd525];
	setp.lt.u16 	%p582, %rs637, %rs638;
	or.b32  	%r2438, %r2419, 256;
	selp.b32 	%r2439, %r2438, %r2419, %p582;
	ld.const.s8 	%rs639, [c_pat+420];
	cvt.rn.f32.s16 	%f1967, %rs639;
	mul.f32 	%f1968, %f7, %f1967;
	ld.const.s8 	%rs640, [c_pat+421];
	cvt.rn.f32.s16 	%f1969, %rs640;
	mul.f32 	%f1970, %f76, %f1969;
	sub.f32 	%f1971, %f1968, %f1970;
	add.f32 	%f1972, %f1971, 0f3F000000;
	cvt.rzi.s32.f32 	%r2440, %f1972;
	mul.f32 	%f1973, %f7, %f1969;
	fma.rn.f32 	%f1974, %f76, %f1967, %f1973;
	add.f32 	%f1975, %f1974, 0f3F000000;
	cvt.rzi.s32.f32 	%r2441, %f1975;
	ld.const.s8 	%rs641, [c_pat+422];
	cvt.rn.f32.s16 	%f1976, %rs641;
	mul.f32 	%f1977, %f7, %f1976;
	ld.const.s8 	%rs642, [c_pat+423];
	cvt.rn.f32.s16 	%f1978, %rs642;
	mul.f32 	%f1979, %f76, %f1978;
	sub.f32 	%f1980, %f1977, %f1979;
	add.f32 	%f1981, %f1980, 0f3F000000;
	cvt.rzi.s32.f32 	%r2442, %f1981;
	mul.f32 	%f1982, %f7, %f1978;
	fma.rn.f32 	%f1983, %f76, %f1976, %f1982;
	add.f32 	%f1984, %f1983, 0f3F000000;
	cvt.rzi.s32.f32 	%r2443, %f1984;
	add.s32 	%r2444, %r2441, %r2;
	setp.lt.s32 	%p583, %r2444, 0;
	min.s32 	%r2445, %r2444, %r3;
	selp.b32 	%r2446, 0, %r2445, %p583;
	add.s32 	%r2447, %r2440, %r4;
	setp.lt.s32 	%p584, %r2447, 0;
	min.s32 	%r2448, %r2447, %r5;
	selp.b32 	%r2449, 0, %r2448, %p584;
	mad.lo.s32 	%r2450, %r2446, %r74, %r2449;
	cvt.s64.s32 	%rd526, %r2450;
	add.s64 	%rd527, %rd1, %rd526;
	ld.global.u8 	%rs643, [%rd527];
	add.s32 	%r2451, %r2443, %r2;
	setp.lt.s32 	%p585, %r2451, 0;
	min.s32 	%r2452, %r2451, %r3;
	selp.b32 	%r2453, 0, %r2452, %p585;
	add.s32 	%r2454, %r2442, %r4;
	setp.lt.s32 	%p586, %r2454, 0;
	min.s32 	%r2455, %r2454, %r5;
	selp.b32 	%r2456, 0, %r2455, %p586;
	mad.lo.s32 	%r2457, %r2453, %r74, %r2456;
	cvt.s64.s32 	%rd528, %r2457;
	add.s64 	%rd529, %rd1, %rd528;
	ld.global.u8 	%rs644, [%rd529];
	setp.lt.u16 	%p587, %rs643, %rs644;
	or.b32  	%r2458, %r2439, 512;
	selp.b32 	%r2459, %r2458, %r2439, %p587;
	ld.const.s8 	%rs645, [c_pat+424];
	cvt.rn.f32.s16 	%f1985, %rs645;
	mul.f32 	%f1986, %f7, %f1985;
	ld.const.s8 	%rs646, [c_pat+425];
	cvt.rn.f32.s16 	%f1987, %rs646;
	mul.f32 	%f1988, %f76, %f1987;
	sub.f32 	%f1989, %f1986, %f1988;
	add.f32 	%f1990, %f1989, 0f3F000000;
	cvt.rzi.s32.f32 	%r2460, %f1990;
	mul.f32 	%f1991, %f7, %f1987;
	fma.rn.f32 	%f1992, %f76, %f1985, %f1991;
	add.f32 	%f1993, %f1992, 0f3F000000;
	cvt.rzi.s32.f32 	%r2461, %f1993;
	ld.const.s8 	%rs647, [c_pat+426];
	cvt.rn.f32.s16 	%f1994, %rs647;
	mul.f32 	%f1995, %f7, %f1994;
	ld.const.s8 	%rs648, [c_pat+427];
	cvt.rn.f32.s16 	%f1996, %rs648;
	mul.f32 	%f1997, %f76, %f1996;
	sub.f32 	%f1998, %f1995, %f1997;
	add.f32 	%f1999, %f1998, 0f3F000000;
	cvt.rzi.s32.f32 	%r2462, %f1999;
	mul.f32 	%f2000, %f7, %f1996;
	fma.rn.f32 	%f2001, %f76, %f1994, %f2000;
	add.f32 	%f2002, %f2001, 0f3F000000;
	cvt.rzi.s32.f32 	%r2463, %f2002;
	add.s32 	%r2464, %r2461, %r2;
	setp.lt.s32 	%p588, %r2464, 0;
	min.s32 	%r2465, %r2464, %r3;
	selp.b32 	%r2466, 0, %r2465, %p588;
	add.s32 	%r2467, %r2460, %r4;
	setp.lt.s32 	%p589, %r2467, 0;
	min.s32 	%r2468, %r2467, %r5;
	selp.b32 	%r2469, 0, %r2468, %p589;
	mad.lo.s32 	%r2470, %r2466, %r74, %r2469;
	cvt.s64.s32 	%rd530, %r2470;
	add.s64 	%rd531, %rd1, %rd530;
	ld.global.u8 	%rs649, [%rd531];
	add.s32 	%r2471, %r2463, %r2;
	setp.lt.s32 	%p590, %r2471, 0;
	min.s32 	%r2472, %r2471, %r3;
	selp.b32 	%r2473, 0, %r2472, %p590;
	add.s32 	%r2474, %r2462, %r4;
	setp.lt.s32 	%p591, %r2474, 0;
	min.s32 	%r2475, %r2474, %r5;
	selp.b32 	%r2476, 0, %r2475, %p591;
	mad.lo.s32 	%r2477, %r2473, %r74, %r2476;
	cvt.s64.s32 	%rd532, %r2477;
	add.s64 	%rd533, %rd1, %rd532;
	ld.global.u8 	%rs650, [%rd533];
	setp.lt.u16 	%p592, %rs649, %rs650;
	or.b32  	%r2478, %r2459, 1024;
	selp.b32 	%r2479, %r2478, %r2459, %p592;
	ld.const.s8 	%rs651, [c_pat+428];
	cvt.rn.f32.s16 	%f2003, %rs651;
	mul.f32 	%f2004, %f7, %f2003;
	ld.const.s8 	%rs652, [c_pat+429];
	cvt.rn.f32.s16 	%f2005, %rs652;
	mul.f32 	%f2006, %f76, %f2005;
	sub.f32 	%f2007, %f2004, %f2006;
	add.f32 	%f2008, %f2007, 0f3F000000;
	cvt.rzi.s32.f32 	%r2480, %f2008;
	mul.f32 	%f2009, %f7, %f2005;
	fma.rn.f32 	%f2010, %f76, %f2003, %f2009;
	add.f32 	%f2011, %f2010, 0f3F000000;
	cvt.rzi.s32.f32 	%r2481, %f2011;
	ld.const.s8 	%rs653, [c_pat+430];
	cvt.rn.f32.s16 	%f2012, %rs653;
	mul.f32 	%f2013, %f7, %f2012;
	ld.const.s8 	%rs654, [c_pat+431];
	cvt.rn.f32.s16 	%f2014, %rs654;
	mul.f32 	%f2015, %f76, %f2014;
	sub.f32 	%f2016, %f2013, %f2015;
	add.f32 	%f2017, %f2016, 0f3F000000;
	cvt.rzi.s32.f32 	%r2482, %f2017;
	mul.f32 	%f2018, %f7, %f2014;
	fma.rn.f32 	%f2019, %f76, %f2012, %f2018;
	add.f32 	%f2020, %f2019, 0f3F000000;
	cvt.rzi.s32.f32 	%r2483, %f2020;
	add.s32 	%r2484, %r2481, %r2;
	setp.lt.s32 	%p593, %r2484, 0;
	min.s32 	%r2485, %r2484, %r3;
	selp.b32 	%r2486, 0, %r2485, %p593;
	add.s32 	%r2487, %r2480, %r4;
	setp.lt.s32 	%p594, %r2487, 0;
	min.s32 	%r2488, %r2487, %r5;
	selp.b32 	%r2489, 0, %r2488, %p594;
	mad.lo.s32 	%r2490, %r2486, %r74, %r2489;
	cvt.s64.s32 	%rd534, %r2490;
	add.s64 	%rd535, %rd1, %rd534;
	ld.global.u8 	%rs655, [%rd535];
	add.s32 	%r2491, %r2483, %r2;
	setp.lt.s32 	%p595, %r2491, 0;
	min.s32 	%r2492, %r2491, %r3;
	selp.b32 	%r2493, 0, %r2492, %p595;
	add.s32 	%r2494, %r2482, %r4;
	setp.lt.s32 	%p596, %r2494, 0;
	min.s32 	%r2495, %r2494, %r5;
	selp.b32 	%r2496, 0, %r2495, %p596;
	mad.lo.s32 	%r2497, %r2493, %r74, %r2496;
	cvt.s64.s32 	%rd536, %r2497;
	add.s64 	%rd537, %rd1, %rd536;
	ld.global.u8 	%rs656, [%rd537];
	setp.lt.u16 	%p597, %rs655, %rs656;
	or.b32  	%r2498, %r2479, 2048;
	selp.b32 	%r2499, %r2498, %r2479, %p597;
	ld.const.s8 	%rs657, [c_pat+432];
	cvt.rn.f32.s16 	%f2021, %rs657;
	mul.f32 	%f2022, %f7, %f2021;
	ld.const.s8 	%rs658, [c_pat+433];
	cvt.rn.f32.s16 	%f2023, %rs658;
	mul.f32 	%f2024, %f76, %f2023;
	sub.f32 	%f2025, %f2022, %f2024;
	add.f32 	%f2026, %f2025, 0f3F000000;
	cvt.rzi.s32.f32 	%r2500, %f2026;
	mul.f32 	%f2027, %f7, %f2023;
	fma.rn.f32 	%f2028, %f76, %f2021, %f2027;
	add.f32 	%f2029, %f2028, 0f3F000000;
	cvt.rzi.s32.f32 	%r2501, %f2029;
	ld.const.s8 	%rs659, [c_pat+434];
	cvt.rn.f32.s16 	%f2030, %rs659;
	mul.f32 	%f2031, %f7, %f2030;
	ld.const.s8 	%rs660, [c_pat+435];
	cvt.rn.f32.s16 	%f2032, %rs660;
	mul.f32 	%f2033, %f76, %f2032;
	sub.f32 	%f2034, %f2031, %f2033;
	add.f32 	%f2035, %f2034, 0f3F000000;
	cvt.rzi.s32.f32 	%r2502, %f2035;
	mul.f32 	%f2036, %f7, %f2032;
	fma.rn.f32 	%f2037, %f76, %f2030, %f2036;
	add.f32 	%f2038, %f2037, 0f3F000000;
	cvt.rzi.s32.f32 	%r2503, %f2038;
	add.s32 	%r2504, %r2501, %r2;
	setp.lt.s32 	%p598, %r2504, 0;
	min.s32 	%r2505, %r2504, %r3;
	selp.b32 	%r2506, 0, %r2505, %p598;
	add.s32 	%r2507, %r2500, %r4;
	setp.lt.s32 	%p599, %r2507, 0;
	min.s32 	%r2508, %r2507, %r5;
	selp.b32 	%r2509, 0, %r2508, %p599;
	mad.lo.s32 	%r2510, %r2506, %r74, %r2509;
	cvt.s64.s32 	%rd538, %r2510;
	add.s64 	%rd539, %rd1, %rd538;
	ld.global.u8 	%rs661, [%rd539];
	add.s32 	%r2511, %r2503, %r2;
	setp.lt.s32 	%p600, %r2511, 0;
	min.s32 	%r2512, %r2511, %r3;
	selp.b32 	%r2513, 0, %r2512, %p600;
	add.s32 	%r2514, %r2502, %r4;
	setp.lt.s32 	%p601, %r2514, 0;
	min.s32 	%r2515, %r2514, %r5;
	selp.b32 	%r2516, 0, %r2515, %p601;
	mad.lo.s32 	%r2517, %r2513, %r74, %r2516;
	cvt.s64.s32 	%rd540, %r2517;
	add.s64 	%rd541, %rd1, %rd540;
	ld.global.u8 	%rs662, [%rd541];
	setp.lt.u16 	%p602, %rs661, %rs662;
	or.b32  	%r2518, %r2499, 4096;
	selp.b32 	%r2519, %r2518, %r2499, %p602;
	ld.const.s8 	%rs663, [c_pat+436];
	cvt.rn.f32.s16 	%f2039, %rs663;
	mul.f32 	%f2040, %f7, %f2039;
	ld.const.s8 	%rs664, [c_pat+437];
	cvt.rn.f32.s16 	%f2041, %rs664;
	mul.f32 	%f2042, %f76, %f2041;
	sub.f32 	%f2043, %f2040, %f2042;
	add.f32 	%f2044, %f2043, 0f3F000000;
	cvt.rzi.s32.f32 	%r2520, %f2044;
	mul.f32 	%f2045, %f7, %f2041;
	fma.rn.f32 	%f2046, %f76, %f2039, %f2045;
	add.f32 	%f2047, %f2046, 0f3F000000;
	cvt.rzi.s32.f32 	%r2521, %f2047;
	ld.const.s8 	%rs665, [c_pat+438];
	cvt.rn.f32.s16 	%f2048, %rs665;
	mul.f32 	%f2049, %f7, %f2048;
	ld.const.s8 	%rs666, [c_pat+439];
	cvt.rn.f32.s16 	%f2050, %rs666;
	mul.f32 	%f2051, %f76, %f2050;
	sub.f32 	%f2052, %f2049, %f2051;
	add.f32 	%f2053, %f2052, 0f3F000000;
	cvt.rzi.s32.f32 	%r2522, %f2053;
	mul.f32 	%f2054, %f7, %f2050;
	fma.rn.f32 	%f2055, %f76, %f2048, %f2054;
	add.f32 	%f2056, %f2055, 0f3F000000;
	cvt.rzi.s32.f32 	%r2523, %f2056;
	add.s32 	%r2524, %r2521, %r2;
	setp.lt.s32 	%p603, %r2524, 0;
	min.s32 	%r2525, %r2524, %r3;
	selp.b32 	%r2526, 0, %r2525, %p603;
	add.s32 	%r2527, %r2520, %r4;
	setp.lt.s32 	%p604, %r2527, 0;
	min.s32 	%r2528, %r2527, %r5;
	selp.b32 	%r2529, 0, %r2528, %p604;
	mad.lo.s32 	%r2530, %r2526, %r74, %r2529;
	cvt.s64.s32 	%rd542, %r2530;
	add.s64 	%rd543, %rd1, %rd542;
	ld.global.u8 	%rs667, [%rd543];
	add.s32 	%r2531, %r2523, %r2;
	setp.lt.s32 	%p605, %r2531, 0;
	min.s32 	%r2532, %r2531, %r3;
	selp.b32 	%r2533, 0, %r2532, %p605;
	add.s32 	%r2534, %r2522, %r4;
	setp.lt.s32 	%p606, %r2534, 0;
	min.s32 	%r2535, %r2534, %r5;
	selp.b32 	%r2536, 0, %r2535, %p606;
	mad.lo.s32 	%r2537, %r2533, %r74, %r2536;
	cvt.s64.s32 	%rd544, %r2537;
	add.s64 	%rd545, %rd1, %rd544;
	ld.global.u8 	%rs668, [%rd545];
	setp.lt.u16 	%p607, %rs667, %rs668;
	or.b32  	%r2538, %r2519, 8192;
	selp.b32 	%r2539, %r2538, %r2519, %p607;
	ld.const.s8 	%rs669, [c_pat+440];
	cvt.rn.f32.s16 	%f2057, %rs669;
	mul.f32 	%f2058, %f7, %f2057;
	ld.const.s8 	%rs670, [c_pat+441];
	cvt.rn.f32.s16 	%f2059, %rs670;
	mul.f32 	%f2060, %f76, %f2059;
	sub.f32 	%f2061, %f2058, %f2060;
	add.f32 	%f2062, %f2061, 0f3F000000;
	cvt.rzi.s32.f32 	%r2540, %f2062;
	mul.f32 	%f2063, %f7, %f2059;
	fma.rn.f32 	%f2064, %f76, %f2057, %f2063;
	add.f32 	%f2065, %f2064, 0f3F000000;
	cvt.rzi.s32.f32 	%r2541, %f2065;
	ld.const.s8 	%rs671, [c_pat+442];
	cvt.rn.f32.s16 	%f2066, %rs671;
	mul.f32 	%f2067, %f7, %f2066;
	ld.const.s8 	%rs672, [c_pat+443];
	cvt.rn.f32.s16 	%f2068, %rs672;
	mul.f32 	%f2069, %f76, %f2068;
	sub.f32 	%f2070, %f2067, %f2069;
	add.f32 	%f2071, %f2070, 0f3F000000;
	cvt.rzi.s32.f32 	%r2542, %f2071;
	mul.f32 	%f2072, %f7, %f2068;
	fma.rn.f32 	%f2073, %f76, %f2066, %f2072;
	add.f32 	%f2074, %f2073, 0f3F000000;
	cvt.rzi.s32.f32 	%r2543, %f2074;
	add.s32 	%r2544, %r2541, %r2;
	setp.lt.s32 	%p608, %r2544, 0;
	min.s32 	%r2545, %r2544, %r3;
	selp.b32 	%r2546, 0, %r2545, %p608;
	add.s32 	%r2547, %r2540, %r4;
	setp.lt.s32 	%p609, %r2547, 0;
	min.s32 	%r2548, %r2547, %r5;
	selp.b32 	%r2549, 0, %r2548, %p609;
	mad.lo.s32 	%r2550, %r2546, %r74, %r2549;
	cvt.s64.s32 	%rd546, %r2550;
	add.s64 	%rd547, %rd1, %rd546;
	ld.global.u8 	%rs673, [%rd547];
	add.s32 	%r2551, %r2543, %r2;
	setp.lt.s32 	%p610, %r2551, 0;
	min.s32 	%r2552, %r2551, %r3;
	selp.b32 	%r2553, 0, %r2552, %p610;
	add.s32 	%r2554, %r2542, %r4;
	setp.lt.s32 	%p611, %r2554, 0;
	min.s32 	%r2555, %r2554, %r5;
	selp.b32 	%r2556, 0, %r2555, %p611;
	mad.lo.s32 	%r2557, %r2553, %r74, %r2556;
	cvt.s64.s32 	%rd548, %r2557;
	add.s64 	%rd549, %rd1, %rd548;
	ld.global.u8 	%rs674, [%rd549];
	setp.lt.u16 	%p612, %rs673, %rs674;
	or.b32  	%r2558, %r2539, 16384;
	selp.b32 	%r2559, %r2558, %r2539, %p612;
	ld.const.s8 	%rs675, [c_pat+444];
	cvt.rn.f32.s16 	%f2075, %rs675;
	mul.f32 	%f2076, %f7, %f2075;
	ld.const.s8 	%rs676, [c_pat+445];
	cvt.rn.f32.s16 	%f2077, %rs676;
	mul.f32 	%f2078, %f76, %f2077;
	sub.f32 	%f2079, %f2076, %f2078;
	add.f32 	%f2080, %f2079, 0f3F000000;
	cvt.rzi.s32.f32 	%r2560, %f2080;
	mul.f32 	%f2081, %f7, %f2077;
	fma.rn.f32 	%f2082, %f76, %f2075, %f2081;
	add.f32 	%f2083, %f2082, 0f3F000000;
	cvt.rzi.s32.f32 	%r2561, %f2083;
	ld.const.s8 	%rs677, [c_pat+446];
	cvt.rn.f32.s16 	%f2084, %rs677;
	mul.f32 	%f2085, %f7, %f2084;
	ld.const.s8 	%rs678, [c_pat+447];
	cvt.rn.f32.s16 	%f2086, %rs678;
	mul.f32 	%f2087, %f76, %f2086;
	sub.f32 	%f2088, %f2085, %f2087;
	add.f32 	%f2089, %f2088, 0f3F000000;
	cvt.rzi.s32.f32 	%r2562, %f2089;
	mul.f32 	%f2090, %f7, %f2086;
	fma.rn.f32 	%f2091, %f76, %f2084, %f2090;
	add.f32 	%f2092, %f2091, 0f3F000000;
	cvt.rzi.s32.f32 	%r2563, %f2092;
	add.s32 	%r2564, %r2561, %r2;
	setp.lt.s32 	%p613, %r2564, 0;
	min.s32 	%r2565, %r2564, %r3;
	selp.b32 	%r2566, 0, %r2565, %p613;
	add.s32 	%r2567, %r2560, %r4;
	setp.lt.s32 	%p614, %r2567, 0;
	min.s32 	%r2568, %r2567, %r5;
	selp.b32 	%r2569, 0, %r2568, %p614;
	mad.lo.s32 	%r2570, %r2566, %r74, %r2569;
	cvt.s64.s32 	%rd550, %r2570;
	add.s64 	%rd551, %rd1, %rd550;
	ld.global.u8 	%rs679, [%rd551];
	add.s32 	%r2571, %r2563, %r2;
	setp.lt.s32 	%p615, %r2571, 0;
	min.s32 	%r2572, %r2571, %r3;
	selp.b32 	%r2573, 0, %r2572, %p615;
	add.s32 	%r2574, %r2562, %r4;
	setp.lt.s32 	%p616, %r2574, 0;
	min.s32 	%r2575, %r2574, %r5;
	selp.b32 	%r2576, 0, %r2575, %p616;
	mad.lo.s32 	%r2577, %r2573, %r74, %r2576;
	cvt.s64.s32 	%rd552, %r2577;
	add.s64 	%rd553, %rd1, %rd552;
	ld.global.u8 	%rs680, [%rd553];
	setp.lt.u16 	%p617, %rs679, %rs680;
	or.b32  	%r2578, %r2559, 32768;
	selp.b32 	%r2579, %r2578, %r2559, %p617;
	ld.const.s8 	%rs681, [c_pat+448];
	cvt.rn.f32.s16 	%f2093, %rs681;
	mul.f32 	%f2094, %f7, %f2093;
	ld.const.s8 	%rs682, [c_pat+449];
	cvt.rn.f32.s16 	%f2095, %rs682;
	mul.f32 	%f2096, %f76, %f2095;
	sub.f32 	%f2097, %f2094, %f2096;
	add.f32 	%f2098, %f2097, 0f3F000000;
	cvt.rzi.s32.f32 	%r2580, %f2098;
	mul.f32 	%f2099, %f7, %f2095;
	fma.rn.f32 	%f2100, %f76, %f2093, %f2099;
	add.f32 	%f2101, %f2100, 0f3F000000;
	cvt.rzi.s32.f32 	%r2581, %f2101;
	ld.const.s8 	%rs683, [c_pat+450];
	cvt.rn.f32.s16 	%f2102, %rs683;
	mul.f32 	%f2103, %f7, %f2102;
	ld.const.s8 	%rs684, [c_pat+451];
	cvt.rn.f32.s16 	%f2104, %rs684;
	mul.f32 	%f2105, %f76, %f2104;
	sub.f32 	%f2106, %f2103, %f2105;
	add.f32 	%f2107, %f2106, 0f3F000000;
	cvt.rzi.s32.f32 	%r2582, %f2107;
	mul.f32 	%f2108, %f7, %f2104;
	fma.rn.f32 	%f2109, %f76, %f2102, %f2108;
	add.f32 	%f2110, %f2109, 0f3F000000;
	cvt.rzi.s32.f32 	%r2583, %f2110;
	add.s32 	%r2584, %r2581, %r2;
	setp.lt.s32 	%p618, %r2584, 0;
	min.s32 	%r2585, %r2584, %r3;
	selp.b32 	%r2586, 0, %r2585, %p618;
	add.s32 	%r2587, %r2580, %r4;
	setp.lt.s32 	%p619, %r2587, 0;
	min.s32 	%r2588, %r2587, %r5;
	selp.b32 	%r2589, 0, %r2588, %p619;
	mad.lo.s32 	%r2590, %r2586, %r74, %r2589;
	cvt.s64.s32 	%rd554, %r2590;
	add.s64 	%rd555, %rd1, %rd554;
	ld.global.u8 	%rs685, [%rd555];
	add.s32 	%r2591, %r2583, %r2;
	setp.lt.s32 	%p620, %r2591, 0;
	min.s32 	%r2592, %r2591, %r3;
	selp.b32 	%r2593, 0, %r2592, %p620;
	add.s32 	%r2594, %r2582, %r4;
	setp.lt.s32 	%p621, %r2594, 0;
	min.s32 	%r2595, %r2594, %r5;
	selp.b32 	%r2596, 0, %r2595, %p621;
	mad.lo.s32 	%r2597, %r2593, %r74, %r2596;
	cvt.s64.s32 	%rd556, %r2597;
	add.s64 	%rd557, %rd1, %rd556;
	ld.global.u8 	%rs686, [%rd557];
	setp.lt.u16 	%p622, %rs685, %rs686;
	or.b32  	%r2598, %r2579, 65536;
	selp.b32 	%r2599, %r2598, %r2579, %p622;
	ld.const.s8 	%rs687, [c_pat+452];
	cvt.rn.f32.s16 	%f2111, %rs687;
	mul.f32 	%f2112, %f7, %f2111;
	ld.const.s8 	%rs688, [c_pat+453];
	cvt.rn.f32.s16 	%f2113, %rs688;
	mul.f32 	%f2114, %f76, %f2113;
	sub.f32 	%f2115, %f2112, %f2114;
	add.f32 	%f2116, %f2115, 0f3F000000;
	cvt.rzi.s32.f32 	%r2600, %f2116;
	mul.f32 	%f2117, %f7, %f2113;
	fma.rn.f32 	%f2118, %f76, %f2111, %f2117;
	add.f32 	%f2119, %f2118, 0f3F000000;
	cvt.rzi.s32.f32 	%r2601, %f2119;
	ld.const.s8 	%rs689, [c_pat+454];
	cvt.rn.f32.s16 	%f2120, %rs689;
	mul.f32 	%f2121, %f7, %f2120;
	ld.const.s8 	%rs690, [c_pat+455];
	cvt.rn.f32.s16 	%f2122, %rs690;
	mul.f32 	%f2123, %f76, %f2122;
	sub.f32 	%f2124, %f2121, %f2123;
	add.f32 	%f2125, %f2124, 0f3F000000;
	cvt.rzi.s32.f32 	%r2602, %f2125;
	mul.f32 	%f2126, %f7, %f2122;
	fma.rn.f32 	%f2127, %f76, %f2120, %f2126;
	add.f32 	%f2128, %f2127, 0f3F000000;
	cvt.rzi.s32.f32 	%r2603, %f2128;
	add.s32 	%r2604, %r2601, %r2;
	setp.lt.s32 	%p623, %r2604, 0;
	min.s32 	%r2605, %r2604, %r3;
	selp.b32 	%r2606, 0, %r2605, %p623;
	add.s32 	%r2607, %r2600, %r4;
	setp.lt.s32 	%p624, %r2607, 0;
	min.s32 	%r2608, %r2607, %r5;
	selp.b32 	%r2609, 0, %r2608, %p624;
	mad.lo.s32 	%r2610, %r2606, %r74, %r2609;
	cvt.s64.s32 	%rd558, %r2610;
	add.s64 	%rd559, %rd1, %rd558;
	ld.global.u8 	%rs691, [%rd559];
	add.s32 	%r2611, %r2603, %r2;
	setp.lt.s32 	%p625, %r2611, 0;
	min.s32 	%r2612, %r2611, %r3;
	selp.b32 	%r2613, 0, %r2612, %p625;
	add.s32 	%r2614, %r2602, %r4;
	setp.lt.s32 	%p626, %r2614, 0;
	min.s32 	%r2615, %r2614, %r5;
	selp.b32 	%r2616, 0, %r2615, %p626;
	mad.lo.s32 	%r2617, %r2613, %r74, %r2616;
	cvt.s64.s32 	%rd560, %r2617;
	add.s64 	%rd561, %rd1, %rd560;
	ld.global.u8 	%rs692, [%rd561];
	setp.lt.u16 	%p627, %rs691, %rs692;
	or.b32  	%r2618, %r2599, 131072;
	selp.b32 	%r2619, %r2618, %r2599, %p627;
	ld.const.s8 	%rs693, [c_pat+456];
	cvt.rn.f32.s16 	%f2129, %rs693;
	mul.f32 	%f2130, %f7, %f2129;
	ld.const.s8 	%rs694, [c_pat+457];
	cvt.rn.f32.s16 	%f2131, %rs694;
	mul.f32 	%f2132, %f76, %f2131;
	sub.f32 	%f2133, %f2130, %f2132;
	add.f32 	%f2134, %f2133, 0f3F000000;
	cvt.rzi.s32.f32 	%r2620, %f2134;
	mul.f32 	%f2135, %f7, %f2131;
	fma.rn.f32 	%f2136, %f76, %f2129, %f2135;
	add.f32 	%f2137, %f2136, 0f3F000000;
	cvt.rzi.s32.f32 	%r2621, %f2137;
	ld.const.s8 	%rs695, [c_pat+458];
	cvt.rn.f32.s16 	%f2138, %rs695;
	mul.f32 	%f2139, %f7, %f2138;
	ld.const.s8 	%rs696, [c_pat+459];
	cvt.rn.f32.s16 	%f2140, %rs696;
	mul.f32 	%f2141, %f76, %f2140;
	sub.f32 	%f2142, %f2139, %f2141;
	add.f32 	%f2143, %f2142, 0f3F000000;
	cvt.rzi.s32.f32 	%r2622, %f2143;
	mul.f32 	%f2144, %f7, %f2140;
	fma.rn.f32 	%f2145, %f76, %f2138, %f2144;
	add.f32 	%f2146, %f2145, 0f3F000000;
	cvt.rzi.s32.f32 	%r2623, %f2146;
	add.s32 	%r2624, %r2621, %r2;
	setp.lt.s32 	%p628, %r2624, 0;
	min.s32 	%r2625, %r2624, %r3;
	selp.b32 	%r2626, 0, %r2625, %p628;
	add.s32 	%r2627, %r2620, %r4;
	setp.lt.s32 	%p629, %r2627, 0;
	min.s32 	%r2628, %r2627, %r5;
	selp.b32 	%r2629, 0, %r2628, %p629;
	mad.lo.s32 	%r2630, %r2626, %r74, %r2629;
	cvt.s64.s32 	%rd562, %r2630;
	add.s64 	%rd563, %rd1, %rd562;
	ld.global.u8 	%rs697, [%rd563];
	add.s32 	%r2631, %r2623, %r2;
	setp.lt.s32 	%p630, %r2631, 0;
	min.s32 	%r2632, %r2631, %r3;
	selp.b32 	%r2633, 0, %r2632, %p630;
	add.s32 	%r2634, %r2622, %r4;
	setp.lt.s32 	%p631, %r2634, 0;
	min.s32 	%r2635, %r2634, %r5;
	selp.b32 	%r2636, 0, %r2635, %p631;
	mad.lo.s32 	%r2637, %r2633, %r74, %r2636;
	cvt.s64.s32 	%rd564, %r2637;
	add.s64 	%rd565, %rd1, %rd564;
	ld.global.u8 	%rs698, [%rd565];
	setp.lt.u16 	%p632, %rs697, %rs698;
	or.b32  	%r2638, %r2619, 262144;
	selp.b32 	%r2639, %r2638, %r2619, %p632;
	ld.const.s8 	%rs699, [c_pat+460];
	cvt.rn.f32.s16 	%f2147, %rs699;
	mul.f32 	%f2148, %f7, %f2147;
	ld.const.s8 	%rs700, [c_pat+461];
	cvt.rn.f32.s16 	%f2149, %rs700;
	mul.f32 	%f2150, %f76, %f2149;
	sub.f32 	%f2151, %f2148, %f2150;
	add.f32 	%f2152, %f2151, 0f3F000000;
	cvt.rzi.s32.f32 	%r2640, %f2152;
	mul.f32 	%f2153, %f7, %f2149;
	fma.rn.f32 	%f2154, %f76, %f2147, %f2153;
	add.f32 	%f2155, %f2154, 0f3F000000;
	cvt.rzi.s32.f32 	%r2641, %f2155;
	ld.const.s8 	%rs701, [c_pat+462];
	cvt.rn.f32.s16 	%f2156, %rs701;
	mul.f32 	%f2157, %f7, %f2156;
	ld.const.s8 	%rs702, [c_pat+463];
	cvt.rn.f32.s16 	%f2158, %rs702;
	mul.f32 	%f2159, %f76, %f2158;
	sub.f32 	%f2160, %f2157, %f2159;
	add.f32 	%f2161, %f2160, 0f3F000000;
	cvt.rzi.s32.f32 	%r2642, %f2161;
	mul.f32 	%f2162, %f7, %f2158;
	fma.rn.f32 	%f2163, %f76, %f2156, %f2162;
	add.f32 	%f2164, %f2163, 0f3F000000;
	cvt.rzi.s32.f32 	%r2643, %f2164;
	add.s32 	%r2644, %r2641, %r2;
	setp.lt.s32 	%p633, %r2644, 0;
	min.s32 	%r2645, %r2644, %r3;
	selp.b32 	%r2646, 0, %r2645, %p633;
	add.s32 	%r2647, %r2640, %r4;
	setp.lt.s32 	%p634, %r2647, 0;
	min.s32 	%r2648, %r2647, %r5;
	selp.b32 	%r2649, 0, %r2648, %p634;
	mad.lo.s32 	%r2650, %r2646, %r74, %r2649;
	cvt.s64.s32 	%rd566, %r2650;
	add.s64 	%rd567, %rd1, %rd566;
	ld.global.u8 	%rs703, [%rd567];
	add.s32 	%r2651, %r2643, %r2;
	setp.lt.s32 	%p635, %r2651, 0;
	min.s32 	%r2652, %r2651, %r3;
	selp.b32 	%r2653, 0, %r2652, %p635;
	add.s32 	%r2654, %r2642, %r4;
	setp.lt.s32 	%p636, %r2654, 0;
	min.s32 	%r2655, %r2654, %r5;
	selp.b32 	%r2656, 0, %r2655, %p636;
	mad.lo.s32 	%r2657, %r2653, %r74, %r2656;
	cvt.s64.s32 	%rd568, %r2657;
	add.s64 	%rd569, %rd1, %rd568;
	ld.global.u8 	%rs704, [%rd569];
	setp.lt.u16 	%p637, %rs703, %rs704;
	or.b32  	%r2658, %r2639, 524288;
	selp.b32 	%r2659, %r2658, %r2639, %p637;
	ld.const.s8 	%rs705, [c_pat+464];
	cvt.rn.f32.s16 	%f2165, %rs705;
	mul.f32 	%f2166, %f7, %f2165;
	ld.const.s8 	%rs706, [c_pat+465];
	cvt.rn.f32.s16 	%f2167, %rs706;
	mul.f32 	%f2168, %f76, %f2167;
	sub.f32 	%f2169, %f2166, %f2168;
	add.f32 	%f2170, %f2169, 0f3F000000;
	cvt.rzi.s32.f32 	%r2660, %f2170;
	mul.f32 	%f2171, %f7, %f2167;
	fma.rn.f32 	%f2172, %f76, %f2165, %f2171;
	add.f32 	%f2173, %f2172, 0f3F000000;
	cvt.rzi.s32.f32 	%r2661, %f2173;
	ld.const.s8 	%rs707, [c_pat+466];
	cvt.rn.f32.s16 	%f2174, %rs707;
	mul.f32 	%f2175, %f7, %f2174;
	ld.const.s8 	%rs708, [c_pat+467];
	cvt.rn.f32.s16 	%f2176, %rs708;
	mul.f32 	%f2177, %f76, %f2176;
	sub.f32 	%f2178, %f2175, %f2177;
	add.f32 	%f2179, %f2178, 0f3F000000;
	cvt.rzi.s32.f32 	%r2662, %f2179;
	mul.f32 	%f2180, %f7, %f2176;
	fma.rn.f32 	%f2181, %f76, %f2174, %f2180;
	add.f32 	%f2182, %f2181, 0f3F000000;
	cvt.rzi.s32.f32 	%r2663, %f2182;
	add.s32 	%r2664, %r2661, %r2;
	setp.lt.s32 	%p638, %r2664, 0;
	min.s32 	%r2665, %r2664, %r3;
	selp.b32 	%r2666, 0, %r2665, %p638;
	add.s32 	%r2667, %r2660, %r4;
	setp.lt.s32 	%p639, %r2667, 0;
	min.s32 	%r2668, %r2667, %r5;
	selp.b32 	%r2669, 0, %r2668, %p639;
	mad.lo.s32 	%r2670, %r2666, %r74, %r2669;
	cvt.s64.s32 	%rd570, %r2670;
	add.s64 	%rd571, %rd1, %rd570;
	ld.global.u8 	%rs709, [%rd571];
	add.s32 	%r2671, %r2663, %r2;
	setp.lt.s32 	%p640, %r2671, 0;
	min.s32 	%r2672, %r2671, %r3;
	selp.b32 	%r2673, 0, %r2672, %p640;
	add.s32 	%r2674, %r2662, %r4;
	setp.lt.s32 	%p641, %r2674, 0;
	min.s32 	%r2675, %r2674, %r5;
	selp.b32 	%r2676, 0, %r2675, %p641;
	mad.lo.s32 	%r2677, %r2673, %r74, %r2676;
	cvt.s64.s32 	%rd572, %r2677;
	add.s64 	%rd573, %rd1, %rd572;
	ld.global.u8 	%rs710, [%rd573];
	setp.lt.u16 	%p642, %rs709, %rs710;
	or.b32  	%r2678, %r2659, 1048576;
	selp.b32 	%r2679, %r2678, %r2659, %p642;
	ld.const.s8 	%rs711, [c_pat+468];
	cvt.rn.f32.s16 	%f2183, %rs711;
	mul.f32 	%f2184, %f7, %f2183;
	ld.const.s8 	%rs712, [c_pat+469];
	cvt.rn.f32.s16 	%f2185, %rs712;
	mul.f32 	%f2186, %f76, %f2185;
	sub.f32 	%f2187, %f2184, %f2186;
	add.f32 	%f2188, %f2187, 0f3F000000;
	cvt.rzi.s32.f32 	%r2680, %f2188;
	mul.f32 	%f2189, %f7, %f2185;
	fma.rn.f32 	%f2190, %f76, %f2183, %f2189;
	add.f32 	%f2191, %f2190, 0f3F000000;
	cvt.rzi.s32.f32 	%r2681, %f2191;
	ld.const.s8 	%rs713, [c_pat+470];
	cvt.rn.f32.s16 	%f2192, %rs713;
	mul.f32 	%f2193, %f7, %f2192;
	ld.const.s8 	%rs714, [c_pat+471];
	cvt.rn.f32.s16 	%f2194, %rs714;
	mul.f32 	%f2195, %f76, %f2194;
	sub.f32 	%f2196, %f2193, %f2195;
	add.f32 	%f2197, %f2196, 0f3F000000;
	cvt.rzi.s32.f32 	%r2682, %f2197;
	mul.f32 	%f2198, %f7, %f2194;
	fma.rn.f32 	%f2199, %f76, %f2192, %f2198;
	add.f32 	%f2200, %f2199, 0f3F000000;
	cvt.rzi.s32.f32 	%r2683, %f2200;
	add.s32 	%r2684, %r2681, %r2;
	setp.lt.s32 	%p643, %r2684, 0;
	min.s32 	%r2685, %r2684, %r3;
	selp.b32 	%r2686, 0, %r2685, %p643;
	add.s32 	%r2687, %r2680, %r4;
	setp.lt.s32 	%p644, %r2687, 0;
	min.s32 	%r2688, %r2687, %r5;
	selp.b32 	%r2689, 0, %r2688, %p644;
	mad.lo.s32 	%r2690, %r2686, %r74, %r2689;
	cvt.s64.s32 	%rd574, %r2690;
	add.s64 	%rd575, %rd1, %rd574;
	ld.global.u8 	%rs715, [%rd575];
	add.s32 	%r2691, %r2683, %r2;
	setp.lt.s32 	%p645, %r2691, 0;
	min.s32 	%r2692, %r2691, %r3;
	selp.b32 	%r2693, 0, %r2692, %p645;
	add.s32 	%r2694, %r2682, %r4;
	setp.lt.s32 	%p646, %r2694, 0;
	min.s32 	%r2695, %r2694, %r5;
	selp.b32 	%r2696, 0, %r2695, %p646;
	mad.lo.s32 	%r2697, %r2693, %r74, %r2696;
	cvt.s64.s32 	%rd576, %r2697;
	add.s64 	%rd577, %rd1, %rd576;
	ld.global.u8 	%rs716, [%rd577];
	setp.lt.u16 	%p647, %rs715, %rs716;
	or.b32  	%r2698, %r2679, 2097152;
	selp.b32 	%r2699, %r2698, %r2679, %p647;
	ld.const.s8 	%rs717, [c_pat+472];
	cvt.rn.f32.s16 	%f2201, %rs717;
	mul.f32 	%f2202, %f7, %f2201;
	ld.const.s8 	%rs718, [c_pat+473];
	cvt.rn.f32.s16 	%f2203, %rs718;
	mul.f32 	%f2204, %f76, %f2203;
	sub.f32 	%f2205, %f2202, %f2204;
	add.f32 	%f2206, %f2205, 0f3F000000;
	cvt.rzi.s32.f32 	%r2700, %f2206;
	mul.f32 	%f2207, %f7, %f2203;
	fma.rn.f32 	%f2208, %f76, %f2201, %f2207;
	add.f32 	%f2209, %f2208, 0f3F000000;
	cvt.rzi.s32.f32 	%r2701, %f2209;
	ld.const.s8 	%rs719, [c_pat+474];
	cvt.rn.f32.s16 	%f2210, %rs719;
	mul.f32 	%f2211, %f7, %f2210;
	ld.const.s8 	%rs720, [c_pat+475];
	cvt.rn.f32.s16 	%f2212, %rs720;
	mul.f32 	%f2213, %f76, %f2212;
	sub.f32 	%f2214, %f2211, %f2213;
	add.f32 	%f2215, %f2214, 0f3F000000;
	cvt.rzi.s32.f32 	%r2702, %f2215;
	mul.f32 	%f2216, %f7, %f2212;
	fma.rn.f32 	%f2217, %f76, %f2210, %f2216;
	add.f32 	%f2218, %f2217, 0f3F000000;
	cvt.rzi.s32.f32 	%r2703, %f2218;
	add.s32 	%r2704, %r2701, %r2;
	setp.lt.s32 	%p648, %r2704, 0;
	min.s32 	%r2705, %r2704, %r3;
	selp.b32 	%r2706, 0, %r2705, %p648;
	add.s32 	%r2707, %r2700, %r4;
	setp.lt.s32 	%p649, %r2707, 0;
	min.s32 	%r2708, %r2707, %r5;
	selp.b32 	%r2709, 0, %r2708, %p649;
	mad.lo.s32 	%r2710, %r2706, %r74, %r2709;
	cvt.s64.s32 	%rd578, %r2710;
	add.s64 	%rd579, %rd1, %rd578;
	ld.global.u8 	%rs721, [%rd579];
	add.s32 	%r2711, %r2703, %r2;
	setp.lt.s32 	%p650, %r2711, 0;
	min.s32 	%r2712, %r2711, %r3;
	selp.b32 	%r2713, 0, %r2712, %p650;
	add.s32 	%r2714, %r2702, %r4;
	setp.lt.s32 	%p651, %r2714, 0;
	min.s32 	%r2715, %r2714, %r5;
	selp.b32 	%r2716, 0, %r2715, %p651;
	mad.lo.s32 	%r2717, %r2713, %r74, %r2716;
	cvt.s64.s32 	%rd580, %r2717;
	add.s64 	%rd581, %rd1, %rd580;
	ld.global.u8 	%rs722, [%rd581];
	setp.lt.u16 	%p652, %rs721, %rs722;
	or.b32  	%r2718, %r2699, 4194304;
	selp.b32 	%r2719, %r2718, %r2699, %p652;
	ld.const.s8 	%rs723, [c_pat+476];
	cvt.rn.f32.s16 	%f2219, %rs723;
	mul.f32 	%f2220, %f7, %f2219;
	ld.const.s8 	%rs724, [c_pat+477];
	cvt.rn.f32.s16 	%f2221, %rs724;
	mul.f32 	%f2222, %f76, %f2221;
	sub.f32 	%f2223, %f2220, %f2222;
	add.f32 	%f2224, %f2223, 0f3F000000;
	cvt.rzi.s32.f32 	%r2720, %f2224;
	mul.f32 	%f2225, %f7, %f2221;
	fma.rn.f32 	%f2226, %f76, %f2219, %f2225;
	add.f32 	%f2227, %f2226, 0f3F000000;
	cvt.rzi.s32.f32 	%r2721, %f2227;
	ld.const.s8 	%rs725, [c_pat+478];
	cvt.rn.f32.s16 	%f2228, %rs725;
	mul.f32 	%f2229, %f7, %f2228;
	ld.const.s8 	%rs726, [c_pat+479];
	cvt.rn.f32.s16 	%f2230, %rs726;
	mul.f32 	%f2231, %f76, %f2230;
	sub.f32 	%f2232, %f2229, %f2231;
	add.f32 	%f2233, %f2232, 0f3F000000;
	cvt.rzi.s32.f32 	%r2722, %f2233;
	mul.f32 	%f2234, %f7, %f2230;
	fma.rn.f32 	%f2235, %f76, %f2228, %f2234;
	add.f32 	%f2236, %f2235, 0f3F000000;
	cvt.rzi.s32.f32 	%r2723, %f2236;
	add.s32 	%r2724, %r2721, %r2;
	setp.lt.s32 	%p653, %r2724, 0;
	min.s32 	%r2725, %r2724, %r3;
	selp.b32 	%r2726, 0, %r2725, %p653;
	add.s32 	%r2727, %r2720, %r4;
	setp.lt.s32 	%p654, %r2727, 0;
	min.s32 	%r2728, %r2727, %r5;
	selp.b32 	%r2729, 0, %r2728, %p654;
	mad.lo.s32 	%r2730, %r2726, %r74, %r2729;
	cvt.s64.s32 	%rd582, %r2730;
	add.s64 	%rd583, %rd1, %rd582;
	ld.global.u8 	%rs727, [%rd583];
	add.s32 	%r2731, %r2723, %r2;
	setp.lt.s32 	%p655, %r2731, 0;
	min.s32 	%r2732, %r2731, %r3;
	selp.b32 	%r2733, 0, %r2732, %p655;
	add.s32 	%r2734, %r2722, %r4;
	setp.lt.s32 	%p656, %r2734, 0;
	min.s32 	%r2735, %r2734, %r5;
	selp.b32 	%r2736, 0, %r2735, %p656;
	mad.lo.s32 	%r2737, %r2733, %r74, %r2736;
	cvt.s64.s32 	%rd584, %r2737;
	add.s64 	%rd585, %rd1, %rd584;
	ld.global.u8 	%rs728, [%rd585];
	setp.lt.u16 	%p657, %rs727, %rs728;
	or.b32  	%r2738, %r2719, 8388608;
	selp.b32 	%r2739, %r2738, %r2719, %p657;
	ld.const.s8 	%rs729, [c_pat+480];
	cvt.rn.f32.s16 	%f2237, %rs729;
	mul.f32 	%f2238, %f7, %f2237;
	ld.const.s8 	%rs730, [c_pat+481];
	cvt.rn.f32.s16 	%f2239, %rs730;
	mul.f32 	%f2240, %f76, %f2239;
	sub.f32 	%f2241, %f2238, %f2240;
	add.f32 	%f2242, %f2241, 0f3F000000;
	cvt.rzi.s32.f32 	%r2740, %f2242;
	mul.f32 	%f2243, %f7, %f2239;
	fma.rn.f32 	%f2244, %f76, %f2237, %f2243;
	add.f32 	%f2245, %f2244, 0f3F000000;
	cvt.rzi.s32.f32 	%r2741, %f2245;
	ld.const.s8 	%rs731, [c_pat+482];
	cvt.rn.f32.s16 	%f2246, %rs731;
	mul.f32 	%f2247, %f7, %f2246;
	ld.const.s8 	%rs732, [c_pat+483];
	cvt.rn.f32.s16 	%f2248, %rs732;
	mul.f32 	%f2249, %f76, %f2248;
	sub.f32 	%f2250, %f2247, %f2249;
	add.f32 	%f2251, %f2250, 0f3F000000;
	cvt.rzi.s32.f32 	%r2742, %f2251;
	mul.f32 	%f2252, %f7, %f2248;
	fma.rn.f32 	%f2253, %f76, %f2246, %f2252;
	add.f32 	%f2254, %f2253, 0f3F000000;
	cvt.rzi.s32.f32 	%r2743, %f2254;
	add.s32 	%r2744, %r2741, %r2;
	setp.lt.s32 	%p658, %r2744, 0;
	min.s32 	%r2745, %r2744, %r3;
	selp.b32 	%r2746, 0, %r2745, %p658;
	add.s32 	%r2747, %r2740, %r4;
	setp.lt.s32 	%p659, %r2747, 0;
	min.s32 	%r2748, %r2747, %r5;
	selp.b32 	%r2749, 0, %r2748, %p659;
	mad.lo.s32 	%r2750, %r2746, %r74, %r2749;
	cvt.s64.s32 	%rd586, %r2750;
	add.s64 	%rd587, %rd1, %rd586;
	ld.global.u8 	%rs733, [%rd587];
	add.s32 	%r2751, %r2743, %r2;
	setp.lt.s32 	%p660, %r2751, 0;
	min.s32 	%r2752, %r2751, %r3;
	selp.b32 	%r2753, 0, %r2752, %p660;
	add.s32 	%r2754, %r2742, %r4;
	setp.lt.s32 	%p661, %r2754, 0;
	min.s32 	%r2755, %r2754, %r5;
	selp.b32 	%r2756, 0, %r2755, %p661;
	mad.lo.s32 	%r2757, %r2753, %r74, %r2756;
	cvt.s64.s32 	%rd588, %r2757;
	add.s64 	%rd589, %rd1, %rd588;
	ld.global.u8 	%rs734, [%rd589];
	setp.lt.u16 	%p662, %rs733, %rs734;
	or.b32  	%r2758, %r2739, 16777216;
	selp.b32 	%r2759, %r2758, %r2739, %p662;
	ld.const.s8 	%rs735, [c_pat+484];
	cvt.rn.f32.s16 	%f2255, %rs735;
	mul.f32 	%f2256, %f7, %f2255;
	ld.const.s8 	%rs736, [c_pat+485];
	cvt.rn.f32.s16 	%f2257, %rs736;
	mul.f32 	%f2258, %f76, %f2257;
	sub.f32 	%f2259, %f2256, %f2258;
	add.f32 	%f2260, %f2259, 0f3F000000;
	cvt.rzi.s32.f32 	%r2760, %f2260;
	mul.f32 	%f2261, %f7, %f2257;
	fma.rn.f32 	%f2262, %f76, %f2255, %f2261;
	add.f32 	%f2263, %f2262, 0f3F000000;
	cvt.rzi.s32.f32 	%r2761, %f2263;
	ld.const.s8 	%rs737, [c_pat+486];
	cvt.rn.f32.s16 	%f2264, %rs737;
	mul.f32 	%f2265, %f7, %f2264;
	ld.const.s8 	%rs738, [c_pat+487];
	cvt.rn.f32.s16 	%f2266, %rs738;
	mul.f32 	%f2267, %f76, %f2266;
	sub.f32 	%f2268, %f2265, %f2267;
	add.f32 	%f2269, %f2268, 0f3F000000;
	cvt.rzi.s32.f32 	%r2762, %f2269;
	mul.f32 	%f2270, %f7, %f2266;
	fma.rn.f32 	%f2271, %f76, %f2264, %f2270;
	add.f32 	%f2272, %f2271, 0f3F000000;
	cvt.rzi.s32.f32 	%r2763, %f2272;
	add.s32 	%r2764, %r2761, %r2;
	setp.lt.s32 	%p663, %r2764, 0;
	min.s32 	%r2765, %r2764, %r3;
	selp.b32 	%r2766, 0, %r2765, %p663;
	add.s32 	%r2767, %r2760, %r4;
	setp.lt.s32 	%p664, %r2767, 0;
	min.s32 	%r2768, %r2767, %r5;
	selp.b32 	%r2769, 0, %r2768, %p664;
	mad.lo.s32 	%r2770, %r2766, %r74, %r2769;
	cvt.s64.s32 	%rd590, %r2770;
	add.s64 	%rd591, %rd1, %rd590;
	ld.global.u8 	%rs739, [%rd591];
	add.s32 	%r2771, %r2763, %r2;
	setp.lt.s32 	%p665, %r2771, 0;
	min.s32 	%r2772, %r2771, %r3;
	selp.b32 	%r2773, 0, %r2772, %p665;
	add.s32 	%r2774, %r2762, %r4;
	setp.lt.s32 	%p666, %r2774, 0;
	min.s32 	%r2775, %r2774, %r5;
	selp.b32 	%r2776, 0, %r2775, %p666;
	mad.lo.s32 	%r2777, %r2773, %r74, %r2776;
	cvt.s64.s32 	%rd592, %r2777;
	add.s64 	%rd593, %rd1, %rd592;
	ld.global.u8 	%rs740, [%rd593];
	setp.lt.u16 	%p667, %rs739, %rs740;
	or.b32  	%r2778, %r2759, 33554432;
	selp.b32 	%r2779, %r2778, %r2759, %p667;
	ld.const.s8 	%rs741, [c_pat+488];
	cvt.rn.f32.s16 	%f2273, %rs741;
	mul.f32 	%f2274, %f7, %f2273;
	ld.const.s8 	%rs742, [c_pat+489];
	cvt.rn.f32.s16 	%f2275, %rs742;
	mul.f32 	%f2276, %f76, %f2275;
	sub.f32 	%f2277, %f2274, %f2276;
	add.f32 	%f2278, %f2277, 0f3F000000;
	cvt.rzi.s32.f32 	%r2780, %f2278;
	mul.f32 	%f2279, %f7, %f2275;
	fma.rn.f32 	%f2280, %f76, %f2273, %f2279;
	add.f32 	%f2281, %f2280, 0f3F000000;
	cvt.rzi.s32.f32 	%r2781, %f2281;
	ld.const.s8 	%rs743, [c_pat+490];
	cvt.rn.f32.s16 	%f2282, %rs743;
	mul.f32 	%f2283, %f7, %f2282;
	ld.const.s8 	%rs744, [c_pat+491];
	cvt.rn.f32.s16 	%f2284, %rs744;
	mul.f32 	%f2285, %f76, %f2284;
	sub.f32 	%f2286, %f2283, %f2285;
	add.f32 	%f2287, %f2286, 0f3F000000;
	cvt.rzi.s32.f32 	%r2782, %f2287;
	mul.f32 	%f2288, %f7, %f2284;
	fma.rn.f32 	%f2289, %f76, %f2282, %f2288;
	add.f32 	%f2290, %f2289, 0f3F000000;
	cvt.rzi.s32.f32 	%r2783, %f2290;
	add.s32 	%r2784, %r2781, %r2;
	setp.lt.s32 	%p668, %r2784, 0;
	min.s32 	%r2785, %r2784, %r3;
	selp.b32 	%r2786, 0, %r2785, %p668;
	add.s32 	%r2787, %r2780, %r4;
	setp.lt.s32 	%p669, %r2787, 0;
	min.s32 	%r2788, %r2787, %r5;
	selp.b32 	%r2789, 0, %r2788, %p669;
	mad.lo.s32 	%r2790, %r2786, %r74, %r2789;
	cvt.s64.s32 	%rd594, %r2790;
	add.s64 	%rd595, %rd1, %rd594;
	ld.global.u8 	%rs745, [%rd595];
	add.s32 	%r2791, %r2783, %r2;
	setp.lt.s32 	%p670, %r2791, 0;
	min.s32 	%r2792, %r2791, %r3;
	selp.b32 	%r2793, 0, %r2792, %p670;
	add.s32 	%r2794, %r2782, %r4;
	setp.lt.s32 	%p671, %r2794, 0;
	min.s32 	%r2795, %r2794, %r5;
	selp.b32 	%r2796, 0, %r2795, %p671;
	mad.lo.s32 	%r2797, %r2793, %r74, %r2796;
	cvt.s64.s32 	%rd596, %r2797;
	add.s64 	%rd597, %rd1, %rd596;
	ld.global.u8 	%rs746, [%rd597];
	setp.lt.u16 	%p672, %rs745, %rs746;
	or.b32  	%r2798, %r2779, 67108864;
	selp.b32 	%r2799, %r2798, %r2779, %p672;
	ld.const.s8 	%rs747, [c_pat+492];
	cvt.rn.f32.s16 	%f2291, %rs747;
	mul.f32 	%f2292, %f7, %f2291;
	ld.const.s8 	%rs748, [c_pat+493];
	cvt.rn.f32.s16 	%f2293, %rs748;
	mul.f32 	%f2294, %f76, %f2293;
	sub.f32 	%f2295, %f2292, %f2294;
	add.f32 	%f2296, %f2295, 0f3F000000;
	cvt.rzi.s32.f32 	%r2800, %f2296;
	mul.f32 	%f2297, %f7, %f2293;
	fma.rn.f32 	%f2298, %f76, %f2291, %f2297;
	add.f32 	%f2299, %f2298, 0f3F000000;
	cvt.rzi.s32.f32 	%r2801, %f2299;
	ld.const.s8 	%rs749, [c_pat+494];
	cvt.rn.f32.s16 	%f2300, %rs749;
	mul.f32 	%f2301, %f7, %f2300;
	ld.const.s8 	%rs750, [c_pat+495];
	cvt.rn.f32.s16 	%f2302, %rs750;
	mul.f32 	%f2303, %f76, %f2302;
	sub.f32 	%f2304, %f2301, %f2303;
	add.f32 	%f2305, %f2304, 0f3F000000;
	cvt.rzi.s32.f32 	%r2802, %f2305;
	mul.f32 	%f2306, %f7, %f2302;
	fma.rn.f32 	%f2307, %f76, %f2300, %f2306;
	add.f32 	%f2308, %f2307, 0f3F000000;
	cvt.rzi.s32.f32 	%r2803, %f2308;
	add.s32 	%r2804, %r2801, %r2;
	setp.lt.s32 	%p673, %r2804, 0;
	min.s32 	%r2805, %r2804, %r3;
	selp.b32 	%r2806, 0, %r2805, %p673;
	add.s32 	%r2807, %r2800, %r4;
	setp.lt.s32 	%p674, %r2807, 0;
	min.s32 	%r2808, %r2807, %r5;
	selp.b32 	%r2809, 0, %r2808, %p674;
	mad.lo.s32 	%r2810, %r2806, %r74, %r2809;
	cvt.s64.s32 	%rd598, %r2810;
	add.s64 	%rd599, %rd1, %rd598;
	ld.global.u8 	%rs751, [%rd599];
	add.s32 	%r2811, %r2803, %r2;
	setp.lt.s32 	%p675, %r2811, 0;
	min.s32 	%r2812, %r2811, %r3;
	selp.b32 	%r2813, 0, %r2812, %p675;
	add.s32 	%r2814, %r2802, %r4;
	setp.lt.s32 	%p676, %r2814, 0;
	min.s32 	%r2815, %r2814, %r5;
	selp.b32 	%r2816, 0, %r2815, %p676;
	mad.lo.s32 	%r2817, %r2813, %r74, %r2816;
	cvt.s64.s32 	%rd600, %r2817;
	add.s64 	%rd601, %rd1, %rd600;
	ld.global.u8 	%rs752, [%rd601];
	setp.lt.u16 	%p677, %rs751, %rs752;
	or.b32  	%r2818, %r2799, 134217728;
	selp.b32 	%r2819, %r2818, %r2799, %p677;
	ld.const.s8 	%rs753, [c_pat+496];
	cvt.rn.f32.s16 	%f2309, %rs753;
	mul.f32 	%f2310, %f7, %f2309;
	ld.const.s8 	%rs754, [c_pat+497];
	cvt.rn.f32.s16 	%f2311, %rs754;
	mul.f32 	%f2312, %f76, %f2311;
	sub.f32 	%f2313, %f2310, %f2312;
	add.f32 	%f2314, %f2313, 0f3F000000;
	cvt.rzi.s32.f32 	%r2820, %f2314;
	mul.f32 	%f2315, %f7, %f2311;
	fma.rn.f32 	%f2316, %f76, %f2309, %f2315;
	add.f32 	%f2317, %f2316, 0f3F000000;
	cvt.rzi.s32.f32 	%r2821, %f2317;
	ld.const.s8 	%rs755, [c_pat+498];
	cvt.rn.f32.s16 	%f2318, %rs755;
	mul.f32 	%f2319, %f7, %f2318;
	ld.const.s8 	%rs756, [c_pat+499];
	cvt.rn.f32.s16 	%f2320, %rs756;
	mul.f32 	%f2321, %f76, %f2320;
	sub.f32 	%f2322, %f2319, %f2321;
	add.f32 	%f2323, %f2322, 0f3F000000;
	cvt.rzi.s32.f32 	%r2822, %f2323;
	mul.f32 	%f2324, %f7, %f2320;
	fma.rn.f32 	%f2325, %f76, %f2318, %f2324;
	add.f32 	%f2326, %f2325, 0f3F000000;
	cvt.rzi.s32.f32 	%r2823, %f2326;
	add.s32 	%r2824, %r2821, %r2;
	setp.lt.s32 	%p678, %r2824, 0;
	min.s32 	%r2825, %r2824, %r3;
	selp.b32 	%r2826, 0, %r2825, %p678;
	add.s32 	%r2827, %r2820, %r4;
	setp.lt.s32 	%p679, %r2827, 0;
	min.s32 	%r2828, %r2827, %r5;
	selp.b32 	%r2829, 0, %r2828, %p679;
	mad.lo.s32 	%r2830, %r2826, %r74, %r2829;
	cvt.s64.s32 	%rd602, %r2830;
	add.s64 	%rd603, %rd1, %rd602;
	ld.global.u8 	%rs757, [%rd603];
	add.s32 	%r2831, %r2823, %r2;
	setp.lt.s32 	%p680, %r2831, 0;
	min.s32 	%r2832, %r2831, %r3;
	selp.b32 	%r2833, 0, %r2832, %p680;
	add.s32 	%r2834, %r2822, %r4;
	setp.lt.s32 	%p681, %r2834, 0;
	min.s32 	%r2835, %r2834, %r5;
	selp.b32 	%r2836, 0, %r2835, %p681;
	mad.lo.s32 	%r2837, %r2833, %r74, %r2836;
	cvt.s64.s32 	%rd604, %r2837;
	add.s64 	%rd605, %rd1, %rd604;
	ld.global.u8 	%rs758, [%rd605];
	setp.lt.u16 	%p682, %rs757, %rs758;
	or.b32  	%r2838, %r2819, 268435456;
	selp.b32 	%r2839, %r2838, %r2819, %p682;
	ld.const.s8 	%rs759, [c_pat+500];
	cvt.rn.f32.s16 	%f2327, %rs759;
	mul.f32 	%f2328, %f7, %f2327;
	ld.const.s8 	%rs760, [c_pat+501];
	cvt.rn.f32.s16 	%f2329, %rs760;
	mul.f32 	%f2330, %f76, %f2329;
	sub.f32 	%f2331, %f2328, %f2330;
	add.f32 	%f2332, %f2331, 0f3F000000;
	cvt.rzi.s32.f32 	%r2840, %f2332;
	mul.f32 	%f2333, %f7, %f2329;
	fma.rn.f32 	%f2334, %f76, %f2327, %f2333;
	add.f32 	%f2335, %f2334, 0f3F000000;
	cvt.rzi.s32.f32 	%r2841, %f2335;
	ld.const.s8 	%rs761, [c_pat+502];
	cvt.rn.f32.s16 	%f2336, %rs761;
	mul.f32 	%f2337, %f7, %f2336;
	ld.const.s8 	%rs762, [c_pat+503];
	cvt.rn.f32.s16 	%f2338, %rs762;
	mul.f32 	%f2339, %f76, %f2338;
	sub.f32 	%f2340, %f2337, %f2339;
	add.f32 	%f2341, %f2340, 0f3F000000;
	cvt.rzi.s32.f32 	%r2842, %f2341;
	mul.f32 	%f2342, %f7, %f2338;
	fma.rn.f32 	%f2343, %f76, %f2336, %f2342;
	add.f32 	%f2344, %f2343, 0f3F000000;
	cvt.rzi.s32.f32 	%r2843, %f2344;
	add.s32 	%r2844, %r2841, %r2;
	setp.lt.s32 	%p683, %r2844, 0;
	min.s32 	%r2845, %r2844, %r3;
	selp.b32 	%r2846, 0, %r2845, %p683;
	add.s32 	%r2847, %r2840, %r4;
	setp.lt.s32 	%p684, %r2847, 0;
	min.s32 	%r2848, %r2847, %r5;
	selp.b32 	%r2849, 0, %r2848, %p684;
	mad.lo.s32 	%r2850, %r2846, %r74, %r2849;
	cvt.s64.s32 	%rd606, %r2850;
	add.s64 	%rd607, %rd1, %rd606;
	ld.global.u8 	%rs763, [%rd607];
	add.s32 	%r2851, %r2843, %r2;
	setp.lt.s32 	%p685, %r2851, 0;
	min.s32 	%r2852, %r2851, %r3;
	selp.b32 	%r2853, 0, %r2852, %p685;
	add.s32 	%r2854, %r2842, %r4;
	setp.lt.s32 	%p686, %r2854, 0;
	min.s32 	%r2855, %r2854, %r5;
	selp.b32 	%r2856, 0, %r2855, %p686;
	mad.lo.s32 	%r2857, %r2853, %r74, %r2856;
	cvt.s64.s32 	%rd608, %r2857;
	add.s64 	%rd609, %rd1, %rd608;
	ld.global.u8 	%rs764, [%rd609];
	setp.lt.u16 	%p687, %rs763, %rs764;
	or.b32  	%r2858, %r2839, 536870912;
	selp.b32 	%r2859, %r2858, %r2839, %p687;
	ld.const.s8 	%rs765, [c_pat+504];
	cvt.rn.f32.s16 	%f2345, %rs765;
	mul.f32 	%f2346, %f7, %f2345;
	ld.const.s8 	%rs766, [c_pat+505];
	cvt.rn.f32.s16 	%f2347, %rs766;
	mul.f32 	%f2348, %f76, %f2347;
	sub.f32 	%f2349, %f2346, %f2348;
	add.f32 	%f2350, %f2349, 0f3F000000;
	cvt.rzi.s32.f32 	%r2860, %f2350;
	mul.f32 	%f2351, %f7, %f2347;
	fma.rn.f32 	%f2352, %f76, %f2345, %f2351;
	add.f32 	%f2353, %f2352, 0f3F000000;
	cvt.rzi.s32.f32 	%r2861, %f2353;
	ld.const.s8 	%rs767, [c_pat+506];
	cvt.rn.f32.s16 	%f2354, %rs767;
	mul.f32 	%f2355, %f7, %f2354;
	ld.const.s8 	%rs768, [c_pat+507];
	cvt.rn.f32.s16 	%f2356, %rs768;
	mul.f32 	%f2357, %f76, %f2356;
	sub.f32 	%f2358, %f2355, %f2357;
	add.f32 	%f2359, %f2358, 0f3F000000;
	cvt.rzi.s32.f32 	%r2862, %f2359;
	mul.f32 	%f2360, %f7, %f2356;
	fma.rn.f32 	%f2361, %f76, %f2354, %f2360;
	add.f32 	%f2362, %f2361, 0f3F000000;
	cvt.rzi.s32.f32 	%r2863, %f2362;
	add.s32 	%r2864, %r2861, %r2;
	setp.lt.s32 	%p688, %r2864, 0;
	min.s32 	%r2865, %r2864, %r3;
	selp.b32 	%r2866, 0, %r2865, %p688;
	add.s32 	%r2867, %r2860, %r4;
	setp.lt.s32 	%p689, %r2867, 0;
	min.s32 	%r2868, %r2867, %r5;
	selp.b32 	%r2869, 0, %r2868, %p689;
	mad.lo.s32 	%r2870, %r2866, %r74, %r2869;
	cvt.s64.s32 	%rd610, %r2870;
	add.s64 	%rd611, %rd1, %rd610;
	ld.global.u8 	%rs769, [%rd611];
	add.s32 	%r2871, %r2863, %r2;
	setp.lt.s32 	%p690, %r2871, 0;
	min.s32 	%r2872, %r2871, %r3;
	selp.b32 	%r2873, 0, %r2872, %p690;
	add.s32 	%r2874, %r2862, %r4;
	setp.lt.s32 	%p691, %r2874, 0;
	min.s32 	%r2875, %r2874, %r5;
	selp.b32 	%r2876, 0, %r2875, %p691;
	mad.lo.s32 	%r2877, %r2873, %r74, %r2876;
	cvt.s64.s32 	%rd612, %r2877;
	add.s64 	%rd613, %rd1, %rd612;
	ld.global.u8 	%rs770, [%rd613];
	setp.lt.u16 	%p692, %rs769, %rs770;
	or.b32  	%r2878, %r2859, 1073741824;
	selp.b32 	%r2879, %r2878, %r2859, %p692;
	ld.const.s8 	%rs771, [c_pat+508];
	cvt.rn.f32.s16 	%f2363, %rs771;
	mul.f32 	%f2364, %f7, %f2363;
	ld.const.s8 	%rs772, [c_pat+509];
	cvt.rn.f32.s16 	%f2365, %rs772;
	mul.f32 	%f2366, %f76, %f2365;
	sub.f32 	%f2367, %f2364, %f2366;
	add.f32 	%f2368, %f2367, 0f3F000000;
	cvt.rzi.s32.f32 	%r2880, %f2368;
	mul.f32 	%f2369, %f7, %f2365;
	fma.rn.f32 	%f2370, %f76, %f2363, %f2369;
	add.f32 	%f2371, %f2370, 0f3F000000;
	cvt.rzi.s32.f32 	%r2881, %f2371;
	ld.const.s8 	%rs773, [c_pat+510];
	cvt.rn.f32.s16 	%f2372, %rs773;
	mul.f32 	%f2373, %f7, %f2372;
	ld.const.s8 	%rs774, [c_pat+511];
	cvt.rn.f32.s16 	%f2374, %rs774;
	mul.f32 	%f2375, %f76, %f2374;
	sub.f32 	%f2376, %f2373, %f2375;
	add.f32 	%f2377, %f2376, 0f3F000000;
	cvt.rzi.s32.f32 	%r2882, %f2377;
	mul.f32 	%f2378, %f7, %f2374;
	fma.rn.f32 	%f2379, %f76, %f2372, %f2378;
	add.f32 	%f2380, %f2379, 0f3F000000;
	cvt.rzi.s32.f32 	%r2883, %f2380;
	add.s32 	%r2884, %r2881, %r2;
	setp.lt.s32 	%p693, %r2884, 0;
	min.s32 	%r2885, %r2884, %r3;
	selp.b32 	%r2886, 0, %r2885, %p693;
	add.s32 	%r2887, %r2880, %r4;
	setp.lt.s32 	%p694, %r2887, 0;
	min.s32 	%r2888, %r2887, %r5;
	selp.b32 	%r2889, 0, %r2888, %p694;
	mad.lo.s32 	%r2890, %r2886, %r74, %r2889;
	cvt.s64.s32 	%rd614, %r2890;
	add.s64 	%rd615, %rd1, %rd614;
	ld.global.u8 	%rs775, [%rd615];
	add.s32 	%r2891, %r2883, %r2;
	setp.lt.s32 	%p695, %r2891, 0;
	min.s32 	%r2892, %r2891, %r3;
	selp.b32 	%r2893, 0, %r2892, %p695;
	add.s32 	%r2894, %r2882, %r4;
	setp.lt.s32 	%p696, %r2894, 0;
	min.s32 	%r2895, %r2894, %r5;
	selp.b32 	%r2896, 0, %r2895, %p696;
	mad.lo.s32 	%r2897, %r2893, %r74, %r2896;
	cvt.s64.s32 	%rd616, %r2897;
	add.s64 	%rd617, %rd1, %rd616;
	ld.global.u8 	%rs776, [%rd617];
	setp.lt.u16 	%p697, %rs775, %rs776;
	or.b32  	%r2898, %r2879, -2147483648;
	selp.b32 	%r2899, %r2898, %r2879, %p697;
	ld.const.s8 	%rs777, [c_pat+512];
	cvt.rn.f32.s16 	%f2381, %rs777;
	mul.f32 	%f2382, %f7, %f2381;
	ld.const.s8 	%rs778, [c_pat+513];
	cvt.rn.f32.s16 	%f2383, %rs778;
	mul.f32 	%f2384, %f76, %f2383;
	sub.f32 	%f2385, %f2382, %f2384;
	add.f32 	%f2386, %f2385, 0f3F000000;
	cvt.rzi.s32.f32 	%r2900, %f2386;
	mul.f32 	%f2387, %f7, %f2383;
	fma.rn.f32 	%f2388, %f76, %f2381, %f2387;
	add.f32 	%f2389, %f2388, 0f3F000000;
	cvt.rzi.s32.f32 	%r2901, %f2389;
	ld.const.s8 	%rs779, [c_pat+514];
	cvt.rn.f32.s16 	%f2390, %rs779;
	mul.f32 	%f2391, %f7, %f2390;
	ld.const.s8 	%rs780, [c_pat+515];
	cvt.rn.f32.s16 	%f2392, %rs780;
	mul.f32 	%f2393, %f76, %f2392;
	sub.f32 	%f2394, %f2391, %f2393;
	add.f32 	%f2395, %f2394, 0f3F000000;
	cvt.rzi.s32.f32 	%r2902, %f2395;
	mul.f32 	%f2396, %f7, %f2392;
	fma.rn.f32 	%f2397, %f76, %f2390, %f2396;
	add.f32 	%f2398, %f2397, 0f3F000000;
	cvt.rzi.s32.f32 	%r2903, %f2398;
	add.s32 	%r2904, %r2901, %r2;
	setp.lt.s32 	%p698, %r2904, 0;
	min.s32 	%r2905, %r2904, %r3;
	selp.b32 	%r2906, 0, %r2905, %p698;
	add.s32 	%r2907, %r2900, %r4;
	setp.lt.s32 	%p699, %r2907, 0;
	min.s32 	%r2908, %r2907, %r5;
	selp.b32 	%r2909, 0, %r2908, %p699;
	mad.lo.s32 	%r2910, %r2906, %r74, %r2909;
	cvt.s64.s32 	%rd618, %r2910;
	add.s64 	%rd619, %rd1, %rd618;
	ld.global.u8 	%rs781, [%rd619];
	add.s32 	%r2911, %r2903, %r2;
	setp.lt.s32 	%p700, %r2911, 0;
	min.s32 	%r2912, %r2911, %r3;
	selp.b32 	%r2913, 0, %r2912, %p700;
	add.s32 	%r2914, %r2902, %r4;
	setp.lt.s32 	%p701, %r2914, 0;
	min.s32 	%r2915, %r2914, %r5;
	selp.b32 	%r2916, 0, %r2915, %p701;
	mad.lo.s32 	%r2917, %r2913, %r74, %r2916;
	cvt.s64.s32 	%rd620, %r2917;
	add.s64 	%rd621, %rd1, %rd620;
	ld.global.u8 	%rs782, [%rd621];
	setp.lt.u16 	%p702, %rs781, %rs782;
	selp.u32 	%r2918, 1, 0, %p702;
	ld.const.s8 	%rs783, [c_pat+516];
	cvt.rn.f32.s16 	%f2399, %rs783;
	mul.f32 	%f2400, %f7, %f2399;
	ld.const.s8 	%rs784, [c_pat+517];
	cvt.rn.f32.s16 	%f2401, %rs784;
	mul.f32 	%f2402, %f76, %f2401;
	sub.f32 	%f2403, %f2400, %f2402;
	add.f32 	%f2404, %f2403, 0f3F000000;
	cvt.rzi.s32.f32 	%r2919, %f2404;
	mul.f32 	%f2405, %f7, %f2401;
	fma.rn.f32 	%f2406, %f76, %f2399, %f2405;
	add.f32 	%f2407, %f2406, 0f3F000000;
	cvt.rzi.s32.f32 	%r2920, %f2407;
	ld.const.s8 	%rs785, [c_pat+518];
	cvt.rn.f32.s16 	%f2408, %rs785;
	mul.f32 	%f2409, %f7, %f2408;
	ld.const.s8 	%rs786, [c_pat+519];
	cvt.rn.f32.s16 	%f2410, %rs786;
	mul.f32 	%f2411, %f76, %f2410;
	sub.f32 	%f2412, %f2409, %f2411;
	add.f32 	%f2413, %f2412, 0f3F000000;
	cvt.rzi.s32.f32 	%r2921, %f2413;
	mul.f32 	%f2414, %f7, %f2410;
	fma.rn.f32 	%f2415, %f76, %f2408, %f2414;
	add.f32 	%f2416, %f2415, 0f3F000000;
	cvt.rzi.s32.f32 	%r2922, %f2416;
	add.s32 	%r2923, %r2920, %r2;
	setp.lt.s32 	%p703, %r2923, 0;
	min.s32 	%r2924, %r2923, %r3;
	selp.b32 	%r2925, 0, %r2924, %p703;
	add.s32 	%r2926, %r2919, %r4;
	setp.lt.s32 	%p704, %r2926, 0;
	min.s32 	%r2927, %r2926, %r5;
	selp.b32 	%r2928, 0, %r2927, %p704;
	mad.lo.s32 	%r2929, %r2925, %r74, %r2928;
	cvt.s64.s32 	%rd622, %r2929;
	add.s64 	%rd623, %rd1, %rd622;
	ld.global.u8 	%rs787, [%rd623];
	add.s32 	%r2930, %r2922, %r2;
	setp.lt.s32 	%p705, %r2930, 0;
	min.s32 	%r2931, %r2930, %r3;
	selp.b32 	%r2932, 0, %r2931, %p705;
	add.s32 	%r2933, %r2921, %r4;
	setp.lt.s32 	%p706, %r2933, 0;
	min.s32 	%r2934, %r2933, %r5;
	selp.b32 	%r2935, 0, %r2934, %p706;
	mad.lo.s32 	%r2936, %r2932, %r74, %r2935;
	cvt.s64.s32 	%rd624, %r2936;
	add.s64 	%rd625, %rd1, %rd624;
	ld.global.u8 	%rs788, [%rd625];
	setp.lt.u16 	%p707, %rs787, %rs788;
	or.b32  	%r2937, %r2918, 2;
	selp.b32 	%r2938, %r2937, %r2918, %p707;
	ld.const.s8 	%rs789, [c_pat+520];
	cvt.rn.f32.s16 	%f2417, %rs789;
	mul.f32 	%f2418, %f7, %f2417;
	ld.const.s8 	%rs790, [c_pat+521];
	cvt.rn.f32.s16 	%f2419, %rs790;
	mul.f32 	%f2420, %f76, %f2419;
	sub.f32 	%f2421, %f2418, %f2420;
	add.f32 	%f2422, %f2421, 0f3F000000;
	cvt.rzi.s32.f32 	%r2939, %f2422;
	mul.f32 	%f2423, %f7, %f2419;
	fma.rn.f32 	%f2424, %f76, %f2417, %f2423;
	add.f32 	%f2425, %f2424, 0f3F000000;
	cvt.rzi.s32.f32 	%r2940, %f2425;
	ld.const.s8 	%rs791, [c_pat+522];
	cvt.rn.f32.s16 	%f2426, %rs791;
	mul.f32 	%f2427, %f7, %f2426;
	ld.const.s8 	%rs792, [c_pat+523];
	cvt.rn.f32.s16 	%f2428, %rs792;
	mul.f32 	%f2429, %f76, %f2428;
	sub.f32 	%f2430, %f2427, %f2429;
	add.f32 	%f2431, %f2430, 0f3F000000;
	cvt.rzi.s32.f32 	%r2941, %f2431;
	mul.f32 	%f2432, %f7, %f2428;
	fma.rn.f32 	%f2433, %f76, %f2426, %f2432;
	add.f32 	%f2434, %f2433, 0f3F000000;
	cvt.rzi.s32.f32 	%r2942, %f2434;
	add.s32 	%r2943, %r2940, %r2;
	setp.lt.s32 	%p708, %r2943, 0;
	min.s32 	%r2944, %r2943, %r3;
	selp.b32 	%r2945, 0, %r2944, %p708;
	add.s32 	%r2946, %r2939, %r4;
	setp.lt.s32 	%p709, %r2946, 0;
	min.s32 	%r2947, %r2946, %r5;
	selp.b32 	%r2948, 0, %r2947, %p709;
	mad.lo.s32 	%r2949, %r2945, %r74, %r2948;
	cvt.s64.s32 	%rd626, %r2949;
	add.s64 	%rd627, %rd1, %rd626;
	ld.global.u8 	%rs793, [%rd627];
	add.s32 	%r2950, %r2942, %r2;
	setp.lt.s32 	%p710, %r2950, 0;
	min.s32 	%r2951, %r2950, %r3;
	selp.b32 	%r2952, 0, %r2951, %p710;
	add.s32 	%r2953, %r2941, %r4;
	setp.lt.s32 	%p711, %r2953, 0;
	min.s32 	%r2954, %r2953, %r5;
	selp.b32 	%r2955, 0, %r2954, %p711;
	mad.lo.s32 	%r2956, %r2952, %r74, %r2955;
	cvt.s64.s32 	%rd628, %r2956;
	add.s64 	%rd629, %rd1, %rd628;
	ld.global.u8 	%rs794, [%rd629];
	setp.lt.u16 	%p712, %rs793, %rs794;
	or.b32  	%r2957, %r2938, 4;
	selp.b32 	%r2958, %r2957, %r2938, %p712;
	ld.const.s8 	%rs795, [c_pat+524];
	cvt.rn.f32.s16 	%f2435, %rs795;
	mul.f32 	%f2436, %f7, %f2435;
	ld.const.s8 	%rs796, [c_pat+525];
	cvt.rn.f32.s16 	%f2437, %rs796;
	mul.f32 	%f2438, %f76, %f2437;
	sub.f32 	%f2439, %f2436, %f2438;
	add.f32 	%f2440, %f2439, 0f3F000000;
	cvt.rzi.s32.f32 	%r2959, %f2440;
	mul.f32 	%f2441, %f7, %f2437;
	fma.rn.f32 	%f2442, %f76, %f2435, %f2441;
	add.f32 	%f2443, %f2442, 0f3F000000;
	cvt.rzi.s32.f32 	%r2960, %f2443;
	ld.const.s8 	%rs797, [c_pat+526];
	cvt.rn.f32.s16 	%f2444, %rs797;
	mul.f32 	%f2445, %f7, %f2444;
	ld.const.s8 	%rs798, [c_pat+527];
	cvt.rn.f32.s16 	%f2446, %rs798;
	mul.f32 	%f2447, %f76, %f2446;
	sub.f32 	%f2448, %f2445, %f2447;
	add.f32 	%f2449, %f2448, 0f3F000000;
	cvt.rzi.s32.f32 	%r2961, %f2449;
	mul.f32 	%f2450, %f7, %f2446;
	fma.rn.f32 	%f2451, %f76, %f2444, %f2450;
	add.f32 	%f2452, %f2451, 0f3F000000;
	cvt.rzi.s32.f32 	%r2962, %f2452;
	add.s32 	%r2963, %r2960, %r2;
	setp.lt.s32 	%p713, %r2963, 0;
	min.s32 	%r2964, %r2963, %r3;
	selp.b32 	%r2965, 0, %r2964, %p713;
	add.s32 	%r2966, %r2959, %r4;
	setp.lt.s32 	%p714, %r2966, 0;
	min.s32 	%r2967, %r2966, %r5;
	selp.b32 	%r2968, 0, %r2967, %p714;
	mad.lo.s32 	%r2969, %r2965, %r74, %r2968;
	cvt.s64.s32 	%rd630, %r2969;
	add.s64 	%rd631, %rd1, %rd630;
	ld.global.u8 	%rs799, [%rd631];
	add.s32 	%r2970, %r2962, %r2;
	setp.lt.s32 	%p715, %r2970, 0;
	min.s32 	%r2971, %r2970, %r3;
	selp.b32 	%r2972, 0, %r2971, %p715;
	add.s32 	%r2973, %r2961, %r4;
	setp.lt.s32 	%p716, %r2973, 0;
	min.s32 	%r2974, %r2973, %r5;
	selp.b32 	%r2975, 0, %r2974, %p716;
	mad.lo.s32 	%r2976, %r2972, %r74, %r2975;
	cvt.s64.s32 	%rd632, %r2976;
	add.s64 	%rd633, %rd1, %rd632;
	ld.global.u8 	%rs800, [%rd633];
	setp.lt.u16 	%p717, %rs799, %rs800;
	or.b32  	%r2977, %r2958, 8;
	selp.b32 	%r2978, %r2977, %r2958, %p717;
	ld.const.s8 	%rs801, [c_pat+528];
	cvt.rn.f32.s16 	%f2453, %rs801;
	mul.f32 	%f2454, %f7, %f2453;
	ld.const.s8 	%rs802, [c_pat+529];
	cvt.rn.f32.s16 	%f2455, %rs802;
	mul.f32 	%f2456, %f76, %f2455;
	sub.f32 	%f2457, %f2454, %f2456;
	add.f32 	%f2458, %f2457, 0f3F000000;
	cvt.rzi.s32.f32 	%r2979, %f2458;
	mul.f32 	%f2459, %f7, %f2455;
	fma.rn.f32 	%f2460, %f76, %f2453, %f2459;
	add.f32 	%f2461, %f2460, 0f3F000000;
	cvt.rzi.s32.f32 	%r2980, %f2461;
	ld.const.s8 	%rs803, [c_pat+530];
	cvt.rn.f32.s16 	%f2462, %rs803;
	mul.f32 	%f2463, %f7, %f2462;
	ld.const.s8 	%rs804, [c_pat+531];
	cvt.rn.f32.s16 	%f2464, %rs804;
	mul.f32 	%f2465, %f76, %f2464;
	sub.f32 	%f2466, %f2463, %f2465;
	add.f32 	%f2467, %f2466, 0f3F000000;
	cvt.rzi.s32.f32 	%r2981, %f2467;
	mul.f32 	%f2468, %f7, %f2464;
	fma.rn.f32 	%f2469, %f76, %f2462, %f2468;
	add.f32 	%f2470, %f2469, 0f3F000000;
	cvt.rzi.s32.f32 	%r2982, %f2470;
	add.s32 	%r2983, %r2980, %r2;
	setp.lt.s32 	%p718, %r2983, 0;
	min.s32 	%r2984, %r2983, %r3;
	selp.b32 	%r2985, 0, %r2984, %p718;
	add.s32 	%r2986, %r2979, %r4;
	setp.lt.s32 	%p719, %r2986, 0;
	min.s32 	%r2987, %r2986, %r5;
	selp.b32 	%r2988, 0, %r2987, %p719;
	mad.lo.s32 	%r2989, %r2985, %r74, %r2988;
	cvt.s64.s32 	%rd634, %r2989;
	add.s64 	%rd635, %rd1, %rd634;
	ld.global.u8 	%rs805, [%rd635];
	add.s32 	%r2990, %r2982, %r2;
	setp.lt.s32 	%p720, %r2990, 0;
	min.s32 	%r2991, %r2990, %r3;
	selp.b32 	%r2992, 0, %r2991, %p720;
	add.s32 	%r2993, %r2981, %r4;
	setp.lt.s32 	%p721, %r2993, 0;
	min.s32 	%r2994, %r2993, %r5;
	selp.b32 	%r2995, 0, %r2994, %p721;
	mad.lo.s32 	%r2996, %r2992, %r74, %r2995;
	cvt.s64.s32 	%rd636, %r2996;
	add.s64 	%rd637, %rd1, %rd636;
	ld.global.u8 	%rs806, [%rd637];
	setp.lt.u16 	%p722, %rs805, %rs806;
	or.b32  	%r2997, %r2978, 16;
	selp.b32 	%r2998, %r2997, %r2978, %p722;
	ld.const.s8 	%rs807, [c_pat+532];
	cvt.rn.f32.s16 	%f2471, %rs807;
	mul.f32 	%f2472, %f7, %f2471;
	ld.const.s8 	%rs808, [c_pat+533];
	cvt.rn.f32.s16 	%f2473, %rs808;
	mul.f32 	%f2474, %f76, %f2473;
	sub.f32 	%f2475, %f2472, %f2474;
	add.f32 	%f2476, %f2475, 0f3F000000;
	cvt.rzi.s32.f32 	%r2999, %f2476;
	mul.f32 	%f2477, %f7, %f2473;
	fma.rn.f32 	%f2478, %f76, %f2471, %f2477;
	add.f32 	%f2479, %f2478, 0f3F000000;
	cvt.rzi.s32.f32 	%r3000, %f2479;
	ld.const.s8 	%rs809, [c_pat+534];
	cvt.rn.f32.s16 	%f2480, %rs809;
	mul.f32 	%f2481, %f7, %f2480;
	ld.const.s8 	%rs810, [c_pat+535];
	cvt.rn.f32.s16 	%f2482, %rs810;
	mul.f32 	%f2483, %f76, %f2482;
	sub.f32 	%f2484, %f2481, %f2483;
	add.f32 	%f2485, %f2484, 0f3F000000;
	cvt.rzi.s32.f32 	%r3001, %f2485;
	mul.f32 	%f2486, %f7, %f2482;
	fma.rn.f32 	%f2487, %f76, %f2480, %f2486;
	add.f32 	%f2488, %f2487, 0f3F000000;
	cvt.rzi.s32.f32 	%r3002, %f2488;
	add.s32 	%r3003, %r3000, %r2;
	setp.lt.s32 	%p723, %r3003, 0;
	min.s32 	%r3004, %r3003, %r3;
	selp.b32 	%r3005, 0, %r3004, %p723;
	add.s32 	%r3006, %r2999, %r4;
	setp.lt.s32 	%p724, %r3006, 0;
	min.s32 	%r3007, %r3006, %r5;
	selp.b32 	%r3008, 0, %r3007, %p724;
	mad.lo.s32 	%r3009, %r3005, %r74, %r3008;
	cvt.s64.s32 	%rd638, %r3009;
	add.s64 	%rd639, %rd1, %rd638;
	ld.global.u8 	%rs811, [%rd639];
	add.s32 	%r3010, %r3002, %r2;
	setp.lt.s32 	%p725, %r3010, 0;
	min.s32 	%r3011, %r3010, %r3;
	selp.b32 	%r3012, 0, %r3011, %p725;
	add.s32 	%r3013, %r3001, %r4;
	setp.lt.s32 	%p726, %r3013, 0;
	min.s32 	%r3014, %r3013, %r5;
	selp.b32 	%r3015, 0, %r3014, %p726;
	mad.lo.s32 	%r3016, %r3012, %r74, %r3015;
	cvt.s64.s32 	%rd640, %r3016;
	add.s64 	%rd641, %rd1, %rd640;
	ld.global.u8 	%rs812, [%rd641];
	setp.lt.u16 	%p727, %rs811, %rs812;
	or.b32  	%r3017, %r2998, 32;
	selp.b32 	%r3018, %r3017, %r2998, %p727;
	ld.const.s8 	%rs813, [c_pat+536];
	cvt.rn.f32.s16 	%f2489, %rs813;
	mul.f32 	%f2490, %f7, %f2489;
	ld.const.s8 	%rs814, [c_pat+537];
	cvt.rn.f32.s16 	%f2491, %rs814;
	mul.f32 	%f2492, %f76, %f2491;
	sub.f32 	%f2493, %f2490, %f2492;
	add.f32 	%f2494, %f2493, 0f3F000000;
	cvt.rzi.s32.f32 	%r3019, %f2494;
	mul.f32 	%f2495, %f7, %f2491;
	fma.rn.f32 	%f2496, %f76, %f2489, %f2495;
	add.f32 	%f2497, %f2496, 0f3F000000;
	cvt.rzi.s32.f32 	%r3020, %f2497;
	ld.const.s8 	%rs815, [c_pat+538];
	cvt.rn.f32.s16 	%f2498, %rs815;
	mul.f32 	%f2499, %f7, %f2498;
	ld.const.s8 	%rs816, [c_pat+539];
	cvt.rn.f32.s16 	%f2500, %rs816;
	mul.f32 	%f2501, %f76, %f2500;
	sub.f32 	%f2502, %f2499, %f2501;
	add.f32 	%f2503, %f2502, 0f3F000000;
	cvt.rzi.s32.f32 	%r3021, %f2503;
	mul.f32 	%f2504, %f7, %f2500;
	fma.rn.f32 	%f2505, %f76, %f2498, %f2504;
	add.f32 	%f2506, %f2505, 0f3F000000;
	cvt.rzi.s32.f32 	%r3022, %f2506;
	add.s32 	%r3023, %r3020, %r2;
	setp.lt.s32 	%p728, %r3023, 0;
	min.s32 	%r3024, %r3023, %r3;
	selp.b32 	%r3025, 0, %r3024, %p728;
	add.s32 	%r3026, %r3019, %r4;
	setp.lt.s32 	%p729, %r3026, 0;
	min.s32 	%r3027, %r3026, %r5;
	selp.b32 	%r3028, 0, %r3027, %p729;
	mad.lo.s32 	%r3029, %r3025, %r74, %r3028;
	cvt.s64.s32 	%rd642, %r3029;
	add.s64 	%rd643, %rd1, %rd642;
	ld.global.u8 	%rs817, [%rd643];
	add.s32 	%r3030, %r3022, %r2;
	setp.lt.s32 	%p730, %r3030, 0;
	min.s32 	%r3031, %r3030, %r3;
	selp.b32 	%r3032, 0, %r3031, %p730;
	add.s32 	%r3033, %r3021, %r4;
	setp.lt.s32 	%p731, %r3033, 0;
	min.s32 	%r3034, %r3033, %r5;
	selp.b32 	%r3035, 0, %r3034, %p731;
	mad.lo.s32 	%r3036, %r3032, %r74, %r3035;
	cvt.s64.s32 	%rd644, %r3036;
	add.s64 	%rd645, %rd1, %rd644;
	ld.global.u8 	%rs818, [%rd645];
	setp.lt.u16 	%p732, %rs817, %rs818;
	or.b32  	%r3037, %r3018, 64;
	selp.b32 	%r3038, %r3037, %r3018, %p732;
	ld.const.s8 	%rs819, [c_pat+540];
	cvt.rn.f32.s16 	%f2507, %rs819;
	mul.f32 	%f2508, %f7, %f2507;
	ld.const.s8 	%rs820, [c_pat+541];
	cvt.rn.f32.s16 	%f2509, %rs820;
	mul.f32 	%f2510, %f76, %f2509;
	sub.f32 	%f2511, %f2508, %f2510;
	add.f32 	%f2512, %f2511, 0f3F000000;
	cvt.rzi.s32.f32 	%r3039, %f2512;
	mul.f32 	%f2513, %f7, %f2509;
	fma.rn.f32 	%f2514, %f76, %f2507, %f2513;
	add.f32 	%f2515, %f2514, 0f3F000000;
	cvt.rzi.s32.f32 	%r3040, %f2515;
	ld.const.s8 	%rs821, [c_pat+542];
	cvt.rn.f32.s16 	%f2516, %rs821;
	mul.f32 	%f2517, %f7, %f2516;
	ld.const.s8 	%rs822, [c_pat+543];
	cvt.rn.f32.s16 	%f2518, %rs822;
	mul.f32 	%f2519, %f76, %f2518;
	sub.f32 	%f2520, %f2517, %f2519;
	add.f32 	%f2521, %f2520, 0f3F000000;
	cvt.rzi.s32.f32 	%r3041, %f2521;
	mul.f32 	%f2522, %f7, %f2518;
	fma.rn.f32 	%f2523, %f76, %f2516, %f2522;
	add.f32 	%f2524, %f2523, 0f3F000000;
	cvt.rzi.s32.f32 	%r3042, %f2524;
	add.s32 	%r3043, %r3040, %r2;
	setp.lt.s32 	%p733, %r3043, 0;
	min.s32 	%r3044, %r3043, %r3;
	selp.b32 	%r3045, 0, %r3044, %p733;
	add.s32 	%r3046, %r3039, %r4;
	setp.lt.s32 	%p734, %r3046, 0;
	min.s32 	%r3047, %r3046, %r5;
	selp.b32 	%r3048, 0, %r3047, %p734;
	mad.lo.s32 	%r3049, %r3045, %r74, %r3048;
	cvt.s64.s32 	%rd646, %r3049;
	add.s64 	%rd647, %rd1, %rd646;
	ld.global.u8 	%rs823, [%rd647];
	add.s32 	%r3050, %r3042, %r2;
	setp.lt.s32 	%p735, %r3050, 0;
	min.s32 	%r3051, %r3050, %r3;
	selp.b32 	%r3052, 0, %r3051, %p735;
	add.s32 	%r3053, %r3041, %r4;
	setp.lt.s32 	%p736, %r3053, 0;
	min.s32 	%r3054, %r3053, %r5;
	selp.b32 	%r3055, 0, %r3054, %p736;
	mad.lo.s32 	%r3056, %r3052, %r74, %r3055;
	cvt.s64.s32 	%rd648, %r3056;
	add.s64 	%rd649, %rd1, %rd648;
	ld.global.u8 	%rs824, [%rd649];
	setp.lt.u16 	%p737, %rs823, %rs824;
	or.b32  	%r3057, %r3038, 128;
	selp.b32 	%r3058, %r3057, %r3038, %p737;
	ld.const.s8 	%rs825, [c_pat+544];
	cvt.rn.f32.s16 	%f2525, %rs825;
	mul.f32 	%f2526, %f7, %f2525;
	ld.const.s8 	%rs826, [c_pat+545];
	cvt.rn.f32.s16 	%f2527, %rs826;
	mul.f32 	%f2528, %f76, %f2527;
	sub.f32 	%f2529, %f2526, %f2528;
	add.f32 	%f2530, %f2529, 0f3F000000;
	cvt.rzi.s32.f32 	%r3059, %f2530;
	mul.f32 	%f2531, %f7, %f2527;
	fma.rn.f32 	%f2532, %f76, %f2525, %f2531;
	add.f32 	%f2533, %f2532, 0f3F000000;
	cvt.rzi.s32.f32 	%r3060, %f2533;
	ld.const.s8 	%rs827, [c_pat+546];
	cvt.rn.f32.s16 	%f2534, %rs827;
	mul.f32 	%f2535, %f7, %f2534;
	ld.const.s8 	%rs828, [c_pat+547];
	cvt.rn.f32.s16 	%f2536, %rs828;
	mul.f32 	%f2537, %f76, %f2536;
	sub.f32 	%f2538, %f2535, %f2537;
	add.f32 	%f2539, %f2538, 0f3F000000;
	cvt.rzi.s32.f32 	%r3061, %f2539;
	mul.f32 	%f2540, %f7, %f2536;
	fma.rn.f32 	%f2541, %f76, %f2534, %f2540;
	add.f32 	%f2542, %f2541, 0f3F000000;
	cvt.rzi.s32.f32 	%r3062, %f2542;
	add.s32 	%r3063, %r3060, %r2;
	setp.lt.s32 	%p738, %r3063, 0;
	min.s32 	%r3064, %r3063, %r3;
	selp.b32 	%r3065, 0, %r3064, %p738;
	add.s32 	%r3066, %r3059, %r4;
	setp.lt.s32 	%p739, %r3066, 0;
	min.s32 	%r3067, %r3066, %r5;
	selp.b32 	%r3068, 0, %r3067, %p739;
	mad.lo.s32 	%r3069, %r3065, %r74, %r3068;
	cvt.s64.s32 	%rd650, %r3069;
	add.s64 	%rd651, %rd1, %rd650;
	ld.global.u8 	%rs829, [%rd651];
	add.s32 	%r3070, %r3062, %r2;
	setp.lt.s32 	%p740, %r3070, 0;
	min.s32 	%r3071, %r3070, %r3;
	selp.b32 	%r3072, 0, %r3071, %p740;
	add.s32 	%r3073, %r3061, %r4;
	setp.lt.s32 	%p741, %r3073, 0;
	min.s32 	%r3074, %r3073, %r5;
	selp.b32 	%r3075, 0, %r3074, %p741;
	mad.lo.s32 	%r3076, %r3072, %r74, %r3075;
	cvt.s64.s32 	%rd652, %r3076;
	add.s64 	%rd653, %rd1, %rd652;
	ld.global.u8 	%rs830, [%rd653];
	setp.lt.u16 	%p742, %rs829, %rs830;
	or.b32  	%r3077, %r3058, 256;
	selp.b32 	%r3078, %r3077, %r3058, %p742;
	ld.const.s8 	%rs831, [c_pat+548];
	cvt.rn.f32.s16 	%f2543, %rs831;
	mul.f32 	%f2544, %f7, %f2543;
	ld.const.s8 	%rs832, [c_pat+549];
	cvt.rn.f32.s16 	%f2545, %rs832;
	mul.f32 	%f2546, %f76, %f2545;
	sub.f32 	%f2547, %f2544, %f2546;
	add.f32 	%f2548, %f2547, 0f3F000000;
	cvt.rzi.s32.f32 	%r3079, %f2548;
	mul.f32 	%f2549, %f7, %f2545;
	fma.rn.f32 	%f2550, %f76, %f2543, %f2549;
	add.f32 	%f2551, %f2550, 0f3F000000;
	cvt.rzi.s32.f32 	%r3080, %f2551;
	ld.const.s8 	%rs833, [c_pat+550];
	cvt.rn.f32.s16 	%f2552, %rs833;
	mul.f32 	%f2553, %f7, %f2552;
	ld.const.s8 	%rs834, [c_pat+551];
	cvt.rn.f32.s16 	%f2554, %rs834;
	mul.f32 	%f2555, %f76, %f2554;
	sub.f32 	%f2556, %f2553, %f2555;
	add.f32 	%f2557, %f2556, 0f3F000000;
	cvt.rzi.s32.f32 	%r3081, %f2557;
	mul.f32 	%f2558, %f7, %f2554;
	fma.rn.f32 	%f2559, %f76, %f2552, %f2558;
	add.f32 	%f2560, %f2559, 0f3F000000;
	cvt.rzi.s32.f32 	%r3082, %f2560;
	add.s32 	%r3083, %r3080, %r2;
	setp.lt.s32 	%p743, %r3083, 0;
	min.s32 	%r3084, %r3083, %r3;
	selp.b32 	%r3085, 0, %r3084, %p743;
	add.s32 	%r3086, %r3079, %r4;
	setp.lt.s32 	%p744, %r3086, 0;
	min.s32 	%r3087, %r3086, %r5;
	selp.b32 	%r3088, 0, %r3087, %p744;
	mad.lo.s32 	%r3089, %r3085, %r74, %r3088;
	cvt.s64.s32 	%rd654, %r3089;
	add.s64 	%rd655, %rd1, %rd654;
	ld.global.u8 	%rs835, [%rd655];
	add.s32 	%r3090, %r3082, %r2;
	setp.lt.s32 	%p745, %r3090, 0;
	min.s32 	%r3091, %r3090, %r3;
	selp.b32 	%r3092, 0, %r3091, %p745;
	add.s32 	%r3093, %r3081, %r4;
	setp.lt.s32 	%p746, %r3093, 0;
	min.s32 	%r3094, %r3093, %r5;
	selp.b32 	%r3095, 0, %r3094, %p746;
	mad.lo.s32 	%r3096, %r3092, %r74, %r3095;
	cvt.s64.s32 	%rd656, %r3096;
	add.s64 	%rd657, %rd1, %rd656;
	ld.global.u8 	%rs836, [%rd657];
	setp.lt.u16 	%p747, %rs835, %rs836;
	or.b32  	%r3097, %r3078, 512;
	selp.b32 	%r3098, %r3097, %r3078, %p747;
	ld.const.s8 	%rs837, [c_pat+552];
	cvt.rn.f32.s16 	%f2561, %rs837;
	mul.f32 	%f2562, %f7, %f2561;
	ld.const.s8 	%rs838, [c_pat+553];
	cvt.rn.f32.s16 	%f2563, %rs838;
	mul.f32 	%f2564, %f76, %f2563;
	sub.f32 	%f2565, %f2562, %f2564;
	add.f32 	%f2566, %f2565, 0f3F000000;
	cvt.rzi.s32.f32 	%r3099, %f2566;
	mul.f32 	%f2567, %f7, %f2563;
	fma.rn.f32 	%f2568, %f76, %f2561, %f2567;
	add.f32 	%f2569, %f2568, 0f3F000000;
	cvt.rzi.s32.f32 	%r3100, %f2569;
	ld.const.s8 	%rs839, [c_pat+554];
	cvt.rn.f32.s16 	%f2570, %rs839;
	mul.f32 	%f2571, %f7, %f2570;
	ld.const.s8 	%rs840, [c_pat+555];
	cvt.rn.f32.s16 	%f2572, %rs840;
	mul.f32 	%f2573, %f76, %f2572;
	sub.f32 	%f2574, %f2571, %f2573;
	add.f32 	%f2575, %f2574, 0f3F000000;
	cvt.rzi.s32.f32 	%r3101, %f2575;
	mul.f32 	%f2576, %f7, %f2572;
	fma.rn.f32 	%f2577, %f76, %f2570, %f2576;
	add.f32 	%f2578, %f2577, 0f3F000000;
	cvt.rzi.s32.f32 	%r3102, %f2578;
	add.s32 	%r3103, %r3100, %r2;
	setp.lt.s32 	%p748, %r3103, 0;
	min.s32 	%r3104, %r3103, %r3;
	selp.b32 	%r3105, 0, %r3104, %p748;
	add.s32 	%r3106, %r3099, %r4;
	setp.lt.s32 	%p749, %r3106, 0;
	min.s32 	%r3107, %r3106, %r5;
	selp.b32 	%r3108, 0, %r3107, %p749;
	mad.lo.s32 	%r3109, %r3105, %r74, %r3108;
	cvt.s64.s32 	%rd658, %r3109;
	add.s64 	%rd659, %rd1, %rd658;
	ld.global.u8 	%rs841, [%rd659];
	add.s32 	%r3110, %r3102, %r2;
	setp.lt.s32 	%p750, %r3110, 0;
	min.s32 	%r3111, %r3110, %r3;
	selp.b32 	%r3112, 0, %r3111, %p750;
	add.s32 	%r3113, %r3101, %r4;
	setp.lt.s32 	%p751, %r3113, 0;
	min.s32 	%r3114, %r3113, %r5;
	selp.b32 	%r3115, 0, %r3114, %p751;
	mad.lo.s32 	%r3116, %r3112, %r74, %r3115;
	cvt.s64.s32 	%rd660, %r3116;
	add.s64 	%rd661, %rd1, %rd660;
	ld.global.u8 	%rs842, [%rd661];
	setp.lt.u16 	%p752, %rs841, %rs842;
	or.b32  	%r3117, %r3098, 1024;
	selp.b32 	%r3118, %r3117, %r3098, %p752;
	ld.const.s8 	%rs843, [c_pat+556];
	cvt.rn.f32.s16 	%f2579, %rs843;
	mul.f32 	%f2580, %f7, %f2579;
	ld.const.s8 	%rs844, [c_pat+557];
	cvt.rn.f32.s16 	%f2581, %rs844;
	mul.f32 	%f2582, %f76, %f2581;
	sub.f32 	%f2583, %f2580, %f2582;
	add.f32 	%f2584, %f2583, 0f3F000000;
	cvt.rzi.s32.f32 	%r3119, %f2584;
	mul.f32 	%f2585, %f7, %f2581;
	fma.rn.f32 	%f2586, %f76, %f2579, %f2585;
	add.f32 	%f2587, %f2586, 0f3F000000;
	cvt.rzi.s32.f32 	%r3120, %f2587;
	ld.const.s8 	%rs845, [c_pat+558];
	cvt.rn.f32.s16 	%f2588, %rs845;
	mul.f32 	%f2589, %f7, %f2588;
	ld.const.s8 	%rs846, [c_pat+559];
	cvt.rn.f32.s16 	%f2590, %rs846;
	mul.f32 	%f2591, %f76, %f2590;
	sub.f32 	%f2592, %f2589, %f2591;
	add.f32 	%f2593, %f2592, 0f3F000000;
	cvt.rzi.s32.f32 	%r3121, %f2593;
	mul.f32 	%f2594, %f7, %f2590;
	fma.rn.f32 	%f2595, %f76, %f2588, %f2594;
	add.f32 	%f2596, %f2595, 0f3F000000;
	cvt.rzi.s32.f32 	%r3122, %f2596;
	add.s32 	%r3123, %r3120, %r2;
	setp.lt.s32 	%p753, %r3123, 0;
	min.s32 	%r3124, %r3123, %r3;
	selp.b32 	%r3125, 0, %r3124, %p753;
	add.s32 	%r3126, %r3119, %r4;
	setp.lt.s32 	%p754, %r3126, 0;
	min.s32 	%r3127, %r3126, %r5;
	selp.b32 	%r3128, 0, %r3127, %p754;
	mad.lo.s32 	%r3129, %r3125, %r74, %r3128;
	cvt.s64.s32 	%rd662, %r3129;
	add.s64 	%rd663, %rd1, %rd662;
	ld.global.u8 	%rs847, [%rd663];
	add.s32 	%r3130, %r3122, %r2;
	setp.lt.s32 	%p755, %r3130, 0;
	min.s32 	%r3131, %r3130, %r3;
	selp.b32 	%r3132, 0, %r3131, %p755;
	add.s32 	%r3133, %r3121, %r4;
	setp.lt.s32 	%p756, %r3133, 0;
	min.s32 	%r3134, %r3133, %r5;
	selp.b32 	%r3135, 0, %r3134, %p756;
	mad.lo.s32 	%r3136, %r3132, %r74, %r3135;
	cvt.s64.s32 	%rd664, %r3136;
	add.s64 	%rd665, %rd1, %rd664;
	ld.global.u8 	%rs848, [%rd665];
	setp.lt.u16 	%p757, %rs847, %rs848;
	or.b32  	%r3137, %r3118, 2048;
	selp.b32 	%r3138, %r3137, %r3118, %p757;
	ld.const.s8 	%rs849, [c_pat+560];
	cvt.rn.f32.s16 	%f2597, %rs849;
	mul.f32 	%f2598, %f7, %f2597;
	ld.const.s8 	%rs850, [c_pat+561];
	cvt.rn.f32.s16 	%f2599, %rs850;
	mul.f32 	%f2600, %f76, %f2599;
	sub.f32 	%f2601, %f2598, %f2600;
	add.f32 	%f2602, %f2601, 0f3F000000;
	cvt.rzi.s32.f32 	%r3139, %f2602;
	mul.f32 	%f2603, %f7, %f2599;
	fma.rn.f32 	%f2604, %f76, %f2597, %f2603;
	add.f32 	%f2605, %f2604, 0f3F000000;
	cvt.rzi.s32.f32 	%r3140, %f2605;
	ld.const.s8 	%rs851, [c_pat+562];
	cvt.rn.f32.s16 	%f2606, %rs851;
	mul.f32 	%f2607, %f7, %f2606;
	ld.const.s8 	%rs852, [c_pat+563];
	cvt.rn.f32.s16 	%f2608, %rs852;
	mul.f32 	%f2609, %f76, %f2608;
	sub.f32 	%f2610, %f2607, %f2609;
	add.f32 	%f2611, %f2610, 0f3F000000;
	cvt.rzi.s32.f32 	%r3141, %f2611;
	mul.f32 	%f2612, %f7, %f2608;
	fma.rn.f32 	%f2613, %f76, %f2606, %f2612;
	add.f32 	%f2614, %f2613, 0f3F000000;
	cvt.rzi.s32.f32 	%r3142, %f2614;
	add.s32 	%r3143, %r3140, %r2;
	setp.lt.s32 	%p758, %r3143, 0;
	min.s32 	%r3144, %r3143, %r3;
	selp.b32 	%r3145, 0, %r3144, %p758;
	add.s32 	%r3146, %r3139, %r4;
	setp.lt.s32 	%p759, %r3146, 0;
	min.s32 	%r3147, %r3146, %r5;
	selp.b32 	%r3148, 0, %r3147, %p759;
	mad.lo.s32 	%r3149, %r3145, %r74, %r3148;
	cvt.s64.s32 	%rd666, %r3149;
	add.s64 	%rd667, %rd1, %rd666;
	ld.global.u8 	%rs853, [%rd667];
	add.s32 	%r3150, %r3142, %r2;
	setp.lt.s32 	%p760, %r3150, 0;
	min.s32 	%r3151, %r3150, %r3;
	selp.b32 	%r3152, 0, %r3151, %p760;
	add.s32 	%r3153, %r3141, %r4;
	setp.lt.s32 	%p761, %r3153, 0;
	min.s32 	%r3154, %r3153, %r5;
	selp.b32 	%r3155, 0, %r3154, %p761;
	mad.lo.s32 	%r3156, %r3152, %r74, %r3155;
	cvt.s64.s32 	%rd668, %r3156;
	add.s64 	%rd669, %rd1, %rd668;
	ld.global.u8 	%rs854, [%rd669];
	setp.lt.u16 	%p762, %rs853, %rs854;
	or.b32  	%r3157, %r3138, 4096;
	selp.b32 	%r3158, %r3157, %r3138, %p762;
	ld.const.s8 	%rs855, [c_pat+564];
	cvt.rn.f32.s16 	%f2615, %rs855;
	mul.f32 	%f2616, %f7, %f2615;
	ld.const.s8 	%rs856, [c_pat+565];
	cvt.rn.f32.s16 	%f2617, %rs856;
	mul.f32 	%f2618, %f76, %f2617;
	sub.f32 	%f2619, %f2616, %f2618;
	add.f32 	%f2620, %f2619, 0f3F000000;
	cvt.rzi.s32.f32 	%r3159, %f2620;
	mul.f32 	%f2621, %f7, %f2617;
	fma.rn.f32 	%f2622, %f76, %f2615, %f2621;
	add.f32 	%f2623, %f2622, 0f3F000000;
	cvt.rzi.s32.f32 	%r3160, %f2623;
	ld.const.s8 	%rs857, [c_pat+566];
	cvt.rn.f32.s16 	%f2624, %rs857;
	mul.f32 	%f2625, %f7, %f2624;
	ld.const.s8 	%rs858, [c_pat+567];
	cvt.rn.f32.s16 	%f2626, %rs858;
	mul.f32 	%f2627, %f76, %f2626;
	sub.f32 	%f2628, %f2625, %f2627;
	add.f32 	%f2629, %f2628, 0f3F000000;
	cvt.rzi.s32.f32 	%r3161, %f2629;
	mul.f32 	%f2630, %f7, %f2626;
	fma.rn.f32 	%f2631, %f76, %f2624, %f2630;
	add.f32 	%f2632, %f2631, 0f3F000000;
	cvt.rzi.s32.f32 	%r3162, %f2632;
	add.s32 	%r3163, %r3160, %r2;
	setp.lt.s32 	%p763, %r3163, 0;
	min.s32 	%r3164, %r3163, %r3;
	selp.b32 	%r3165, 0, %r3164, %p763;
	add.s32 	%r3166, %r3159, %r4;
	setp.lt.s32 	%p764, %r3166, 0;
	min.s32 	%r3167, %r3166, %r5;
	selp.b32 	%r3168, 0, %r3167, %p764;
	mad.lo.s32 	%r3169, %r3165, %r74, %r3168;
	cvt.s64.s32 	%rd670, %r3169;
	add.s64 	%rd671, %rd1, %rd670;
	ld.global.u8 	%rs859, [%rd671];
	add.s32 	%r3170, %r3162, %r2;
	setp.lt.s32 	%p765, %r3170, 0;
	min.s32 	%r3171, %r3170, %r3;
	selp.b32 	%r3172, 0, %r3171, %p765;
	add.s32 	%r3173, %r3161, %r4;
	setp.lt.s32 	%p766, %r3173, 0;
	min.s32 	%r3174, %r3173, %r5;
	selp.b32 	%r3175, 0, %r3174, %p766;
	mad.lo.s32 	%r3176, %r3172, %r74, %r3175;
	cvt.s64.s32 	%rd672, %r3176;
	add.s64 	%rd673, %rd1, %rd672;
	ld.global.u8 	%rs860, [%rd673];
	setp.lt.u16 	%p767, %rs859, %rs860;
	or.b32  	%r3177, %r3158, 8192;
	selp.b32 	%r3178, %r3177, %r3158, %p767;
	ld.const.s8 	%rs861, [c_pat+568];
	cvt.rn.f32.s16 	%f2633, %rs861;
	mul.f32 	%f2634, %f7, %f2633;
	ld.const.s8 	%rs862, [c_pat+569];
	cvt.rn.f32.s16 	%f2635, %rs862;
	mul.f32 	%f2636, %f76, %f2635;
	sub.f32 	%f2637, %f2634, %f2636;
	add.f32 	%f2638, %f2637, 0f3F000000;
	cvt.rzi.s32.f32 	%r3179, %f2638;
	mul.f32 	%f2639, %f7, %f2635;
	fma.rn.f32 	%f2640, %f76, %f2633, %f2639;
	add.f32 	%f2641, %f2640, 0f3F000000;
	cvt.rzi.s32.f32 	%r3180, %f2641;
	ld.const.s8 	%rs863, [c_pat+570];
	cvt.rn.f32.s16 	%f2642, %rs863;
	mul.f32 	%f2643, %f7, %f2642;
	ld.const.s8 	%rs864, [c_pat+571];
	cvt.rn.f32.s16 	%f2644, %rs864;
	mul.f32 	%f2645, %f76, %f2644;
	sub.f32 	%f2646, %f2643, %f2645;
	add.f32 	%f2647, %f2646, 0f3F000000;
	cvt.rzi.s32.f32 	%r3181, %f2647;
	mul.f32 	%f2648, %f7, %f2644;
	fma.rn.f32 	%f2649, %f76, %f2642, %f2648;
	add.f32 	%f2650, %f2649, 0f3F000000;
	cvt.rzi.s32.f32 	%r3182, %f2650;
	add.s32 	%r3183, %r3180, %r2;
	setp.lt.s32 	%p768, %r3183, 0;
	min.s32 	%r3184, %r3183, %r3;
	selp.b32 	%r3185, 0, %r3184, %p768;
	add.s32 	%r3186, %r3179, %r4;
	setp.lt.s32 	%p769, %r3186, 0;
	min.s32 	%r3187, %r3186, %r5;
	selp.b32 	%r3188, 0, %r3187, %p769;
	mad.lo.s32 	%r3189, %r3185, %r74, %r3188;
	cvt.s64.s32 	%rd674, %r3189;
	add.s64 	%rd675, %rd1, %rd674;
	ld.global.u8 	%rs865, [%rd675];
	add.s32 	%r3190, %r3182, %r2;
	setp.lt.s32 	%p770, %r3190, 0;
	min.s32 	%r3191, %r3190, %r3;
	selp.b32 	%r3192, 0, %r3191, %p770;
	add.s32 	%r3193, %r3181, %r4;
	setp.lt.s32 	%p771, %r3193, 0;
	min.s32 	%r3194, %r3193, %r5;
	selp.b32 	%r3195, 0, %r3194, %p771;
	mad.lo.s32 	%r3196, %r3192, %r74, %r3195;
	cvt.s64.s32 	%rd676, %r3196;
	add.s64 	%rd677, %rd1, %rd676;
	ld.global.u8 	%rs866, [%rd677];
	setp.lt.u16 	%p772, %rs865, %rs866;
	or.b32  	%r3197, %r3178, 16384;
	selp.b32 	%r3198, %r3197, %r3178, %p772;
	ld.const.s8 	%rs867, [c_pat+572];
	cvt.rn.f32.s16 	%f2651, %rs867;
	mul.f32 	%f2652, %f7, %f2651;
	ld.const.s8 	%rs868, [c_pat+573];
	cvt.rn.f32.s16 	%f2653, %rs868;
	mul.f32 	%f2654, %f76, %f2653;
	sub.f32 	%f2655, %f2652, %f2654;
	add.f32 	%f2656, %f2655, 0f3F000000;
	cvt.rzi.s32.f32 	%r3199, %f2656;
	mul.f32 	%f2657, %f7, %f2653;
	fma.rn.f32 	%f2658, %f76, %f2651, %f2657;
	add.f32 	%f2659, %f2658, 0f3F000000;
	cvt.rzi.s32.f32 	%r3200, %f2659;
	ld.const.s8 	%rs869, [c_pat+574];
	cvt.rn.f32.s16 	%f2660, %rs869;
	mul.f32 	%f2661, %f7, %f2660;
	ld.const.s8 	%rs870, [c_pat+575];
	cvt.rn.f32.s16 	%f2662, %rs870;
	mul.f32 	%f2663, %f76, %f2662;
	sub.f32 	%f2664, %f2661, %f2663;
	add.f32 	%f2665, %f2664, 0f3F000000;
	cvt.rzi.s32.f32 	%r3201, %f2665;
	mul.f32 	%f2666, %f7, %f2662;
	fma.rn.f32 	%f2667, %f76, %f2660, %f2666;
	add.f32 	%f2668, %f2667, 0f3F000000;
	cvt.rzi.s32.f32 	%r3202, %f2668;
	add.s32 	%r3203, %r3200, %r2;
	setp.lt.s32 	%p773, %r3203, 0;
	min.s32 	%r3204, %r3203, %r3;
	selp.b32 	%r3205, 0, %r3204, %p773;
	add.s32 	%r3206, %r3199, %r4;
	setp.lt.s32 	%p774, %r3206, 0;
	min.s32 	%r3207, %r3206, %r5;
	selp.b32 	%r3208, 0, %r3207, %p774;
	mad.lo.s32 	%r3209, %r3205, %r74, %r3208;
	cvt.s64.s32 	%rd678, %r3209;
	add.s64 	%rd679, %rd1, %rd678;
	ld.global.u8 	%rs871, [%rd679];
	add.s32 	%r3210, %r3202, %r2;
	setp.lt.s32 	%p775, %r3210, 0;
	min.s32 	%r3211, %r3210, %r3;
	selp.b32 	%r3212, 0, %r3211, %p775;
	add.s32 	%r3213, %r3201, %r4;
	setp.lt.s32 	%p776, %r3213, 0;
	min.s32 	%r3214, %r3213, %r5;
	selp.b32 	%r3215, 0, %r3214, %p776;
	mad.lo.s32 	%r3216, %r3212, %r74, %r3215;
	cvt.s64.s32 	%rd680, %r3216;
	add.s64 	%rd681, %rd1, %rd680;
	ld.global.u8 	%rs872, [%rd681];
	setp.lt.u16 	%p777, %rs871, %rs872;
	or.b32  	%r3217, %r3198, 32768;
	selp.b32 	%r3218, %r3217, %r3198, %p777;
	ld.const.s8 	%rs873, [c_pat+576];
	cvt.rn.f32.s16 	%f2669, %rs873;
	mul.f32 	%f2670, %f7, %f2669;
	ld.const.s8 	%rs874, [c_pat+577];
	cvt.rn.f32.s16 	%f2671, %rs874;
	mul.f32 	%f2672, %f76, %f2671;
	sub.f32 	%f2673, %f2670, %f2672;
	add.f32 	%f2674, %f2673, 0f3F000000;
	cvt.rzi.s32.f32 	%r3219, %f2674;
	mul.f32 	%f2675, %f7, %f2671;
	fma.rn.f32 	%f2676, %f76, %f2669, %f2675;
	add.f32 	%f2677, %f2676, 0f3F000000;
	cvt.rzi.s32.f32 	%r3220, %f2677;
	ld.const.s8 	%rs875, [c_pat+578];
	cvt.rn.f32.s16 	%f2678, %rs875;
	mul.f32 	%f2679, %f7, %f2678;
	ld.const.s8 	%rs876, [c_pat+579];
	cvt.rn.f32.s16 	%f2680, %rs876;
	mul.f32 	%f2681, %f76, %f2680;
	sub.f32 	%f2682, %f2679, %f2681;
	add.f32 	%f2683, %f2682, 0f3F000000;
	cvt.rzi.s32.f32 	%r3221, %f2683;
	mul.f32 	%f2684, %f7, %f2680;
	fma.rn.f32 	%f2685, %f76, %f2678, %f2684;
	add.f32 	%f2686, %f2685, 0f3F000000;
	cvt.rzi.s32.f32 	%r3222, %f2686;
	add.s32 	%r3223, %r3220, %r2;
	setp.lt.s32 	%p778, %r3223, 0;
	min.s32 	%r3224, %r3223, %r3;
	selp.b32 	%r3225, 0, %r3224, %p778;
	add.s32 	%r3226, %r3219, %r4;
	setp.lt.s32 	%p779, %r3226, 0;
	min.s32 	%r3227, %r3226, %r5;
	selp.b32 	%r3228, 0, %r3227, %p779;
	mad.lo.s32 	%r3229, %r3225, %r74, %r3228;
	cvt.s64.s32 	%rd682, %r3229;
	add.s64 	%rd683, %rd1, %rd682;
	ld.global.u8 	%rs877, [%rd683];
	add.s32 	%r3230, %r3222, %r2;
	setp.lt.s32 	%p780, %r3230, 0;
	min.s32 	%r3231, %r3230, %r3;
	selp.b32 	%r3232, 0, %r3231, %p780;
	add.s32 	%r3233, %r3221, %r4;
	setp.lt.s32 	%p781, %r3233, 0;
	min.s32 	%r3234, %r3233, %r5;
	selp.b32 	%r3235, 0, %r3234, %p781;
	mad.lo.s32 	%r3236, %r3232, %r74, %r3235;
	cvt.s64.s32 	%rd684, %r3236;
	add.s64 	%rd685, %rd1, %rd684;
	ld.global.u8 	%rs878, [%rd685];
	setp.lt.u16 	%p782, %rs877, %rs878;
	or.b32  	%r3237, %r3218, 65536;
	selp.b32 	%r3238, %r3237, %r3218, %p782;
	ld.const.s8 	%rs879, [c_pat+580];
	cvt.rn.f32.s16 	%f2687, %rs879;
	mul.f32 	%f2688, %f7, %f2687;
	ld.const.s8 	%rs880, [c_pat+581];
	cvt.rn.f32.s16 	%f2689, %rs880;
	mul.f32 	%f2690, %f76, %f2689;
	sub.f32 	%f2691, %f2688, %f2690;
	add.f32 	%f2692, %f2691, 0f3F000000;
	cvt.rzi.s32.f32 	%r3239, %f2692;
	mul.f32 	%f2693, %f7, %f2689;
	fma.rn.f32 	%f2694, %f76, %f2687, %f2693;
	add.f32 	%f2695, %f2694, 0f3F000000;
	cvt.rzi.s32.f32 	%r3240, %f2695;
	ld.const.s8 	%rs881, [c_pat+582];
	cvt.rn.f32.s16 	%f2696, %rs881;
	mul.f32 	%f2697, %f7, %f2696;
	ld.const.s8 	%rs882, [c_pat+583];
	cvt.rn.f32.s16 	%f2698, %rs882;
	mul.f32 	%f2699, %f76, %f2698;
	sub.f32 	%f2700, %f2697, %f2699;
	add.f32 	%f2701, %f2700, 0f3F000000;
	cvt.rzi.s32.f32 	%r3241, %f2701;
	mul.f32 	%f2702, %f7, %f2698;
	fma.rn.f32 	%f2703, %f76, %f2696, %f2702;
	add.f32 	%f2704, %f2703, 0f3F000000;
	cvt.rzi.s32.f32 	%r3242, %f2704;
	add.s32 	%r3243, %r3240, %r2;
	setp.lt.s32 	%p783, %r3243, 0;
	min.s32 	%r3244, %r3243, %r3;
	selp.b32 	%r3245, 0, %r3244, %p783;
	add.s32 	%r3246, %r3239, %r4;
	setp.lt.s32 	%p784, %r3246, 0;
	min.s32 	%r3247, %r3246, %r5;
	selp.b32 	%r3248, 0, %r3247, %p784;
	mad.lo.s32 	%r3249, %r3245, %r74, %r3248;
	cvt.s64.s32 	%rd686, %r3249;
	add.s64 	%rd687, %rd1, %rd686;
	ld.global.u8 	%rs883, [%rd687];
	add.s32 	%r3250, %r3242, %r2;
	setp.lt.s32 	%p785, %r3250, 0;
	min.s32 	%r3251, %r3250, %r3;
	selp.b32 	%r3252, 0, %r3251, %p785;
	add.s32 	%r3253, %r3241, %r4;
	setp.lt.s32 	%p786, %r3253, 0;
	min.s32 	%r3254, %r3253, %r5;
	selp.b32 	%r3255, 0, %r3254, %p786;
	mad.lo.s32 	%r3256, %r3252, %r74, %r3255;
	cvt.s64.s32 	%rd688, %r3256;
	add.s64 	%rd689, %rd1, %rd688;
	ld.global.u8 	%rs884, [%rd689];
	setp.lt.u16 	%p787, %rs883, %rs884;
	or.b32  	%r3257, %r3238, 131072;
	selp.b32 	%r3258, %r3257, %r3238, %p787;
	ld.const.s8 	%rs885, [c_pat+584];
	cvt.rn.f32.s16 	%f2705, %rs885;
	mul.f32 	%f2706, %f7, %f2705;
	ld.const.s8 	%rs886, [c_pat+585];
	cvt.rn.f32.s16 	%f2707, %rs886;
	mul.f32 	%f2708, %f76, %f2707;
	sub.f32 	%f2709, %f2706, %f2708;
	add.f32 	%f2710, %f2709, 0f3F000000;
	cvt.rzi.s32.f32 	%r3259, %f2710;
	mul.f32 	%f2711, %f7, %f2707;
	fma.rn.f32 	%f2712, %f76, %f2705, %f2711;
	add.f32 	%f2713, %f2712, 0f3F000000;
	cvt.rzi.s32.f32 	%r3260, %f2713;
	ld.const.s8 	%rs887, [c_pat+586];
	cvt.rn.f32.s16 	%f2714, %rs887;
	mul.f32 	%f2715, %f7, %f2714;
	ld.const.s8 	%rs888, [c_pat+587];
	cvt.rn.f32.s16 	%f2716, %rs888;
	mul.f32 	%f2717, %f76, %f2716;
	sub.f32 	%f2718, %f2715, %f2717;
	add.f32 	%f2719, %f2718, 0f3F000000;
	cvt.rzi.s32.f32 	%r3261, %f2719;
	mul.f32 	%f2720, %f7, %f2716;
	fma.rn.f32 	%f2721, %f76, %f2714, %f2720;
	add.f32 	%f2722, %f2721, 0f3F000000;
	cvt.rzi.s32.f32 	%r3262, %f2722;
	add.s32 	%r3263, %r3260, %r2;
	setp.lt.s32 	%p788, %r3263, 0;
	min.s32 	%r3264, %r3263, %r3;
	selp.b32 	%r3265, 0, %r3264, %p788;
	add.s32 	%r3266, %r3259, %r4;
	setp.lt.s32 	%p789, %r3266, 0;
	min.s32 	%r3267, %r3266, %r5;
	selp.b32 	%r3268, 0, %r3267, %p789;
	mad.lo.s32 	%r3269, %r3265, %r74, %r3268;
	cvt.s64.s32 	%rd690, %r3269;
	add.s64 	%rd691, %rd1, %rd690;
	ld.global.u8 	%rs889, [%rd691];
	add.s32 	%r3270, %r3262, %r2;
	setp.lt.s32 	%p790, %r3270, 0;
	min.s32 	%r3271, %r3270, %r3;
	selp.b32 	%r3272, 0, %r3271, %p790;
	add.s32 	%r3273, %r3261, %r4;
	setp.lt.s32 	%p791, %r3273, 0;
	min.s32 	%r3274, %r3273, %r5;
	selp.b32 	%r3275, 0, %r3274, %p791;
	mad.lo.s32 	%r3276, %r3272, %r74, %r3275;
	cvt.s64.s32 	%rd692, %r3276;
	add.s64 	%rd693, %rd1, %rd692;
	ld.global.u8 	%rs890, [%rd693];
	setp.lt.u16 	%p792, %rs889, %rs890;
	or.b32  	%r3277, %r3258, 262144;
	selp.b32 	%r3278, %r3277, %r3258, %p792;
	ld.const.s8 	%rs891, [c_pat+588];
	cvt.rn.f32.s16 	%f2723, %rs891;
	mul.f32 	%f2724, %f7, %f2723;
	ld.const.s8 	%rs892, [c_pat+589];
	cvt.rn.f32.s16 	%f2725, %rs892;
	mul.f32 	%f2726, %f76, %f2725;
	sub.f32 	%f2727, %f2724, %f2726;
	add.f32 	%f2728, %f2727, 0f3F000000;
	cvt.rzi.s32.f32 	%r3279, %f2728;
	mul.f32 	%f2729, %f7, %f2725;
	fma.rn.f32 	%f2730, %f76, %f2723, %f2729;
	add.f32 	%f2731, %f2730, 0f3F000000;
	cvt.rzi.s32.f32 	%r3280, %f2731;
	ld.const.s8 	%rs893, [c_pat+590];
	cvt.rn.f32.s16 	%f2732, %rs893;
	mul.f32 	%f2733, %f7, %f2732;
	ld.const.s8 	%rs894, [c_pat+591];
	cvt.rn.f32.s16 	%f2734, %rs894;
	mul.f32 	%f2735, %f76, %f2734;
	sub.f32 	%f2736, %f2733, %f2735;
	add.f32 	%f2737, %f2736, 0f3F000000;
	cvt.rzi.s32.f32 	%r3281, %f2737;
	mul.f32 	%f2738, %f7, %f2734;
	fma.rn.f32 	%f2739, %f76, %f2732, %f2738;
	add.f32 	%f2740, %f2739, 0f3F000000;
	cvt.rzi.s32.f32 	%r3282, %f2740;
	add.s32 	%r3283, %r3280, %r2;
	setp.lt.s32 	%p793, %r3283, 0;
	min.s32 	%r3284, %r3283, %r3;
	selp.b32 	%r3285, 0, %r3284, %p793;
	add.s32 	%r3286, %r3279, %r4;
	setp.lt.s32 	%p794, %r3286, 0;
	min.s32 	%r3287, %r3286, %r5;
	selp.b32 	%r3288, 0, %r3287, %p794;
	mad.lo.s32 	%r3289, %r3285, %r74, %r3288;
	cvt.s64.s32 	%rd694, %r3289;
	add.s64 	%rd695, %rd1, %rd694;
	ld.global.u8 	%rs895, [%rd695];
	add.s32 	%r3290, %r3282, %r2;
	setp.lt.s32 	%p795, %r3290, 0;
	min.s32 	%r3291, %r3290, %r3;
	selp.b32 	%r3292, 0, %r3291, %p795;
	add.s32 	%r3293, %r3281, %r4;
	setp.lt.s32 	%p796, %r3293, 0;
	min.s32 	%r3294, %r3293, %r5;
	selp.b32 	%r3295, 0, %r3294, %p796;
	mad.lo.s32 	%r3296, %r3292, %r74, %r3295;
	cvt.s64.s32 	%rd696, %r3296;
	add.s64 	%rd697, %rd1, %rd696;
	ld.global.u8 	%rs896, [%rd697];
	setp.lt.u16 	%p797, %rs895, %rs896;
	or.b32  	%r3297, %r3278, 524288;
	selp.b32 	%r3298, %r3297, %r3278, %p797;
	ld.const.s8 	%rs897, [c_pat+592];
	cvt.rn.f32.s16 	%f2741, %rs897;
	mul.f32 	%f2742, %f7, %f2741;
	ld.const.s8 	%rs898, [c_pat+593];
	cvt.rn.f32.s16 	%f2743, %rs898;
	mul.f32 	%f2744, %f76, %f2743;
	sub.f32 	%f2745, %f2742, %f2744;
	add.f32 	%f2746, %f2745, 0f3F000000;
	cvt.rzi.s32.f32 	%r3299, %f2746;
	mul.f32 	%f2747, %f7, %f2743;
	fma.rn.f32 	%f2748, %f76, %f2741, %f2747;
	add.f32 	%f2749, %f2748, 0f3F000000;
	cvt.rzi.s32.f32 	%r3300, %f2749;
	ld.const.s8 	%rs899, [c_pat+594];
	cvt.rn.f32.s16 	%f2750, %rs899;
	mul.f32 	%f2751, %f7, %f2750;
	ld.const.s8 	%rs900, [c_pat+595];
	cvt.rn.f32.s16 	%f2752, %rs900;
	mul.f32 	%f2753, %f76, %f2752;
	sub.f32 	%f2754, %f2751, %f2753;
	add.f32 	%f2755, %f2754, 0f3F000000;
	cvt.rzi.s32.f32 	%r3301, %f2755;
	mul.f32 	%f2756, %f7, %f2752;
	fma.rn.f32 	%f2757, %f76, %f2750, %f2756;
	add.f32 	%f2758, %f2757, 0f3F000000;
	cvt.rzi.s32.f32 	%r3302, %f2758;
	add.s32 	%r3303, %r3300, %r2;
	setp.lt.s32 	%p798, %r3303, 0;
	min.s32 	%r3304, %r3303, %r3;
	selp.b32 	%r3305, 0, %r3304, %p798;
	add.s32 	%r3306, %r3299, %r4;
	setp.lt.s32 	%p799, %r3306, 0;
	min.s32 	%r3307, %r3306, %r5;
	selp.b32 	%r3308, 0, %r3307, %p799;
	mad.lo.s32 	%r3309, %r3305, %r74, %r3308;
	cvt.s64.s32 	%rd698, %r3309;
	add.s64 	%rd699, %rd1, %rd698;
	ld.global.u8 	%rs901, [%rd699];
	add.s32 	%r3310, %r3302, %r2;
	setp.lt.s32 	%p800, %r3310, 0;
	min.s32 	%r3311, %r3310, %r3;
	selp.b32 	%r3312, 0, %r3311, %p800;
	add.s32 	%r3313, %r3301, %r4;
	setp.lt.s32 	%p801, %r3313, 0;
	min.s32 	%r3314, %r3313, %r5;
	selp.b32 	%r3315, 0, %r3314, %p801;
	mad.lo.s32 	%r3316, %r3312, %r74, %r3315;
	cvt.s64.s32 	%rd700, %r3316;
	add.s64 	%rd701, %rd1, %rd700;
	ld.global.u8 	%rs902, [%rd701];
	setp.lt.u16 	%p802, %rs901, %rs902;
	or.b32  	%r3317, %r3298, 1048576;
	selp.b32 	%r3318, %r3317, %r3298, %p802;
	ld.const.s8 	%rs903, [c_pat+596];
	cvt.rn.f32.s16 	%f2759, %rs903;
	mul.f32 	%f2760, %f7, %f2759;
	ld.const.s8 	%rs904, [c_pat+597];
	cvt.rn.f32.s16 	%f2761, %rs904;
	mul.f32 	%f2762, %f76, %f2761;
	sub.f32 	%f2763, %f2760, %f2762;
	add.f32 	%f2764, %f2763, 0f3F000000;
	cvt.rzi.s32.f32 	%r3319, %f2764;
	mul.f32 	%f2765, %f7, %f2761;
	fma.rn.f32 	%f2766, %f76, %f2759, %f2765;
	add.f32 	%f2767, %f2766, 0f3F000000;
	cvt.rzi.s32.f32 	%r3320, %f2767;
	ld.const.s8 	%rs905, [c_pat+598];
	cvt.rn.f32.s16 	%f2768, %rs905;
	mul.f32 	%f2769, %f7, %f2768;
	ld.const.s8 	%rs906, [c_pat+599];
	cvt.rn.f32.s16 	%f2770, %rs906;
	mul.f32 	%f2771, %f76, %f2770;
	sub.f32 	%f2772, %f2769, %f2771;
	add.f32 	%f2773, %f2772, 0f3F000000;
	cvt.rzi.s32.f32 	%r3321, %f2773;
	mul.f32 	%f2774, %f7, %f2770;
	fma.rn.f32 	%f2775, %f76, %f2768, %f2774;
	add.f32 	%f2776, %f2775, 0f3F000000;
	cvt.rzi.s32.f32 	%r3322, %f2776;
	add.s32 	%r3323, %r3320, %r2;
	setp.lt.s32 	%p803, %r3323, 0;
	min.s32 	%r3324, %r3323, %r3;
	selp.b32 	%r3325, 0, %r3324, %p803;
	add.s32 	%r3326, %r3319, %r4;
	setp.lt.s32 	%p804, %r3326, 0;
	min.s32 	%r3327, %r3326, %r5;
	selp.b32 	%r3328, 0, %r3327, %p804;
	mad.lo.s32 	%r3329, %r3325, %r74, %r3328;
	cvt.s64.s32 	%rd702, %r3329;
	add.s64 	%rd703, %rd1, %rd702;
	ld.global.u8 	%rs907, [%rd703];
	add.s32 	%r3330, %r3322, %r2;
	setp.lt.s32 	%p805, %r3330, 0;
	min.s32 	%r3331, %r3330, %r3;
	selp.b32 	%r3332, 0, %r3331, %p805;
	add.s32 	%r3333, %r3321, %r4;
	setp.lt.s32 	%p806, %r3333, 0;
	min.s32 	%r3334, %r3333, %r5;
	selp.b32 	%r3335, 0, %r3334, %p806;
	mad.lo.s32 	%r3336, %r3332, %r74, %r3335;
	cvt.s64.s32 	%rd704, %r3336;
	add.s64 	%rd705, %rd1, %rd704;
	ld.global.u8 	%rs908, [%rd705];
	setp.lt.u16 	%p807, %rs907, %rs908;
	or.b32  	%r3337, %r3318, 2097152;
	selp.b32 	%r3338, %r3337, %r3318, %p807;
	ld.const.s8 	%rs909, [c_pat+600];
	cvt.rn.f32.s16 	%f2777, %rs909;
	mul.f32 	%f2778, %f7, %f2777;
	ld.const.s8 	%rs910, [c_pat+601];
	cvt.rn.f32.s16 	%f2779, %rs910;
	mul.f32 	%f2780, %f76, %f2779;
	sub.f32 	%f2781, %f2778, %f2780;
	add.f32 	%f2782, %f2781, 0f3F000000;
	cvt.rzi.s32.f32 	%r3339, %f2782;
	mul.f32 	%f2783, %f7, %f2779;
	fma.rn.f32 	%f2784, %f76, %f2777, %f2783;
	add.f32 	%f2785, %f2784, 0f3F000000;
	cvt.rzi.s32.f32 	%r3340, %f2785;
	ld.const.s8 	%rs911, [c_pat+602];
	cvt.rn.f32.s16 	%f2786, %rs911;
	mul.f32 	%f2787, %f7, %f2786;
	ld.const.s8 	%rs912, [c_pat+603];
	cvt.rn.f32.s16 	%f2788, %rs912;
	mul.f32 	%f2789, %f76, %f2788;
	sub.f32 	%f2790, %f2787, %f2789;
	add.f32 	%f2791, %f2790, 0f3F000000;
	cvt.rzi.s32.f32 	%r3341, %f2791;
	mul.f32 	%f2792, %f7, %f2788;
	fma.rn.f32 	%f2793, %f76, %f2786, %f2792;
	add.f32 	%f2794, %f2793, 0f3F000000;
	cvt.rzi.s32.f32 	%r3342, %f2794;
	add.s32 	%r3343, %r3340, %r2;
	setp.lt.s32 	%p808, %r3343, 0;
	min.s32 	%r3344, %r3343, %r3;
	selp.b32 	%r3345, 0, %r3344, %p808;
	add.s32 	%r3346, %r3339, %r4;
	setp.lt.s32 	%p809, %r3346, 0;
	min.s32 	%r3347, %r3346, %r5;
	selp.b32 	%r3348, 0, %r3347, %p809;
	mad.lo.s32 	%r3349, %r3345, %r74, %r3348;
	cvt.s64.s32 	%rd706, %r3349;
	add.s64 	%rd707, %rd1, %rd706;
	ld.global.u8 	%rs913, [%rd707];
	add.s32 	%r3350, %r3342, %r2;
	setp.lt.s32 	%p810, %r3350, 0;
	min.s32 	%r3351, %r3350, %r3;
	selp.b32 	%r3352, 0, %r3351, %p810;
	add.s32 	%r3353, %r3341, %r4;
	setp.lt.s32 	%p811, %r3353, 0;
	min.s32 	%r3354, %r3353, %r5;
	selp.b32 	%r3355, 0, %r3354, %p811;
	mad.lo.s32 	%r3356, %r3352, %r74, %r3355;
	cvt.s64.s32 	%rd708, %r3356;
	add.s64 	%rd709, %rd1, %rd708;
	ld.global.u8 	%rs914, [%rd709];
	setp.lt.u16 	%p812, %rs913, %rs914;
	or.b32  	%r3357, %r3338, 4194304;
	selp.b32 	%r3358, %r3357, %r3338, %p812;
	ld.const.s8 	%rs915, [c_pat+604];
	cvt.rn.f32.s16 	%f2795, %rs915;
	mul.f32 	%f2796, %f7, %f2795;
	ld.const.s8 	%rs916, [c_pat+605];
	cvt.rn.f32.s16 	%f2797, %rs916;
	mul.f32 	%f2798, %f76, %f2797;
	sub.f32 	%f2799, %f2796, %f2798;
	add.f32 	%f2800, %f2799, 0f3F000000;
	cvt.rzi.s32.f32 	%r3359, %f2800;
	mul.f32 	%f2801, %f7, %f2797;
	fma.rn.f32 	%f2802, %f76, %f2795, %f2801;
	add.f32 	%f2803, %f2802, 0f3F000000;
	cvt.rzi.s32.f32 	%r3360, %f2803;
	ld.const.s8 	%rs917, [c_pat+606];
	cvt.rn.f32.s16 	%f2804, %rs917;
	mul.f32 	%f2805, %f7, %f2804;
	ld.const.s8 	%rs918, [c_pat+607];
	cvt.rn.f32.s16 	%f2806, %rs918;
	mul.f32 	%f2807, %f76, %f2806;
	sub.f32 	%f2808, %f2805, %f2807;
	add.f32 	%f2809, %f2808, 0f3F000000;
	cvt.rzi.s32.f32 	%r3361, %f2809;
	mul.f32 	%f2810, %f7, %f2806;
	fma.rn.f32 	%f2811, %f76, %f2804, %f2810;
	add.f32 	%f2812, %f2811, 0f3F000000;
	cvt.rzi.s32.f32 	%r3362, %f2812;
	add.s32 	%r3363, %r3360, %r2;
	setp.lt.s32 	%p813, %r3363, 0;
	min.s32 	%r3364, %r3363, %r3;
	selp.b32 	%r3365, 0, %r3364, %p813;
	add.s32 	%r3366, %r3359, %r4;
	setp.lt.s32 	%p814, %r3366, 0;
	min.s32 	%r3367, %r3366, %r5;
	selp.b32 	%r3368, 0, %r3367, %p814;
	mad.lo.s32 	%r3369, %r3365, %r74, %r3368;
	cvt.s64.s32 	%rd710, %r3369;
	add.s64 	%rd711, %rd1, %rd710;
	ld.global.u8 	%rs919, [%rd711];
	add.s32 	%r3370, %r3362, %r2;
	setp.lt.s32 	%p815, %r3370, 0;
	min.s32 	%r3371, %r3370, %r3;
	selp.b32 	%r3372, 0, %r3371, %p815;
	add.s32 	%r3373, %r3361, %r4;
	setp.lt.s32 	%p816, %r3373, 0;
	min.s32 	%r3374, %r3373, %r5;
	selp.b32 	%r3375, 0, %r3374, %p816;
	mad.lo.s32 	%r3376, %r3372, %r74, %r3375;
	cvt.s64.s32 	%rd712, %r3376;
	add.s64 	%rd713, %rd1, %rd712;
	ld.global.u8 	%rs920, [%rd713];
	setp.lt.u16 	%p817, %rs919, %rs920;
	or.b32  	%r3377, %r3358, 8388608;
	selp.b32 	%r3378, %r3377, %r3358, %p817;
	ld.const.s8 	%rs921, [c_pat+608];
	cvt.rn.f32.s16 	%f2813, %rs921;
	mul.f32 	%f2814, %f7, %f2813;
	ld.const.s8 	%rs922, [c_pat+609];
	cvt.rn.f32.s16 	%f2815, %rs922;
	mul.f32 	%f2816, %f76, %f2815;
	sub.f32 	%f2817, %f2814, %f2816;
	add.f32 	%f2818, %f2817, 0f3F000000;
	cvt.rzi.s32.f32 	%r3379, %f2818;
	mul.f32 	%f2819, %f7, %f2815;
	fma.rn.f32 	%f2820, %f76, %f2813, %f2819;
	add.f32 	%f2821, %f2820, 0f3F000000;
	cvt.rzi.s32.f32 	%r3380, %f2821;
	ld.const.s8 	%rs923, [c_pat+610];
	cvt.rn.f32.s16 	%f2822, %rs923;
	mul.f32 	%f2823, %f7, %f2822;
	ld.const.s8 	%rs924, [c_pat+611];
	cvt.rn.f32.s16 	%f2824, %rs924;
	mul.f32 	%f2825, %f76, %f2824;
	sub.f32 	%f2826, %f2823, %f2825;
	add.f32 	%f2827, %f2826, 0f3F000000;
	cvt.rzi.s32.f32 	%r3381, %f2827;
	mul.f32 	%f2828, %f7, %f2824;
	fma.rn.f32 	%f2829, %f76, %f2822, %f2828;
	add.f32 	%f2830, %f2829, 0f3F000000;
	cvt.rzi.s32.f32 	%r3382, %f2830;
	add.s32 	%r3383, %r3380, %r2;
	setp.lt.s32 	%p818, %r3383, 0;
	min.s32 	%r3384, %r3383, %r3;
	selp.b32 	%r3385, 0, %r3384, %p818;
	add.s32 	%r3386, %r3379, %r4;
	setp.lt.s32 	%p819, %r3386, 0;
	min.s32 	%r3387, %r3386, %r5;
	selp.b32 	%r3388, 0, %r3387, %p819;
	mad.lo.s32 	%r3389, %r3385, %r74, %r3388;
	cvt.s64.s32 	%rd714, %r3389;
	add.s64 	%rd715, %rd1, %rd714;
	ld.global.u8 	%rs925, [%rd715];
	add.s32 	%r3390, %r3382, %r2;
	setp.lt.s32 	%p820, %r3390, 0;
	min.s32 	%r3391, %r3390, %r3;
	selp.b32 	%r3392, 0, %r3391, %p820;
	add.s32 	%r3393, %r3381, %r4;
	setp.lt.s32 	%p821, %r3393, 0;
	min.s32 	%r3394, %r3393, %r5;
	selp.b32 	%r3395, 0, %r3394, %p821;
	mad.lo.s32 	%r3396, %r3392, %r74, %r3395;
	cvt.s64.s32 	%rd716, %r3396;
	add.s64 	%rd717, %rd1, %rd716;
	ld.global.u8 	%rs926, [%rd717];
	setp.lt.u16 	%p822, %rs925, %rs926;
	or.b32  	%r3397, %r3378, 16777216;
	selp.b32 	%r3398, %r3397, %r3378, %p822;
	ld.const.s8 	%rs927, [c_pat+612];
	cvt.rn.f32.s16 	%f2831, %rs927;
	mul.f32 	%f2832, %f7, %f2831;
	ld.const.s8 	%rs928, [c_pat+613];
	cvt.rn.f32.s16 	%f2833, %rs928;
	mul.f32 	%f2834, %f76, %f2833;
	sub.f32 	%f2835, %f2832, %f2834;
	add.f32 	%f2836, %f2835, 0f3F000000;
	cvt.rzi.s32.f32 	%r3399, %f2836;
	mul.f32 	%f2837, %f7, %f2833;
	fma.rn.f32 	%f2838, %f76, %f2831, %f2837;
	add.f32 	%f2839, %f2838, 0f3F000000;
	cvt.rzi.s32.f32 	%r3400, %f2839;
	ld.const.s8 	%rs929, [c_pat+614];
	cvt.rn.f32.s16 	%f2840, %rs929;
	mul.f32 	%f2841, %f7, %f2840;
	ld.const.s8 	%rs930, [c_pat+615];
	cvt.rn.f32.s16 	%f2842, %rs930;
	mul.f32 	%f2843, %f76, %f2842;
	sub.f32 	%f2844, %f2841, %f2843;
	add.f32 	%f2845, %f2844, 0f3F000000;
	cvt.rzi.s32.f32 	%r3401, %f2845;
	mul.f32 	%f2846, %f7, %f2842;
	fma.rn.f32 	%f2847, %f76, %f2840, %f2846;
	add.f32 	%f2848, %f2847, 0f3F000000;
	cvt.rzi.s32.f32 	%r3402, %f2848;
	add.s32 	%r3403, %r3400, %r2;
	setp.lt.s32 	%p823, %r3403, 0;
	min.s32 	%r3404, %r3403, %r3;
	selp.b32 	%r3405, 0, %r3404, %p823;
	add.s32 	%r3406, %r3399, %r4;
	setp.lt.s32 	%p824, %r3406, 0;
	min.s32 	%r3407, %r3406, %r5;
	selp.b32 	%r3408, 0, %r3407, %p824;
	mad.lo.s32 	%r3409, %r3405, %r74, %r3408;
	cvt.s64.s32 	%rd718, %r3409;
	add.s64 	%rd719, %rd1, %rd718;
	ld.global.u8 	%rs931, [%rd719];
	add.s32 	%r3410, %r3402, %r2;
	setp.lt.s32 	%p825, %r3410, 0;
	min.s32 	%r3411, %r3410, %r3;
	selp.b32 	%r3412, 0, %r3411, %p825;
	add.s32 	%r3413, %r3401, %r4;
	setp.lt.s32 	%p826, %r3413, 0;
	min.s32 	%r3414, %r3413, %r5;
	selp.b32 	%r3415, 0, %r3414, %p826;
	mad.lo.s32 	%r3416, %r3412, %r74, %r3415;
	cvt.s64.s32 	%rd720, %r3416;
	add.s64 	%rd721, %rd1, %rd720;
	ld.global.u8 	%rs932, [%rd721];
	setp.lt.u16 	%p827, %rs931, %rs932;
	or.b32  	%r3417, %r3398, 33554432;
	selp.b32 	%r3418, %r3417, %r3398, %p827;
	ld.const.s8 	%rs933, [c_pat+616];
	cvt.rn.f32.s16 	%f2849, %rs933;
	mul.f32 	%f2850, %f7, %f2849;
	ld.const.s8 	%rs934, [c_pat+617];
	cvt.rn.f32.s16 	%f2851, %rs934;
	mul.f32 	%f2852, %f76, %f2851;
	sub.f32 	%f2853, %f2850, %f2852;
	add.f32 	%f2854, %f2853, 0f3F000000;
	cvt.rzi.s32.f32 	%r3419, %f2854;
	mul.f32 	%f2855, %f7, %f2851;
	fma.rn.f32 	%f2856, %f76, %f2849, %f2855;
	add.f32 	%f2857, %f2856, 0f3F000000;
	cvt.rzi.s32.f32 	%r3420, %f2857;
	ld.const.s8 	%rs935, [c_pat+618];
	cvt.rn.f32.s16 	%f2858, %rs935;
	mul.f32 	%f2859, %f7, %f2858;
	ld.const.s8 	%rs936, [c_pat+619];
	cvt.rn.f32.s16 	%f2860, %rs936;
	mul.f32 	%f2861, %f76, %f2860;
	sub.f32 	%f2862, %f2859, %f2861;
	add.f32 	%f2863, %f2862, 0f3F000000;
	cvt.rzi.s32.f32 	%r3421, %f2863;
	mul.f32 	%f2864, %f7, %f2860;
	fma.rn.f32 	%f2865, %f76, %f2858, %f2864;
	add.f32 	%f2866, %f2865, 0f3F000000;
	cvt.rzi.s32.f32 	%r3422, %f2866;
	add.s32 	%r3423, %r3420, %r2;
	setp.lt.s32 	%p828, %r3423, 0;
	min.s32 	%r3424, %r3423, %r3;
	selp.b32 	%r3425, 0, %r3424, %p828;
	add.s32 	%r3426, %r3419, %r4;
	setp.lt.s32 	%p829, %r3426, 0;
	min.s32 	%r3427, %r3426, %r5;
	selp.b32 	%r3428, 0, %r3427, %p829;
	mad.lo.s32 	%r3429, %r3425, %r74, %r3428;
	cvt.s64.s32 	%rd722, %r3429;
	add.s64 	%rd723, %rd1, %rd722;
	ld.global.u8 	%rs937, [%rd723];
	add.s32 	%r3430, %r3422, %r2;
	setp.lt.s32 	%p830, %r3430, 0;
	min.s32 	%r3431, %r3430, %r3;
	selp.b32 	%r3432, 0, %r3431, %p830;
	add.s32 	%r3433, %r3421, %r4;
	setp.lt.s32 	%p831, %r3433, 0;
	min.s32 	%r3434, %r3433, %r5;
	selp.b32 	%r3435, 0, %r3434, %p831;
	mad.lo.s32 	%r3436, %r3432, %r74, %r3435;
	cvt.s64.s32 	%rd724, %r3436;
	add.s64 	%rd725, %rd1, %rd724;
	ld.global.u8 	%rs938, [%rd725];
	setp.lt.u16 	%p832, %rs937, %rs938;
	or.b32  	%r3437, %r3418, 67108864;
	selp.b32 	%r3438, %r3437, %r3418, %p832;
	ld.const.s8 	%rs939, [c_pat+620];
	cvt.rn.f32.s16 	%f2867, %rs939;
	mul.f32 	%f2868, %f7, %f2867;
	ld.const.s8 	%rs940, [c_pat+621];
	cvt.rn.f32.s16 	%f2869, %rs940;
	mul.f32 	%f2870, %f76, %f2869;
	sub.f32 	%f2871, %f2868, %f2870;
	add.f32 	%f2872, %f2871, 0f3F000000;
	cvt.rzi.s32.f32 	%r3439, %f2872;
	mul.f32 	%f2873, %f7, %f2869;
	fma.rn.f32 	%f2874, %f76, %f2867, %f2873;
	add.f32 	%f2875, %f2874, 0f3F000000;
	cvt.rzi.s32.f32 	%r3440, %f2875;
	ld.const.s8 	%rs941, [c_pat+622];
	cvt.rn.f32.s16 	%f2876, %rs941;
	mul.f32 	%f2877, %f7, %f2876;
	ld.const.s8 	%rs942, [c_pat+623];
	cvt.rn.f32.s16 	%f2878, %rs942;
	mul.f32 	%f2879, %f76, %f2878;
	sub.f32 	%f2880, %f2877, %f2879;
	add.f32 	%f2881, %f2880, 0f3F000000;
	cvt.rzi.s32.f32 	%r3441, %f2881;
	mul.f32 	%f2882, %f7, %f2878;
	fma.rn.f32 	%f2883, %f76, %f2876, %f2882;
	add.f32 	%f2884, %f2883, 0f3F000000;
	cvt.rzi.s32.f32 	%r3442, %f2884;
	add.s32 	%r3443, %r3440, %r2;
	setp.lt.s32 	%p833, %r3443, 0;
	min.s32 	%r3444, %r3443, %r3;
	selp.b32 	%r3445, 0, %r3444, %p833;
	add.s32 	%r3446, %r3439, %r4;
	setp.lt.s32 	%p834, %r3446, 0;
	min.s32 	%r3447, %r3446, %r5;
	selp.b32 	%r3448, 0, %r3447, %p834;
	mad.lo.s32 	%r3449, %r3445, %r74, %r3448;
	cvt.s64.s32 	%rd726, %r3449;
	add.s64 	%rd727, %rd1, %rd726;
	ld.global.u8 	%rs943, [%rd727];
	add.s32 	%r3450, %r3442, %r2;
	setp.lt.s32 	%p835, %r3450, 0;
	min.s32 	%r3451, %r3450, %r3;
	selp.b32 	%r3452, 0, %r3451, %p835;
	add.s32 	%r3453, %r3441, %r4;
	setp.lt.s32 	%p836, %r3453, 0;
	min.s32 	%r3454, %r3453, %r5;
	selp.b32 	%r3455, 0, %r3454, %p836;
	mad.lo.s32 	%r3456, %r3452, %r74, %r3455;
	cvt.s64.s32 	%rd728, %r3456;
	add.s64 	%rd729, %rd1, %rd728;
	ld.global.u8 	%rs944, [%rd729];
	setp.lt.u16 	%p837, %rs943, %rs944;
	or.b32  	%r3457, %r3438, 134217728;
	selp.b32 	%r3458, %r3457, %r3438, %p837;
	ld.const.s8 	%rs945, [c_pat+624];
	cvt.rn.f32.s16 	%f2885, %rs945;
	mul.f32 	%f2886, %f7, %f2885;
	ld.const.s8 	%rs946, [c_pat+625];
	cvt.rn.f32.s16 	%f2887, %rs946;
	mul.f32 	%f2888, %f76, %f2887;
	sub.f32 	%f2889, %f2886, %f2888;
	add.f32 	%f2890, %f2889, 0f3F000000;
	cvt.rzi.s32.f32 	%r3459, %f2890;
	mul.f32 	%f2891, %f7, %f2887;
	fma.rn.f32 	%f2892, %f76, %f2885, %f2891;
	add.f32 	%f2893, %f2892, 0f3F000000;
	cvt.rzi.s32.f32 	%r3460, %f2893;
	ld.const.s8 	%rs947, [c_pat+626];
	cvt.rn.f32.s16 	%f2894, %rs947;
	mul.f32 	%f2895, %f7, %f2894;
	ld.const.s8 	%rs948, [c_pat+627];
	cvt.rn.f32.s16 	%f2896, %rs948;
	mul.f32 	%f2897, %f76, %f2896;
	sub.f32 	%f2898, %f2895, %f2897;
	add.f32 	%f2899, %f2898, 0f3F000000;
	cvt.rzi.s32.f32 	%r3461, %f2899;
	mul.f32 	%f2900, %f7, %f2896;
	fma.rn.f32 	%f2901, %f76, %f2894, %f2900;
	add.f32 	%f2902, %f2901, 0f3F000000;
	cvt.rzi.s32.f32 	%r3462, %f2902;
	add.s32 	%r3463, %r3460, %r2;
	setp.lt.s32 	%p838, %r3463, 0;
	min.s32 	%r3464, %r3463, %r3;
	selp.b32 	%r3465, 0, %r3464, %p838;
	add.s32 	%r3466, %r3459, %r4;
	setp.lt.s32 	%p839, %r3466, 0;
	min.s32 	%r3467, %r3466, %r5;
	selp.b32 	%r3468, 0, %r3467, %p839;
	mad.lo.s32 	%r3469, %r3465, %r74, %r3468;
	cvt.s64.s32 	%rd730, %r3469;
	add.s64 	%rd731, %rd1, %rd730;
	ld.global.u8 	%rs949, [%rd731];
	add.s32 	%r3470, %r3462, %r2;
	setp.lt.s32 	%p840, %r3470, 0;
	min.s32 	%r3471, %r3470, %r3;
	selp.b32 	%r3472, 0, %r3471, %p840;
	add.s32 	%r3473, %r3461, %r4;
	setp.lt.s32 	%p841, %r3473, 0;
	min.s32 	%r3474, %r3473, %r5;
	selp.b32 	%r3475, 0, %r3474, %p841;
	mad.lo.s32 	%r3476, %r3472, %r74, %r3475;
	cvt.s64.s32 	%rd732, %r3476;
	add.s64 	%rd733, %rd1, %rd732;
	ld.global.u8 	%rs950, [%rd733];
	setp.lt.u16 	%p842, %rs949, %rs950;
	or.b32  	%r3477, %r3458, 268435456;
	selp.b32 	%r3478, %r3477, %r3458, %p842;
	ld.const.s8 	%rs951, [c_pat+628];
	cvt.rn.f32.s16 	%f2903, %rs951;
	mul.f32 	%f2904, %f7, %f2903;
	ld.const.s8 	%rs952, [c_pat+629];
	cvt.rn.f32.s16 	%f2905, %rs952;
	mul.f32 	%f2906, %f76, %f2905;
	sub.f32 	%f2907, %f2904, %f2906;
	add.f32 	%f2908, %f2907, 0f3F000000;
	cvt.rzi.s32.f32 	%r3479, %f2908;
	mul.f32 	%f2909, %f7, %f2905;
	fma.rn.f32 	%f2910, %f76, %f2903, %f2909;
	add.f32 	%f2911, %f2910, 0f3F000000;
	cvt.rzi.s32.f32 	%r3480, %f2911;
	ld.const.s8 	%rs953, [c_pat+630];
	cvt.rn.f32.s16 	%f2912, %rs953;
	mul.f32 	%f2913, %f7, %f2912;
	ld.const.s8 	%rs954, [c_pat+631];
	cvt.rn.f32.s16 	%f2914, %rs954;
	mul.f32 	%f2915, %f76, %f2914;
	sub.f32 	%f2916, %f2913, %f2915;
	add.f32 	%f2917, %f2916, 0f3F000000;
	cvt.rzi.s32.f32 	%r3481, %f2917;
	mul.f32 	%f2918, %f7, %f2914;
	fma.rn.f32 	%f2919, %f76, %f2912, %f2918;
	add.f32 	%f2920, %f2919, 0f3F000000;
	cvt.rzi.s32.f32 	%r3482, %f2920;
	add.s32 	%r3483, %r3480, %r2;
	setp.lt.s32 	%p843, %r3483, 0;
	min.s32 	%r3484, %r3483, %r3;
	selp.b32 	%r3485, 0, %r3484, %p843;
	add.s32 	%r3486, %r3479, %r4;
	setp.lt.s32 	%p844, %r3486, 0;
	min.s32 	%r3487, %r3486, %r5;
	selp.b32 	%r3488, 0, %r3487, %p844;
	mad.lo.s32 	%r3489, %r3485, %r74, %r3488;
	cvt.s64.s32 	%rd734, %r3489;
	add.s64 	%rd735, %rd1, %rd734;
	ld.global.u8 	%rs955, [%rd735];
	add.s32 	%r3490, %r3482, %r2;
	setp.lt.s32 	%p845, %r3490, 0;
	min.s32 	%r3491, %r3490, %r3;
	selp.b32 	%r3492, 0, %r3491, %p845;
	add.s32 	%r3493, %r3481, %r4;
	setp.lt.s32 	%p846, %r3493, 0;
	min.s32 	%r3494, %r3493, %r5;
	selp.b32 	%r3495, 0, %r3494, %p846;
	mad.lo.s32 	%r3496, %r3492, %r74, %r3495;
	cvt.s64.s32 	%rd736, %r3496;
	add.s64 	%rd737, %rd1, %rd736;
	ld.global.u8 	%rs956, [%rd737];
	setp.lt.u16 	%p847, %rs955, %rs956;
	or.b32  	%r3497, %r3478, 536870912;
	selp.b32 	%r3498, %r3497, %r3478, %p847;
	ld.const.s8 	%rs957, [c_pat+632];
	cvt.rn.f32.s16 	%f2921, %rs957;
	mul.f32 	%f2922, %f7, %f2921;
	ld.const.s8 	%rs958, [c_pat+633];
	cvt.rn.f32.s16 	%f2923, %rs958;
	mul.f32 	%f2924, %f76, %f2923;
	sub.f32 	%f2925, %f2922, %f2924;
	add.f32 	%f2926, %f2925, 0f3F000000;
	cvt.rzi.s32.f32 	%r3499, %f2926;
	mul.f32 	%f2927, %f7, %f2923;
	fma.rn.f32 	%f2928, %f76, %f2921, %f2927;
	add.f32 	%f2929, %f2928, 0f3F000000;
	cvt.rzi.s32.f32 	%r3500, %f2929;
	ld.const.s8 	%rs959, [c_pat+634];
	cvt.rn.f32.s16 	%f2930, %rs959;
	mul.f32 	%f2931, %f7, %f2930;
	ld.const.s8 	%rs960, [c_pat+635];
	cvt.rn.f32.s16 	%f2932, %rs960;
	mul.f32 	%f2933, %f76, %f2932;
	sub.f32 	%f2934, %f2931, %f2933;
	add.f32 	%f2935, %f2934, 0f3F000000;
	cvt.rzi.s32.f32 	%r3501, %f2935;
	mul.f32 	%f2936, %f7, %f2932;
	fma.rn.f32 	%f2937, %f76, %f2930, %f2936;
	add.f32 	%f2938, %f2937, 0f3F000000;
	cvt.rzi.s32.f32 	%r3502, %f2938;
	add.s32 	%r3503, %r3500, %r2;
	setp.lt.s32 	%p848, %r3503, 0;
	min.s32 	%r3504, %r3503, %r3;
	selp.b32 	%r3505, 0, %r3504, %p848;
	add.s32 	%r3506, %r3499, %r4;
	setp.lt.s32 	%p849, %r3506, 0;
	min.s32 	%r3507, %r3506, %r5;
	selp.b32 	%r3508, 0, %r3507, %p849;
	mad.lo.s32 	%r3509, %r3505, %r74, %r3508;
	cvt.s64.s32 	%rd738, %r3509;
	add.s64 	%rd739, %rd1, %rd738;
	ld.global.u8 	%rs961, [%rd739];
	add.s32 	%r3510, %r3502, %r2;
	setp.lt.s32 	%p850, %r3510, 0;
	min.s32 	%r3511, %r3510, %r3;
	selp.b32 	%r3512, 0, %r3511, %p850;
	add.s32 	%r3513, %r3501, %r4;
	setp.lt.s32 	%p851, %r3513, 0;
	min.s32 	%r3514, %r3513, %r5;
	selp.b32 	%r3515, 0, %r3514, %p851;
	mad.lo.s32 	%r3516, %r3512, %r74, %r3515;
	cvt.s64.s32 	%rd740, %r3516;
	add.s64 	%rd741, %rd1, %rd740;
	ld.global.u8 	%rs962, [%rd741];
	setp.lt.u16 	%p852, %rs961, %rs962;
	or.b32  	%r3517, %r3498, 1073741824;
	selp.b32 	%r3518, %r3517, %r3498, %p852;
	ld.const.s8 	%rs963, [c_pat+636];
	cvt.rn.f32.s16 	%f2939, %rs963;
	mul.f32 	%f2940, %f7, %f2939;
	ld.const.s8 	%rs964, [c_pat+637];
	cvt.rn.f32.s16 	%f2941, %rs964;
	mul.f32 	%f2942, %f76, %f2941;
	sub.f32 	%f2943, %f2940, %f2942;
	add.f32 	%f2944, %f2943, 0f3F000000;
	cvt.rzi.s32.f32 	%r3519, %f2944;
	mul.f32 	%f2945, %f7, %f2941;
	fma.rn.f32 	%f2946, %f76, %f2939, %f2945;
	add.f32 	%f2947, %f2946, 0f3F000000;
	cvt.rzi.s32.f32 	%r3520, %f2947;
	ld.const.s8 	%rs965, [c_pat+638];
	cvt.rn.f32.s16 	%f2948, %rs965;
	mul.f32 	%f2949, %f7, %f2948;
	ld.const.s8 	%rs966, [c_pat+639];
	cvt.rn.f32.s16 	%f2950, %rs966;
	mul.f32 	%f2951, %f76, %f2950;
	sub.f32 	%f2952, %f2949, %f2951;
	add.f32 	%f2953, %f2952, 0f3F000000;
	cvt.rzi.s32.f32 	%r3521, %f2953;
	mul.f32 	%f2954, %f7, %f2950;
	fma.rn.f32 	%f2955, %f76, %f2948, %f2954;
	add.f32 	%f2956, %f2955, 0f3F000000;
	cvt.rzi.s32.f32 	%r3522, %f2956;
	add.s32 	%r3523, %r3520, %r2;
	setp.lt.s32 	%p853, %r3523, 0;
	min.s32 	%r3524, %r3523, %r3;
	selp.b32 	%r3525, 0, %r3524, %p853;
	add.s32 	%r3526, %r3519, %r4;
	setp.lt.s32 	%p854, %r3526, 0;
	min.s32 	%r3527, %r3526, %r5;
	selp.b32 	%r3528, 0, %r3527, %p854;
	mad.lo.s32 	%r3529, %r3525, %r74, %r3528;
	cvt.s64.s32 	%rd742, %r3529;
	add.s64 	%rd743, %rd1, %rd742;
	ld.global.u8 	%rs967, [%rd743];
	add.s32 	%r3530, %r3522, %r2;
	setp.lt.s32 	%p855, %r3530, 0;
	min.s32 	%r3531, %r3530, %r3;
	selp.b32 	%r3532, 0, %r3531, %p855;
	add.s32 	%r3533, %r3521, %r4;
	setp.lt.s32 	%p856, %r3533, 0;
	min.s32 	%r3534, %r3533, %r5;
	selp.b32 	%r3535, 0, %r3534, %p856;
	mad.lo.s32 	%r3536, %r3532, %r74, %r3535;
	cvt.s64.s32 	%rd744, %r3536;
	add.s64 	%rd745, %rd1, %rd744;
	ld.global.u8 	%rs968, [%rd745];
	setp.lt.u16 	%p857, %rs967, %rs968;
	or.b32  	%r3537, %r3518, -2147483648;
	selp.b32 	%r3538, %r3537, %r3518, %p857;
	ld.const.s8 	%rs969, [c_pat+640];
	cvt.rn.f32.s16 	%f2957, %rs969;
	mul.f32 	%f2958, %f7, %f2957;
	ld.const.s8 	%rs970, [c_pat+641];
	cvt.rn.f32.s16 	%f2959, %rs970;
	mul.f32 	%f2960, %f76, %f2959;
	sub.f32 	%f2961, %f2958, %f2960;
	add.f32 	%f2962, %f2961, 0f3F000000;
	cvt.rzi.s32.f32 	%r3539, %f2962;
	mul.f32 	%f2963, %f7, %f2959;
	fma.rn.f32 	%f2964, %f76, %f2957, %f2963;
	add.f32 	%f2965, %f2964, 0f3F000000;
	cvt.rzi.s32.f32 	%r3540, %f2965;
	ld.const.s8 	%rs971, [c_pat+642];
	cvt.rn.f32.s16 	%f2966, %rs971;
	mul.f32 	%f2967, %f7, %f2966;
	ld.const.s8 	%rs972, [c_pat+643];
	cvt.rn.f32.s16 	%f2968, %rs972;
	mul.f32 	%f2969, %f76, %f2968;
	sub.f32 	%f2970, %f2967, %f2969;
	add.f32 	%f2971, %f2970, 0f3F000000;
	cvt.rzi.s32.f32 	%r3541, %f2971;
	mul.f32 	%f2972, %f7, %f2968;
	fma.rn.f32 	%f2973, %f76, %f2966, %f2972;
	add.f32 	%f2974, %f2973, 0f3F000000;
	cvt.rzi.s32.f32 	%r3542, %f2974;
	add.s32 	%r3543, %r3540, %r2;
	setp.lt.s32 	%p858, %r3543, 0;
	min.s32 	%r3544, %r3543, %r3;
	selp.b32 	%r3545, 0, %r3544, %p858;
	add.s32 	%r3546, %r3539, %r4;
	setp.lt.s32 	%p859, %r3546, 0;
	min.s32 	%r3547, %r3546, %r5;
	selp.b32 	%r3548, 0, %r3547, %p859;
	mad.lo.s32 	%r3549, %r3545, %r74, %r3548;
	cvt.s64.s32 	%rd746, %r3549;
	add.s64 	%rd747, %rd1, %rd746;
	ld.global.u8 	%rs973, [%rd747];
	add.s32 	%r3550, %r3542, %r2;
	setp.lt.s32 	%p860, %r3550, 0;
	min.s32 	%r3551, %r3550, %r3;
	selp.b32 	%r3552, 0, %r3551, %p860;
	add.s32 	%r3553, %r3541, %r4;
	setp.lt.s32 	%p861, %r3553, 0;
	min.s32 	%r3554, %r3553, %r5;
	selp.b32 	%r3555, 0, %r3554, %p861;
	mad.lo.s32 	%r3556, %r3552, %r74, %r3555;
	cvt.s64.s32 	%rd748, %r3556;
	add.s64 	%rd749, %rd1, %rd748;
	ld.global.u8 	%rs974, [%rd749];
	setp.lt.u16 	%p862, %rs973, %rs974;
	selp.u32 	%r3557, 1, 0, %p862;
	ld.const.s8 	%rs975, [c_pat+644];
	cvt.rn.f32.s16 	%f2975, %rs975;
	mul.f32 	%f2976, %f7, %f2975;
	ld.const.s8 	%rs976, [c_pat+645];
	cvt.rn.f32.s16 	%f2977, %rs976;
	mul.f32 	%f2978, %f76, %f2977;
	sub.f32 	%f2979, %f2976, %f2978;
	add.f32 	%f2980, %f2979, 0f3F000000;
	cvt.rzi.s32.f32 	%r3558, %f2980;
	mul.f32 	%f2981, %f7, %f2977;
	fma.rn.f32 	%f2982, %f76, %f2975, %f2981;
	add.f32 	%f2983, %f2982, 0f3F000000;
	cvt.rzi.s32.f32 	%r3559, %f2983;
	ld.const.s8 	%rs977, [c_pat+646];
	cvt.rn.f32.s16 	%f2984, %rs977;
	mul.f32 	%f2985, %f7, %f2984;
	ld.const.s8 	%rs978, [c_pat+647];
	cvt.rn.f32.s16 	%f2986, %rs978;
	mul.f32 	%f2987, %f76, %f2986;
	sub.f32 	%f2988, %f2985, %f2987;
	add.f32 	%f2989, %f2988, 0f3F000000;
	cvt.rzi.s32.f32 	%r3560, %f2989;
	mul.f32 	%f2990, %f7, %f2986;
	fma.rn.f32 	%f2991, %f76, %f2984, %f2990;
	add.f32 	%f2992, %f2991, 0f3F000000;
	cvt.rzi.s32.f32 	%r3561, %f2992;
	add.s32 	%r3562, %r3559, %r2;
	setp.lt.s32 	%p863, %r3562, 0;
	min.s32 	%r3563, %r3562, %r3;
	selp.b32 	%r3564, 0, %r3563, %p863;
	add.s32 	%r3565, %r3558, %r4;
	setp.lt.s32 	%p864, %r3565, 0;
	min.s32 	%r3566, %r3565, %r5;
	selp.b32 	%r3567, 0, %r3566, %p864;
	mad.lo.s32 	%r3568, %r3564, %r74, %r3567;
	cvt.s64.s32 	%rd750, %r3568;
	add.s64 	%rd751, %rd1, %rd750;
	ld.global.u8 	%rs979, [%rd751];
	add.s32 	%r3569, %r3561, %r2;
	setp.lt.s32 	%p865, %r3569, 0;
	min.s32 	%r3570, %r3569, %r3;
	selp.b32 	%r3571, 0, %r3570, %p865;
	add.s32 	%r3572, %r3560, %r4;
	setp.lt.s32 	%p866, %r3572, 0;
	min.s32 	%r3573, %r3572, %r5;
	selp.b32 	%r3574, 0, %r3573, %p866;
	mad.lo.s32 	%r3575, %r3571, %r74, %r3574;
	cvt.s64.s32 	%rd752, %r3575;
	add.s64 	%rd753, %rd1, %rd752;
	ld.global.u8 	%rs980, [%rd753];
	setp.lt.u16 	%p867, %rs979, %rs980;
	or.b32  	%r3576, %r3557, 2;
	selp.b32 	%r3577, %r3576, %r3557, %p867;
	ld.const.s8 	%rs981, [c_pat+648];
	cvt.rn.f32.s16 	%f2993, %rs981;
	mul.f32 	%f2994, %f7, %f2993;
	ld.const.s8 	%rs982, [c_pat+649];
	cvt.rn.f32.s16 	%f2995, %rs982;
	mul.f32 	%f2996, %f76, %f2995;
	sub.f32 	%f2997, %f2994, %f2996;
	add.f32 	%f2998, %f2997, 0f3F000000;
	cvt.rzi.s32.f32 	%r3578, %f2998;
	mul.f32 	%f2999, %f7, %f2995;
	fma.rn.f32 	%f3000, %f76, %f2993, %f2999;
	add.f32 	%f3001, %f3000, 0f3F000000;
	cvt.rzi.s32.f32 	%r3579, %f3001;
	ld.const.s8 	%rs983, [c_pat+650];
	cvt.rn.f32.s16 	%f3002, %rs983;
	mul.f32 	%f3003, %f7, %f3002;
	ld.const.s8 	%rs984, [c_pat+651];
	cvt.rn.f32.s16 	%f3004, %rs984;
	mul.f32 	%f3005, %f76, %f3004;
	sub.f32 	%f3006, %f3003, %f3005;
	add.f32 	%f3007, %f3006, 0f3F000000;
	cvt.rzi.s32.f32 	%r3580, %f3007;
	mul.f32 	%f3008, %f7, %f3004;
	fma.rn.f32 	%f3009, %f76, %f3002, %f3008;
	add.f32 	%f3010, %f3009, 0f3F000000;
	cvt.rzi.s32.f32 	%r3581, %f3010;
	add.s32 	%r3582, %r3579, %r2;
	setp.lt.s32 	%p868, %r3582, 0;
	min.s32 	%r3583, %r3582, %r3;
	selp.b32 	%r3584, 0, %r3583, %p868;
	add.s32 	%r3585, %r3578, %r4;
	setp.lt.s32 	%p869, %r3585, 0;
	min.s32 	%r3586, %r3585, %r5;
	selp.b32 	%r3587, 0, %r3586, %p869;
	mad.lo.s32 	%r3588, %r3584, %r74, %r3587;
	cvt.s64.s32 	%rd754, %r3588;
	add.s64 	%rd755, %rd1, %rd754;
	ld.global.u8 	%rs985, [%rd755];
	add.s32 	%r3589, %r3581, %r2;
	setp.lt.s32 	%p870, %r3589, 0;
	min.s32 	%r3590, %r3589, %r3;
	selp.b32 	%r3591, 0, %r3590, %p870;
	add.s32 	%r3592, %r3580, %r4;
	setp.lt.s32 	%p871, %r3592, 0;
	min.s32 	%r3593, %r3592, %r5;
	selp.b32 	%r3594, 0, %r3593, %p871;
	mad.lo.s32 	%r3595, %r3591, %r74, %r3594;
	cvt.s64.s32 	%rd756, %r3595;
	add.s64 	%rd757, %rd1, %rd756;
	ld.global.u8 	%rs986, [%rd757];
	setp.lt.u16 	%p872, %rs985, %rs986;
	or.b32  	%r3596, %r3577, 4;
	selp.b32 	%r3597, %r3596, %r3577, %p872;
	ld.const.s8 	%rs987, [c_pat+652];
	cvt.rn.f32.s16 	%f3011, %rs987;
	mul.f32 	%f3012, %f7, %f3011;
	ld.const.s8 	%rs988, [c_pat+653];
	cvt.rn.f32.s16 	%f3013, %rs988;
	mul.f32 	%f3014, %f76, %f3013;
	sub.f32 	%f3015, %f3012, %f3014;
	add.f32 	%f3016, %f3015, 0f3F000000;
	cvt.rzi.s32.f32 	%r3598, %f3016;
	mul.f32 	%f3017, %f7, %f3013;
	fma.rn.f32 	%f3018, %f76, %f3011, %f3017;
	add.f32 	%f3019, %f3018, 0f3F000000;
	cvt.rzi.s32.f32 	%r3599, %f3019;
	ld.const.s8 	%rs989, [c_pat+654];
	cvt.rn.f32.s16 	%f3020, %rs989;
	mul.f32 	%f3021, %f7, %f3020;
	ld.const.s8 	%rs990, [c_pat+655];
	cvt.rn.f32.s16 	%f3022, %rs990;
	mul.f32 	%f3023, %f76, %f3022;
	sub.f32 	%f3024, %f3021, %f3023;
	add.f32 	%f3025, %f3024, 0f3F000000;
	cvt.rzi.s32.f32 	%r3600, %f3025;
	mul.f32 	%f3026, %f7, %f3022;
	fma.rn.f32 	%f3027, %f76, %f3020, %f3026;
	add.f32 	%f3028, %f3027, 0f3F000000;
	cvt.rzi.s32.f32 	%r3601, %f3028;
	add.s32 	%r3602, %r3599, %r2;
	setp.lt.s32 	%p873, %r3602, 0;
	min.s32 	%r3603, %r3602, %r3;
	selp.b32 	%r3604, 0, %r3603, %p873;
	add.s32 	%r3605, %r3598, %r4;
	setp.lt.s32 	%p874, %r3605, 0;
	min.s32 	%r3606, %r3605, %r5;
	selp.b32 	%r3607, 0, %r3606, %p874;
	mad.lo.s32 	%r3608, %r3604, %r74, %r3607;
	cvt.s64.s32 	%rd758, %r3608;
	add.s64 	%rd759, %rd1, %rd758;
	ld.global.u8 	%rs991, [%rd759];
	add.s32 	%r3609, %r3601, %r2;
	setp.lt.s32 	%p875, %r3609, 0;
	min.s32 	%r3610, %r3609, %r3;
	selp.b32 	%r3611, 0, %r3610, %p875;
	add.s32 	%r3612, %r3600, %r4;
	setp.lt.s32 	%p876, %r3612, 0;
	min.s32 	%r3613, %r3612, %r5;
	selp.b32 	%r3614, 0, %r3613, %p876;
	mad.lo.s32 	%r3615, %r3611, %r74, %r3614;
	cvt.s64.s32 	%rd760, %r3615;
	add.s64 	%rd761, %rd1, %rd760;
	ld.global.u8 	%rs992, [%rd761];
	setp.lt.u16 	%p877, %rs991, %rs992;
	or.b32  	%r3616, %r3597, 8;
	selp.b32 	%r3617, %r3616, %r3597, %p877;
	ld.const.s8 	%rs993, [c_pat+656];
	cvt.rn.f32.s16 	%f3029, %rs993;
	mul.f32 	%f3030, %f7, %f3029;
	ld.const.s8 	%rs994, [c_pat+657];
	cvt.rn.f32.s16 	%f3031, %rs994;
	mul.f32 	%f3032, %f76, %f3031;
	sub.f32 	%f3033, %f3030, %f3032;
	add.f32 	%f3034, %f3033, 0f3F000000;
	cvt.rzi.s32.f32 	%r3618, %f3034;
	mul.f32 	%f3035, %f7, %f3031;
	fma.rn.f32 	%f3036, %f76, %f3029, %f3035;
	add.f32 	%f3037, %f3036, 0f3F000000;
	cvt.rzi.s32.f32 	%r3619, %f3037;
	ld.const.s8 	%rs995, [c_pat+658];
	cvt.rn.f32.s16 	%f3038, %rs995;
	mul.f32 	%f3039, %f7, %f3038;
	ld.const.s8 	%rs996, [c_pat+659];
	cvt.rn.f32.s16 	%f3040, %rs996;
	mul.f32 	%f3041, %f76, %f3040;
	sub.f32 	%f3042, %f3039, %f3041;
	add.f32 	%f3043, %f3042, 0f3F000000;
	cvt.rzi.s32.f32 	%r3620, %f3043;
	mul.f32 	%f3044, %f7, %f3040;
	fma.rn.f32 	%f3045, %f76, %f3038, %f3044;
	add.f32 	%f3046, %f3045, 0f3F000000;
	cvt.rzi.s32.f32 	%r3621, %f3046;
	add.s32 	%r3622, %r3619, %r2;
	setp.lt.s32 	%p878, %r3622, 0;
	min.s32 	%r3623, %r3622, %r3;
	selp.b32 	%r3624, 0, %r3623, %p878;
	add.s32 	%r3625, %r3618, %r4;
	setp.lt.s32 	%p879, %r3625, 0;
	min.s32 	%r3626, %r3625, %r5;
	selp.b32 	%r3627, 0, %r3626, %p879;
	mad.lo.s32 	%r3628, %r3624, %r74, %r3627;
	cvt.s64.s32 	%rd762, %r3628;
	add.s64 	%rd763, %rd1, %rd762;
	ld.global.u8 	%rs997, [%rd763];
	add.s32 	%r3629, %r3621, %r2;
	setp.lt.s32 	%p880, %r3629, 0;
	min.s32 	%r3630, %r3629, %r3;
	selp.b32 	%r3631, 0, %r3630, %p880;
	add.s32 	%r3632, %r3620, %r4;
	setp.lt.s32 	%p881, %r3632, 0;
	min.s32 	%r3633, %r3632, %r5;
	selp.b32 	%r3634, 0, %r3633, %p881;
	mad.lo.s32 	%r3635, %r3631, %r74, %r3634;
	cvt.s64.s32 	%rd764, %r3635;
	add.s64 	%rd765, %rd1, %rd764;
	ld.global.u8 	%rs998, [%rd765];
	setp.lt.u16 	%p882, %rs997, %rs998;
	or.b32  	%r3636, %r3617, 16;
	selp.b32 	%r3637, %r3636, %r3617, %p882;
	ld.const.s8 	%rs999, [c_pat+660];
	cvt.rn.f32.s16 	%f3047, %rs999;
	mul.f32 	%f3048, %f7, %f3047;
	ld.const.s8 	%rs1000, [c_pat+661];
	cvt.rn.f32.s16 	%f3049, %rs1000;
	mul.f32 	%f3050, %f76, %f3049;
	sub.f32 	%f3051, %f3048, %f3050;
	add.f32 	%f3052, %f3051, 0f3F000000;
	cvt.rzi.s32.f32 	%r3638, %f3052;
	mul.f32 	%f3053, %f7, %f3049;
	fma.rn.f32 	%f3054, %f76, %f3047, %f3053;
	add.f32 	%f3055, %f3054, 0f3F000000;
	cvt.rzi.s32.f32 	%r3639, %f3055;
	ld.const.s8 	%rs1001, [c_pat+662];
	cvt.rn.f32.s16 	%f3056, %rs1001;
	mul.f32 	%f3057, %f7, %f3056;
	ld.const.s8 	%rs1002, [c_pat+663];
	cvt.rn.f32.s16 	%f3058, %rs1002;
	mul.f32 	%f3059, %f76, %f3058;
	sub.f32 	%f3060, %f3057, %f3059;
	add.f32 	%f3061, %f3060, 0f3F000000;
	cvt.rzi.s32.f32 	%r3640, %f3061;
	mul.f32 	%f3062, %f7, %f3058;
	fma.rn.f32 	%f3063, %f76, %f3056, %f3062;
	add.f32 	%f3064, %f3063, 0f3F000000;
	cvt.rzi.s32.f32 	%r3641, %f3064;
	add.s32 	%r3642, %r3639, %r2;
	setp.lt.s32 	%p883, %r3642, 0;
	min.s32 	%r3643, %r3642, %r3;
	selp.b32 	%r3644, 0, %r3643, %p883;
	add.s32 	%r3645, %r3638, %r4;
	setp.lt.s32 	%p884, %r3645, 0;
	min.s32 	%r3646, %r3645, %r5;
	selp.b32 	%r3647, 0, %r3646, %p884;
	mad.lo.s32 	%r3648, %r3644, %r74, %r3647;
	cvt.s64.s32 	%rd766, %r3648;
	add.s64 	%rd767, %rd1, %rd766;
	ld.global.u8 	%rs1003, [%rd767];
	add.s32 	%r3649, %r3641, %r2;
	setp.lt.s32 	%p885, %r3649, 0;
	min.s32 	%r3650, %r3649, %r3;
	selp.b32 	%r3651, 0, %r3650, %p885;
	add.s32 	%r3652, %r3640, %r4;
	setp.lt.s32 	%p886, %r3652, 0;
	min.s32 	%r3653, %r3652, %r5;
	selp.b32 	%r3654, 0, %r3653, %p886;
	mad.lo.s32 	%r3655, %r3651, %r74, %r3654;
	cvt.s64.s32 	%rd768, %r3655;
	add.s64 	%rd769, %rd1, %rd768;
	ld.global.u8 	%rs1004, [%rd769];
	setp.lt.u16 	%p887, %rs1003, %rs1004;
	or.b32  	%r3656, %r3637, 32;
	selp.b32 	%r3657, %r3656, %r3637, %p887;
	ld.const.s8 	%rs1005, [c_pat+664];
	cvt.rn.f32.s16 	%f3065, %rs1005;
	mul.f32 	%f3066, %f7, %f3065;
	ld.const.s8 	%rs1006, [c_pat+665];
	cvt.rn.f32.s16 	%f3067, %rs1006;
	mul.f32 	%f3068, %f76, %f3067;
	sub.f32 	%f3069, %f3066, %f3068;
	add.f32 	%f3070, %f3069, 0f3F000000;
	cvt.rzi.s32.f32 	%r3658, %f3070;
	mul.f32 	%f3071, %f7, %f3067;
	fma.rn.f32 	%f3072, %f76, %f3065, %f3071;
	add.f32 	%f3073, %f3072, 0f3F000000;
	cvt.rzi.s32.f32 	%r3659, %f3073;
	ld.const.s8 	%rs1007, [c_pat+666];
	cvt.rn.f32.s16 	%f3074, %rs1007;
	mul.f32 	%f3075, %f7, %f3074;
	ld.const.s8 	%rs1008, [c_pat+667];
	cvt.rn.f32.s16 	%f3076, %rs1008;
	mul.f32 	%f3077, %f76, %f3076;
	sub.f32 	%f3078, %f3075, %f3077;
	add.f32 	%f3079, %f3078, 0f3F000000;
	cvt.rzi.s32.f32 	%r3660, %f3079;
	mul.f32 	%f3080, %f7, %f3076;
	fma.rn.f32 	%f3081, %f76, %f3074, %f3080;
	add.f32 	%f3082, %f3081, 0f3F000000;
	cvt.rzi.s32.f32 	%r3661, %f3082;
	add.s32 	%r3662, %r3659, %r2;
	setp.lt.s32 	%p888, %r3662, 0;
	min.s32 	%r3663, %r3662, %r3;
	selp.b32 	%r3664, 0, %r3663, %p888;
	add.s32 	%r3665, %r3658, %r4;
	setp.lt.s32 	%p889, %r3665, 0;
	min.s32 	%r3666, %r3665, %r5;
	selp.b32 	%r3667, 0, %r3666, %p889;
	mad.lo.s32 	%r3668, %r3664, %r74, %r3667;
	cvt.s64.s32 	%rd770, %r3668;
	add.s64 	%rd771, %rd1, %rd770;
	ld.global.u8 	%rs1009, [%rd771];
	add.s32 	%r3669, %r3661, %r2;
	setp.lt.s32 	%p890, %r3669, 0;
	min.s32 	%r3670, %r3669, %r3;
	selp.b32 	%r3671, 0, %r3670, %p890;
	add.s32 	%r3672, %r3660, %r4;
	setp.lt.s32 	%p891, %r3672, 0;
	min.s32 	%r3673, %r3672, %r5;
	selp.b32 	%r3674, 0, %r3673, %p891;
	mad.lo.s32 	%r3675, %r3671, %r74, %r3674;
	cvt.s64.s32 	%rd772, %r3675;
	add.s64 	%rd773, %rd1, %rd772;
	ld.global.u8 	%rs1010, [%rd773];
	setp.lt.u16 	%p892, %rs1009, %rs1010;
	or.b32  	%r3676, %r3657, 64;
	selp.b32 	%r3677, %r3676, %r3657, %p892;
	ld.const.s8 	%rs1011, [c_pat+668];
	cvt.rn.f32.s16 	%f3083, %rs1011;
	mul.f32 	%f3084, %f7, %f3083;
	ld.const.s8 	%rs1012, [c_pat+669];
	cvt.rn.f32.s16 	%f3085, %rs1012;
	mul.f32 	%f3086, %f76, %f3085;
	sub.f32 	%f3087, %f3084, %f3086;
	add.f32 	%f3088, %f3087, 0f3F000000;
	cvt.rzi.s32.f32 	%r3678, %f3088;
	mul.f32 	%f3089, %f7, %f3085;
	fma.rn.f32 	%f3090, %f76, %f3083, %f3089;
	add.f32 	%f3091, %f3090, 0f3F000000;
	cvt.rzi.s32.f32 	%r3679, %f3091;
	ld.const.s8 	%rs1013, [c_pat+670];
	cvt.rn.f32.s16 	%f3092, %rs1013;
	mul.f32 	%f3093, %f7, %f3092;
	ld.const.s8 	%rs1014, [c_pat+671];
	cvt.rn.f32.s16 	%f3094, %rs1014;
	mul.f32 	%f3095, %f76, %f3094;
	sub.f32 	%f3096, %f3093, %f3095;
	add.f32 	%f3097, %f3096, 0f3F000000;
	cvt.rzi.s32.f32 	%r3680, %f3097;
	mul.f32 	%f3098, %f7, %f3094;
	fma.rn.f32 	%f3099, %f76, %f3092, %f3098;
	add.f32 	%f3100, %f3099, 0f3F000000;
	cvt.rzi.s32.f32 	%r3681, %f3100;
	add.s32 	%r3682, %r3679, %r2;
	setp.lt.s32 	%p893, %r3682, 0;
	min.s32 	%r3683, %r3682, %r3;
	selp.b32 	%r3684, 0, %r3683, %p893;
	add.s32 	%r3685, %r3678, %r4;
	setp.lt.s32 	%p894, %r3685, 0;
	min.s32 	%r3686, %r3685, %r5;
	selp.b32 	%r3687, 0, %r3686, %p894;
	mad.lo.s32 	%r3688, %r3684, %r74, %r3687;
	cvt.s64.s32 	%rd774, %r3688;
	add.s64 	%rd775, %rd1, %rd774;
	ld.global.u8 	%rs1015, [%rd775];
	add.s32 	%r3689, %r3681, %r2;
	setp.lt.s32 	%p895, %r3689, 0;
	min.s32 	%r3690, %r3689, %r3;
	selp.b32 	%r3691, 0, %r3690, %p895;
	add.s32 	%r3692, %r3680, %r4;
	setp.lt.s32 	%p896, %r3692, 0;
	min.s32 	%r3693, %r3692, %r5;
	selp.b32 	%r3694, 0, %r3693, %p896;
	mad.lo.s32 	%r3695, %r3691, %r74, %r3694;
	cvt.s64.s32 	%rd776, %r3695;
	add.s64 	%rd777, %rd1, %rd776;
	ld.global.u8 	%rs1016, [%rd777];
	setp.lt.u16 	%p897, %rs1015, %rs1016;
	or.b32  	%r3696, %r3677, 128;
	selp.b32 	%r3697, %r3696, %r3677, %p897;
	ld.const.s8 	%rs1017, [c_pat+672];
	cvt.rn.f32.s16 	%f3101, %rs1017;
	mul.f32 	%f3102, %f7, %f3101;
	ld.const.s8 	%rs1018, [c_pat+673];
	cvt.rn.f32.s16 	%f3103, %rs1018;
	mul.f32 	%f3104, %f76, %f3103;
	sub.f32 	%f3105, %f3102, %f3104;
	add.f32 	%f3106, %f3105, 0f3F000000;
	cvt.rzi.s32.f32 	%r3698, %f3106;
	mul.f32 	%f3107, %f7, %f3103;
	fma.rn.f32 	%f3108, %f76, %f3101, %f3107;
	add.f32 	%f3109, %f3108, 0f3F000000;
	cvt.rzi.s32.f32 	%r3699, %f3109;
	ld.const.s8 	%rs1019, [c_pat+674];
	cvt.rn.f32.s16 	%f3110, %rs1019;
	mul.f32 	%f3111, %f7, %f3110;
	ld.const.s8 	%rs1020, [c_pat+675];
	cvt.rn.f32.s16 	%f3112, %rs1020;
	mul.f32 	%f3113, %f76, %f3112;
	sub.f32 	%f3114, %f3111, %f3113;
	add.f32 	%f3115, %f3114, 0f3F000000;
	cvt.rzi.s32.f32 	%r3700, %f3115;
	mul.f32 	%f3116, %f7, %f3112;
	fma.rn.f32 	%f3117, %f76, %f3110, %f3116;
	add.f32 	%f3118, %f3117, 0f3F000000;
	cvt.rzi.s32.f32 	%r3701, %f3118;
	add.s32 	%r3702, %r3699, %r2;
	setp.lt.s32 	%p898, %r3702, 0;
	min.s32 	%r3703, %r3702, %r3;
	selp.b32 	%r3704, 0, %r3703, %p898;
	add.s32 	%r3705, %r3698, %r4;
	setp.lt.s32 	%p899, %r3705, 0;
	min.s32 	%r3706, %r3705, %r5;
	selp.b32 	%r3707, 0, %r3706, %p899;
	mad.lo.s32 	%r3708, %r3704, %r74, %r3707;
	cvt.s64.s32 	%rd778, %r3708;
	add.s64 	%rd779, %rd1, %rd778;
	ld.global.u8 	%rs1021, [%rd779];
	add.s32 	%r3709, %r3701, %r2;
	setp.lt.s32 	%p900, %r3709, 0;
	min.s32 	%r3710, %r3709, %r3;
	selp.b32 	%r3711, 0, %r3710, %p900;
	add.s32 	%r3712, %r3700, %r4;
	setp.lt.s32 	%p901, %r3712, 0;
	min.s32 	%r3713, %r3712, %r5;
	selp.b32 	%r3714, 0, %r3713, %p901;
	mad.lo.s32 	%r3715, %r3711, %r74, %r3714;
	cvt.s64.s32 	%rd780, %r3715;
	add.s64 	%rd781, %rd1, %rd780;
	ld.global.u8 	%rs1022, [%rd781];
	setp.lt.u16 	%p902, %rs1021, %rs1022;
	or.b32  	%r3716, %r3697, 256;
	selp.b32 	%r3717, %r3716, %r3697, %p902;
	ld.const.s8 	%rs1023, [c_pat+676];
	cvt.rn.f32.s16 	%f3119, %rs1023;
	mul.f32 	%f3120, %f7, %f3119;
	ld.const.s8 	%rs1024, [c_pat+677];
	cvt.rn.f32.s16 	%f3121, %rs1024;
	mul.f32 	%f3122, %f76, %f3121;
	sub.f32 	%f3123, %f3120, %f3122;
	add.f32 	%f3124, %f3123, 0f3F000000;
	cvt.rzi.s32.f32 	%r3718, %f3124;
	mul.f32 	%f3125, %f7, %f3121;
	fma.rn.f32 	%f3126, %f76, %f3119, %f3125;
	add.f32 	%f3127, %f3126, 0f3F000000;
	cvt.rzi.s32.f32 	%r3719, %f3127;
	ld.const.s8 	%rs1025, [c_pat+678];
	cvt.rn.f32.s16 	%f3128, %rs1025;
	mul.f32 	%f3129, %f7, %f3128;
	ld.const.s8 	%rs1026, [c_pat+679];
	cvt.rn.f32.s16 	%f3130, %rs1026;
	mul.f32 	%f3131, %f76, %f3130;
	sub.f32 	%f3132, %f3129, %f3131;
	add.f32 	%f3133, %f3132, 0f3F000000;
	cvt.rzi.s32.f32 	%r3720, %f3133;
	mul.f32 	%f3134, %f7, %f3130;
	fma.rn.f32 	%f3135, %f76, %f3128, %f3134;
	add.f32 	%f3136, %f3135, 0f3F000000;
	cvt.rzi.s32.f32 	%r3721, %f3136;
	add.s32 	%r3722, %r3719, %r2;
	setp.lt.s32 	%p903, %r3722, 0;
	min.s32 	%r3723, %r3722, %r3;
	selp.b32 	%r3724, 0, %r3723, %p903;
	add.s32 	%r3725, %r3718, %r4;
	setp.lt.s32 	%p904, %r3725, 0;
	min.s32 	%r3726, %r3725, %r5;
	selp.b32 	%r3727, 0, %r3726, %p904;
	mad.lo.s32 	%r3728, %r3724, %r74, %r3727;
	cvt.s64.s32 	%rd782, %r3728;
	add.s64 	%rd783, %rd1, %rd782;
	ld.global.u8 	%rs1027, [%rd783];
	add.s32 	%r3729, %r3721, %r2;
	setp.lt.s32 	%p905, %r3729, 0;
	min.s32 	%r3730, %r3729, %r3;
	selp.b32 	%r3731, 0, %r3730, %p905;
	add.s32 	%r3732, %r3720, %r4;
	setp.lt.s32 	%p906, %r3732, 0;
	min.s32 	%r3733, %r3732, %r5;
	selp.b32 	%r3734, 0, %r3733, %p906;
	mad.lo.s32 	%r3735, %r3731, %r74, %r3734;
	cvt.s64.s32 	%rd784, %r3735;
	add.s64 	%rd785, %rd1, %rd784;
	ld.global.u8 	%rs1028, [%rd785];
	setp.lt.u16 	%p907, %rs1027, %rs1028;
	or.b32  	%r3736, %r3717, 512;
	selp.b32 	%r3737, %r3736, %r3717, %p907;
	ld.const.s8 	%rs1029, [c_pat+680];
	cvt.rn.f32.s16 	%f3137, %rs1029;
	mul.f32 	%f3138, %f7, %f3137;
	ld.const.s8 	%rs1030, [c_pat+681];
	cvt.rn.f32.s16 	%f3139, %rs1030;
	mul.f32 	%f3140, %f76, %f3139;
	sub.f32 	%f3141, %f3138, %f3140;
	add.f32 	%f3142, %f3141, 0f3F000000;
	cvt.rzi.s32.f32 	%r3738, %f3142;
	mul.f32 	%f3143, %f7, %f3139;
	fma.rn.f32 	%f3144, %f76, %f3137, %f3143;
	add.f32 	%f3145, %f3144, 0f3F000000;
	cvt.rzi.s32.f32 	%r3739, %f3145;
	ld.const.s8 	%rs1031, [c_pat+682];
	cvt.rn.f32.s16 	%f3146, %rs1031;
	mul.f32 	%f3147, %f7, %f3146;
	ld.const.s8 	%rs1032, [c_pat+683];
	cvt.rn.f32.s16 	%f3148, %rs1032;
	mul.f32 	%f3149, %f76, %f3148;
	sub.f32 	%f3150, %f3147, %f3149;
	add.f32 	%f3151, %f3150, 0f3F000000;
	cvt.rzi.s32.f32 	%r3740, %f3151;
	mul.f32 	%f3152, %f7, %f3148;
	fma.rn.f32 	%f3153, %f76, %f3146, %f3152;
	add.f32 	%f3154, %f3153, 0f3F000000;
	cvt.rzi.s32.f32 	%r3741, %f3154;
	add.s32 	%r3742, %r3739, %r2;
	setp.lt.s32 	%p908, %r3742, 0;
	min.s32 	%r3743, %r3742, %r3;
	selp.b32 	%r3744, 0, %r3743, %p908;
	add.s32 	%r3745, %r3738, %r4;
	setp.lt.s32 	%p909, %r3745, 0;
	min.s32 	%r3746, %r3745, %r5;
	selp.b32 	%r3747, 0, %r3746, %p909;
	mad.lo.s32 	%r3748, %r3744, %r74, %r3747;
	cvt.s64.s32 	%rd786, %r3748;
	add.s64 	%rd787, %rd1, %rd786;
	ld.global.u8 	%rs1033, [%rd787];
	add.s32 	%r3749, %r3741, %r2;
	setp.lt.s32 	%p910, %r3749, 0;
	min.s32 	%r3750, %r3749, %r3;
	selp.b32 	%r3751, 0, %r3750, %p910;
	add.s32 	%r3752, %r3740, %r4;
	setp.lt.s32 	%p911, %r3752, 0;
	min.s32 	%r3753, %r3752, %r5;
	selp.b32 	%r3754, 0, %r3753, %p911;
	mad.lo.s32 	%r3755, %r3751, %r74, %r3754;
	cvt.s64.s32 	%rd788, %r3755;
	add.s64 	%rd789, %rd1, %rd788;
	ld.global.u8 	%rs1034, [%rd789];
	setp.lt.u16 	%p912, %rs1033, %rs1034;
	or.b32  	%r3756, %r3737, 1024;
	selp.b32 	%r3757, %r3756, %r3737, %p912;
	ld.const.s8 	%rs1035, [c_pat+684];
	cvt.rn.f32.s16 	%f3155, %rs1035;
	mul.f32 	%f3156, %f7, %f3155;
	ld.const.s8 	%rs1036, [c_pat+685];
	cvt.rn.f32.s16 	%f3157, %rs1036;
	mul.f32 	%f3158, %f76, %f3157;
	sub.f32 	%f3159, %f3156, %f3158;
	add.f32 	%f3160, %f3159, 0f3F000000;
	cvt.rzi.s32.f32 	%r3758, %f3160;
	mul.f32 	%f3161, %f7, %f3157;
	fma.rn.f32 	%f3162, %f76, %f3155, %f3161;
	add.f32 	%f3163, %f3162, 0f3F000000;
	cvt.rzi.s32.f32 	%r3759, %f3163;
	ld.const.s8 	%rs1037, [c_pat+686];
	cvt.rn.f32.s16 	%f3164, %rs1037;
	mul.f32 	%f3165, %f7, %f3164;
	ld.const.s8 	%rs1038, [c_pat+687];
	cvt.rn.f32.s16 	%f3166, %rs1038;
	mul.f32 	%f3167, %f76, %f3166;
	sub.f32 	%f3168, %f3165, %f3167;
	add.f32 	%f3169, %f3168, 0f3F000000;
	cvt.rzi.s32.f32 	%r3760, %f3169;
	mul.f32 	%f3170, %f7, %f3166;
	fma.rn.f32 	%f3171, %f76, %f3164, %f3170;
	add.f32 	%f3172, %f3171, 0f3F000000;
	cvt.rzi.s32.f32 	%r3761, %f3172;
	add.s32 	%r3762, %r3759, %r2;
	setp.lt.s32 	%p913, %r3762, 0;
	min.s32 	%r3763, %r3762, %r3;
	selp.b32 	%r3764, 0, %r3763, %p913;
	add.s32 	%r3765, %r3758, %r4;
	setp.lt.s32 	%p914, %r3765, 0;
	min.s32 	%r3766, %r3765, %r5;
	selp.b32 	%r3767, 0, %r3766, %p914;
	mad.lo.s32 	%r3768, %r3764, %r74, %r3767;
	cvt.s64.s32 	%rd790, %r3768;
	add.s64 	%rd791, %rd1, %rd790;
	ld.global.u8 	%rs1039, [%rd791];
	add.s32 	%r3769, %r3761, %r2;
	setp.lt.s32 	%p915, %r3769, 0;
	min.s32 	%r3770, %r3769, %r3;
	selp.b32 	%r3771, 0, %r3770, %p915;
	add.s32 	%r3772, %r3760, %r4;
	setp.lt.s32 	%p916, %r3772, 0;
	min.s32 	%r3773, %r3772, %r5;
	selp.b32 	%r3774, 0, %r3773, %p916;
	mad.lo.s32 	%r3775, %r3771, %r74, %r3774;
	cvt.s64.s32 	%rd792, %r3775;
	add.s64 	%rd793, %rd1, %rd792;
	ld.global.u8 	%rs1040, [%rd793];
	setp.lt.u16 	%p917, %rs1039, %rs1040;
	or.b32  	%r3776, %r3757, 2048;
	selp.b32 	%r3777, %r3776, %r3757, %p917;
	ld.const.s8 	%rs1041, [c_pat+688];
	cvt.rn.f32.s16 	%f3173, %rs1041;
	mul.f32 	%f3174, %f7, %f3173;
	ld.const.s8 	%rs1042, [c_pat+689];
	cvt.rn.f32.s16 	%f3175, %rs1042;
	mul.f32 	%f3176, %f76, %f3175;
	sub.f32 	%f3177, %f3174, %f3176;
	add.f32 	%f3178, %f3177, 0f3F000000;
	cvt.rzi.s32.f32 	%r3778, %f3178;
	mul.f32 	%f3179, %f7, %f3175;
	fma.rn.f32 	%f3180, %f76, %f3173, %f3179;
	add.f32 	%f3181, %f3180, 0f3F000000;
	cvt.rzi.s32.f32 	%r3779, %f3181;
	ld.const.s8 	%rs1043, [c_pat+690];
	cvt.rn.f32.s16 	%f3182, %rs1043;
	mul.f32 	%f3183, %f7, %f3182;
	ld.const.s8 	%rs1044, [c_pat+691];
	cvt.rn.f32.s16 	%f3184, %rs1044;
	mul.f32 	%f3185, %f76, %f3184;
	sub.f32 	%f3186, %f3183, %f3185;
	add.f32 	%f3187, %f3186, 0f3F000000;
	cvt.rzi.s32.f32 	%r3780, %f3187;
	mul.f32 	%f3188, %f7, %f3184;
	fma.rn.f32 	%f3189, %f76, %f3182, %f3188;
	add.f32 	%f3190, %f3189, 0f3F000000;
	cvt.rzi.s32.f32 	%r3781, %f3190;
	add.s32 	%r3782, %r3779, %r2;
	setp.lt.s32 	%p918, %r3782, 0;
	min.s32 	%r3783, %r3782, %r3;
	selp.b32 	%r3784, 0, %r3783, %p918;
	add.s32 	%r3785, %r3778, %r4;
	setp.lt.s32 	%p919, %r3785, 0;
	min.s32 	%r3786, %r3785, %r5;
	selp.b32 	%r3787, 0, %r3786, %p919;
	mad.lo.s32 	%r3788, %r3784, %r74, %r3787;
	cvt.s64.s32 	%rd794, %r3788;
	add.s64 	%rd795, %rd1, %rd794;
	ld.global.u8 	%rs1045, [%rd795];
	add.s32 	%r3789, %r3781, %r2;
	setp.lt.s32 	%p920, %r3789, 0;
	min.s32 	%r3790, %r3789, %r3;
	selp.b32 	%r3791, 0, %r3790, %p920;
	add.s32 	%r3792, %r3780, %r4;
	setp.lt.s32 	%p921, %r3792, 0;
	min.s32 	%r3793, %r3792, %r5;
	selp.b32 	%r3794, 0, %r3793, %p921;
	mad.lo.s32 	%r3795, %r3791, %r74, %r3794;
	cvt.s64.s32 	%rd796, %r3795;
	add.s64 	%rd797, %rd1, %rd796;
	ld.global.u8 	%rs1046, [%rd797];
	setp.lt.u16 	%p922, %rs1045, %rs1046;
	or.b32  	%r3796, %r3777, 4096;
	selp.b32 	%r3797, %r3796, %r3777, %p922;
	ld.const.s8 	%rs1047, [c_pat+692];
	cvt.rn.f32.s16 	%f3191, %rs1047;
	mul.f32 	%f3192, %f7, %f3191;
	ld.const.s8 	%rs1048, [c_pat+693];
	cvt.rn.f32.s16 	%f3193, %rs1048;
	mul.f32 	%f3194, %f76, %f3193;
	sub.f32 	%f3195, %f3192, %f3194;
	add.f32 	%f3196, %f3195, 0f3F000000;
	cvt.rzi.s32.f32 	%r3798, %f3196;
	mul.f32 	%f3197, %f7, %f3193;
	fma.rn.f32 	%f3198, %f76, %f3191, %f3197;
	add.f32 	%f3199, %f3198, 0f3F000000;
	cvt.rzi.s32.f32 	%r3799, %f3199;
	ld.const.s8 	%rs1049, [c_pat+694];
	cvt.rn.f32.s16 	%f3200, %rs1049;
	mul.f32 	%f3201, %f7, %f3200;
	ld.const.s8 	%rs1050, [c_pat+695];
	cvt.rn.f32.s16 	%f3202, %rs1050;
	mul.f32 	%f3203, %f76, %f3202;
	sub.f32 	%f3204, %f3201, %f3203;
	add.f32 	%f3205, %f3204, 0f3F000000;
	cvt.rzi.s32.f32 	%r3800, %f3205;
	mul.f32 	%f3206, %f7, %f3202;
	fma.rn.f32 	%f3207, %f76, %f3200, %f3206;
	add.f32 	%f3208, %f3207, 0f3F000000;
	cvt.rzi.s32.f32 	%r3801, %f3208;
	add.s32 	%r3802, %r3799, %r2;
	setp.lt.s32 	%p923, %r3802, 0;
	min.s32 	%r3803, %r3802, %r3;
	selp.b32 	%r3804, 0, %r3803, %p923;
	add.s32 	%r3805, %r3798, %r4;
	setp.lt.s32 	%p924, %r3805, 0;
	min.s32 	%r3806, %r3805, %r5;
	selp.b32 	%r3807, 0, %r3806, %p924;
	mad.lo.s32 	%r3808, %r3804, %r74, %r3807;
	cvt.s64.s32 	%rd798, %r3808;
	add.s64 	%rd799, %rd1, %rd798;
	ld.global.u8 	%rs1051, [%rd799];
	add.s32 	%r3809, %r3801, %r2;
	setp.lt.s32 	%p925, %r3809, 0;
	min.s32 	%r3810, %r3809, %r3;
	selp.b32 	%r3811, 0, %r3810, %p925;
	add.s32 	%r3812, %r3800, %r4;
	setp.lt.s32 	%p926, %r3812, 0;
	min.s32 	%r3813, %r3812, %r5;
	selp.b32 	%r3814, 0, %r3813, %p926;
	mad.lo.s32 	%r3815, %r3811, %r74, %r3814;
	cvt.s64.s32 	%rd800, %r3815;
	add.s64 	%rd801, %rd1, %rd800;
	ld.global.u8 	%rs1052, [%rd801];
	setp.lt.u16 	%p927, %rs1051, %rs1052;
	or.b32  	%r3816, %r3797, 8192;
	selp.b32 	%r3817, %r3816, %r3797, %p927;
	ld.const.s8 	%rs1053, [c_pat+696];
	cvt.rn.f32.s16 	%f3209, %rs1053;
	mul.f32 	%f3210, %f7, %f3209;
	ld.const.s8 	%rs1054, [c_pat+697];
	cvt.rn.f32.s16 	%f3211, %rs1054;
	mul.f32 	%f3212, %f76, %f3211;
	sub.f32 	%f3213, %f3210, %f3212;
	add.f32 	%f3214, %f3213, 0f3F000000;
	cvt.rzi.s32.f32 	%r3818, %f3214;
	mul.f32 	%f3215, %f7, %f3211;
	fma.rn.f32 	%f3216, %f76, %f3209, %f3215;
	add.f32 	%f3217, %f3216, 0f3F000000;
	cvt.rzi.s32.f32 	%r3819, %f3217;
	ld.const.s8 	%rs1055, [c_pat+698];
	cvt.rn.f32.s16 	%f3218, %rs1055;
	mul.f32 	%f3219, %f7, %f3218;
	ld.const.s8 	%rs1056, [c_pat+699];
	cvt.rn.f32.s16 	%f3220, %rs1056;
	mul.f32 	%f3221, %f76, %f3220;
	sub.f32 	%f3222, %f3219, %f3221;
	add.f32 	%f3223, %f3222, 0f3F000000;
	cvt.rzi.s32.f32 	%r3820, %f3223;
	mul.f32 	%f3224, %f7, %f3220;
	fma.rn.f32 	%f3225, %f76, %f3218, %f3224;
	add.f32 	%f3226, %f3225, 0f3F000000;
	cvt.rzi.s32.f32 	%r3821, %f3226;
	add.s32 	%r3822, %r3819, %r2;
	setp.lt.s32 	%p928, %r3822, 0;
	min.s32 	%r3823, %r3822, %r3;
	selp.b32 	%r3824, 0, %r3823, %p928;
	add.s32 	%r3825, %r3818, %r4;
	setp.lt.s32 	%p929, %r3825, 0;
	min.s32 	%r3826, %r3825, %r5;
	selp.b32 	%r3827, 0, %r3826, %p929;
	mad.lo.s32 	%r3828, %r3824, %r74, %r3827;
	cvt.s64.s32 	%rd802, %r3828;
	add.s64 	%rd803, %rd1, %rd802;
	ld.global.u8 	%rs1057, [%rd803];
	add.s32 	%r3829, %r3821, %r2;
	setp.lt.s32 	%p930, %r3829, 0;
	min.s32 	%r3830, %r3829, %r3;
	selp.b32 	%r3831, 0, %r3830, %p930;
	add.s32 	%r3832, %r3820, %r4;
	setp.lt.s32 	%p931, %r3832, 0;
	min.s32 	%r3833, %r3832, %r5;
	selp.b32 	%r3834, 0, %r3833, %p931;
	mad.lo.s32 	%r3835, %r3831, %r74, %r3834;
	cvt.s64.s32 	%rd804, %r3835;
	add.s64 	%rd805, %rd1, %rd804;
	ld.global.u8 	%rs1058, [%rd805];
	setp.lt.u16 	%p932, %rs1057, %rs1058;
	or.b32  	%r3836, %r3817, 16384;
	selp.b32 	%r3837, %r3836, %r3817, %p932;
	ld.const.s8 	%rs1059, [c_pat+700];
	cvt.rn.f32.s16 	%f3227, %rs1059;
	mul.f32 	%f3228, %f7, %f3227;
	ld.const.s8 	%rs1060, [c_pat+701];
	cvt.rn.f32.s16 	%f3229, %rs1060;
	mul.f32 	%f3230, %f76, %f3229;
	sub.f32 	%f3231, %f3228, %f3230;
	add.f32 	%f3232, %f3231, 0f3F000000;
	cvt.rzi.s32.f32 	%r3838, %f3232;
	mul.f32 	%f3233, %f7, %f3229;
	fma.rn.f32 	%f3234, %f76, %f3227, %f3233;
	add.f32 	%f3235, %f3234, 0f3F000000;
	cvt.rzi.s32.f32 	%r3839, %f3235;
	ld.const.s8 	%rs1061, [c_pat+702];
	cvt.rn.f32.s16 	%f3236, %rs1061;
	mul.f32 	%f3237, %f7, %f3236;
	ld.const.s8 	%rs1062, [c_pat+703];
	cvt.rn.f32.s16 	%f3238, %rs1062;
	mul.f32 	%f3239, %f76, %f3238;
	sub.f32 	%f3240, %f3237, %f3239;
	add.f32 	%f3241, %f3240, 0f3F000000;
	cvt.rzi.s32.f32 	%r3840, %f3241;
	mul.f32 	%f3242, %f7, %f3238;
	fma.rn.f32 	%f3243, %f76, %f3236, %f3242;
	add.f32 	%f3244, %f3243, 0f3F000000;
	cvt.rzi.s32.f32 	%r3841, %f3244;
	add.s32 	%r3842, %r3839, %r2;
	setp.lt.s32 	%p933, %r3842, 0;
	min.s32 	%r3843, %r3842, %r3;
	selp.b32 	%r3844, 0, %r3843, %p933;
	add.s32 	%r3845, %r3838, %r4;
	setp.lt.s32 	%p934, %r3845, 0;
	min.s32 	%r3846, %r3845, %r5;
	selp.b32 	%r3847, 0, %r3846, %p934;
	mad.lo.s32 	%r3848, %r3844, %r74, %r3847;
	cvt.s64.s32 	%rd806, %r3848;
	add.s64 	%rd807, %rd1, %rd806;
	ld.global.u8 	%rs1063, [%rd807];
	add.s32 	%r3849, %r3841, %r2;
	setp.lt.s32 	%p935, %r3849, 0;
	min.s32 	%r3850, %r3849, %r3;
	selp.b32 	%r3851, 0, %r3850, %p935;
	add.s32 	%r3852, %r3840, %r4;
	setp.lt.s32 	%p936, %r3852, 0;
	min.s32 	%r3853, %r3852, %r5;
	selp.b32 	%r3854, 0, %r3853, %p936;
	mad.lo.s32 	%r3855, %r3851, %r74, %r3854;
	cvt.s64.s32 	%rd808, %r3855;
	add.s64 	%rd809, %rd1, %rd808;
	ld.global.u8 	%rs1064, [%rd809];
	setp.lt.u16 	%p937, %rs1063, %rs1064;
	or.b32  	%r3856, %r3837, 32768;
	selp.b32 	%r3857, %r3856, %r3837, %p937;
	ld.const.s8 	%rs1065, [c_pat+704];
	cvt.rn.f32.s16 	%f3245, %rs1065;
	mul.f32 	%f3246, %f7, %f3245;
	ld.const.s8 	%rs1066, [c_pat+705];
	cvt.rn.f32.s16 	%f3247, %rs1066;
	mul.f32 	%f3248, %f76, %f3247;
	sub.f32 	%f3249, %f3246, %f3248;
	add.f32 	%f3250, %f3249, 0f3F000000;
	cvt.rzi.s32.f32 	%r3858, %f3250;
	mul.f32 	%f3251, %f7, %f3247;
	fma.rn.f32 	%f3252, %f76, %f3245, %f3251;
	add.f32 	%f3253, %f3252, 0f3F000000;
	cvt.rzi.s32.f32 	%r3859, %f3253;
	ld.const.s8 	%rs1067, [c_pat+706];
	cvt.rn.f32.s16 	%f3254, %rs1067;
	mul.f32 	%f3255, %f7, %f3254;
	ld.const.s8 	%rs1068, [c_pat+707];
	cvt.rn.f32.s16 	%f3256, %rs1068;
	mul.f32 	%f3257, %f76, %f3256;
	sub.f32 	%f3258, %f3255, %f3257;
	add.f32 	%f3259, %f3258, 0f3F000000;
	cvt.rzi.s32.f32 	%r3860, %f3259;
	mul.f32 	%f3260, %f7, %f3256;
	fma.rn.f32 	%f3261, %f76, %f3254, %f3260;
	add.f32 	%f3262, %f3261, 0f3F000000;
	cvt.rzi.s32.f32 	%r3861, %f3262;
	add.s32 	%r3862, %r3859, %r2;
	setp.lt.s32 	%p938, %r3862, 0;
	min.s32 	%r3863, %r3862, %r3;
	selp.b32 	%r3864, 0, %r3863, %p938;
	add.s32 	%r3865, %r3858, %r4;
	setp.lt.s32 	%p939, %r3865, 0;
	min.s32 	%r3866, %r3865, %r5;
	selp.b32 	%r3867, 0, %r3866, %p939;
	mad.lo.s32 	%r3868, %r3864, %r74, %r3867;
	cvt.s64.s32 	%rd810, %r3868;
	add.s64 	%rd811, %rd1, %rd810;
	ld.global.u8 	%rs1069, [%rd811];
	add.s32 	%r3869, %r3861, %r2;
	setp.lt.s32 	%p940, %r3869, 0;
	min.s32 	%r3870, %r3869, %r3;
	selp.b32 	%r3871, 0, %r3870, %p940;
	add.s32 	%r3872, %r3860, %r4;
	setp.lt.s32 	%p941, %r3872, 0;
	min.s32 	%r3873, %r3872, %r5;
	selp.b32 	%r3874, 0, %r3873, %p941;
	mad.lo.s32 	%r3875, %r3871, %r74, %r3874;
	cvt.s64.s32 	%rd812, %r3875;
	add.s64 	%rd813, %rd1, %rd812;
	ld.global.u8 	%rs1070, [%rd813];
	setp.lt.u16 	%p942, %rs1069, %rs1070;
	or.b32  	%r3876, %r3857, 65536;
	selp.b32 	%r3877, %r3876, %r3857, %p942;
	ld.const.s8 	%rs1071, [c_pat+708];
	cvt.rn.f32.s16 	%f3263, %rs1071;
	mul.f32 	%f3264, %f7, %f3263;
	ld.const.s8 	%rs1072, [c_pat+709];
	cvt.rn.f32.s16 	%f3265, %rs1072;
	mul.f32 	%f3266, %f76, %f3265;
	sub.f32 	%f3267, %f3264, %f3266;
	add.f32 	%f3268, %f3267, 0f3F000000;
	cvt.rzi.s32.f32 	%r3878, %f3268;
	mul.f32 	%f3269, %f7, %f3265;
	fma.rn.f32 	%f3270, %f76, %f3263, %f3269;
	add.f32 	%f3271, %f3270, 0f3F000000;
	cvt.rzi.s32.f32 	%r3879, %f3271;
	ld.const.s8 	%rs1073, [c_pat+710];
	cvt.rn.f32.s16 	%f3272, %rs1073;
	mul.f32 	%f3273, %f7, %f3272;
	ld.const.s8 	%rs1074, [c_pat+711];
	cvt.rn.f32.s16 	%f3274, %rs1074;
	mul.f32 	%f3275, %f76, %f3274;
	sub.f32 	%f3276, %f3273, %f3275;
	add.f32 	%f3277, %f3276, 0f3F000000;
	cvt.rzi.s32.f32 	%r3880, %f3277;
	mul.f32 	%f3278, %f7, %f3274;
	fma.rn.f32 	%f3279, %f76, %f3272, %f3278;
	add.f32 	%f3280, %f3279, 0f3F000000;
	cvt.rzi.s32.f32 	%r3881, %f3280;
	add.s32 	%r3882, %r3879, %r2;
	setp.lt.s32 	%p943, %r3882, 0;
	min.s32 	%r3883, %r3882, %r3;
	selp.b32 	%r3884, 0, %r3883, %p943;
	add.s32 	%r3885, %r3878, %r4;
	setp.lt.s32 	%p944, %r3885, 0;
	min.s32 	%r3886, %r3885, %r5;
	selp.b32 	%r3887, 0, %r3886, %p944;
	mad.lo.s32 	%r3888, %r3884, %r74, %r3887;
	cvt.s64.s32 	%rd814, %r3888;
	add.s64 	%rd815, %rd1, %rd814;
	ld.global.u8 	%rs1075, [%rd815];
	add.s32 	%r3889, %r3881, %r2;
	setp.lt.s32 	%p945, %r3889, 0;
	min.s32 	%r3890, %r3889, %r3;
	selp.b32 	%r3891, 0, %r3890, %p945;
	add.s32 	%r3892, %r3880, %r4;
	setp.lt.s32 	%p946, %r3892, 0;
	min.s32 	%r3893, %r3892, %r5;
	selp.b32 	%r3894, 0, %r3893, %p946;
	mad.lo.s32 	%r3895, %r3891, %r74, %r3894;
	cvt.s64.s32 	%rd816, %r3895;
	add.s64 	%rd817, %rd1, %rd816;
	ld.global.u8 	%rs1076, [%rd817];
	setp.lt.u16 	%p947, %rs1075, %rs1076;
	or.b32  	%r3896, %r3877, 131072;
	selp.b32 	%r3897, %r3896, %r3877, %p947;
	ld.const.s8 	%rs1077, [c_pat+712];
	cvt.rn.f32.s16 	%f3281, %rs1077;
	mul.f32 	%f3282, %f7, %f3281;
	ld.const.s8 	%rs1078, [c_pat+713];
	cvt.rn.f32.s16 	%f3283, %rs1078;
	mul.f32 	%f3284, %f76, %f3283;
	sub.f32 	%f3285, %f3282, %f3284;
	add.f32 	%f3286, %f3285, 0f3F000000;
	cvt.rzi.s32.f32 	%r3898, %f3286;
	mul.f32 	%f3287, %f7, %f3283;
	fma.rn.f32 	%f3288, %f76, %f3281, %f3287;
	add.f32 	%f3289, %f3288, 0f3F000000;
	cvt.rzi.s32.f32 	%r3899, %f3289;
	ld.const.s8 	%rs1079, [c_pat+714];
	cvt.rn.f32.s16 	%f3290, %rs1079;
	mul.f32 	%f3291, %f7, %f3290;
	ld.const.s8 	%rs1080, [c_pat+715];
	cvt.rn.f32.s16 	%f3292, %rs1080;
	mul.f32 	%f3293, %f76, %f3292;
	sub.f32 	%f3294, %f3291, %f3293;
	add.f32 	%f3295, %f3294, 0f3F000000;
	cvt.rzi.s32.f32 	%r3900, %f3295;
	mul.f32 	%f3296, %f7, %f3292;
	fma.rn.f32 	%f3297, %f76, %f3290, %f3296;
	add.f32 	%f3298, %f3297, 0f3F000000;
	cvt.rzi.s32.f32 	%r3901, %f3298;
	add.s32 	%r3902, %r3899, %r2;
	setp.lt.s32 	%p948, %r3902, 0;
	min.s32 	%r3903, %r3902, %r3;
	selp.b32 	%r3904, 0, %r3903, %p948;
	add.s32 	%r3905, %r3898, %r4;
	setp.lt.s32 	%p949, %r3905, 0;
	min.s32 	%r3906, %r3905, %r5;
	selp.b32 	%r3907, 0, %r3906, %p949;
	mad.lo.s32 	%r3908, %r3904, %r74, %r3907;
	cvt.s64.s32 	%rd818, %r3908;
	add.s64 	%rd819, %rd1, %rd818;
	ld.global.u8 	%rs1081, [%rd819];
	add.s32 	%r3909, %r3901, %r2;
	setp.lt.s32 	%p950, %r3909, 0;
	min.s32 	%r3910, %r3909, %r3;
	selp.b32 	%r3911, 0, %r3910, %p950;
	add.s32 	%r3912, %r3900, %r4;
	setp.lt.s32 	%p951, %r3912, 0;
	min.s32 	%r3913, %r3912, %r5;
	selp.b32 	%r3914, 0, %r3913, %p951;
	mad.lo.s32 	%r3915, %r3911, %r74, %r3914;
	cvt.s64.s32 	%rd820, %r3915;
	add.s64 	%rd821, %rd1, %rd820;
	ld.global.u8 	%rs1082, [%rd821];
	setp.lt.u16 	%p952, %rs1081, %rs1082;
	or.b32  	%r3916, %r3897, 262144;
	selp.b32 	%r3917, %r3916, %r3897, %p952;
	ld.const.s8 	%rs1083, [c_pat+716];
	cvt.rn.f32.s16 	%f3299, %rs1083;
	mul.f32 	%f3300, %f7, %f3299;
	ld.const.s8 	%rs1084, [c_pat+717];
	cvt.rn.f32.s16 	%f3301, %rs1084;
	mul.f32 	%f3302, %f76, %f3301;
	sub.f32 	%f3303, %f3300, %f3302;
	add.f32 	%f3304, %f3303, 0f3F000000;
	cvt.rzi.s32.f32 	%r3918, %f3304;
	mul.f32 	%f3305, %f7, %f3301;
	fma.rn.f32 	%f3306, %f76, %f3299, %f3305;
	add.f32 	%f3307, %f3306, 0f3F000000;
	cvt.rzi.s32.f32 	%r3919, %f3307;
	ld.const.s8 	%rs1085, [c_pat+718];
	cvt.rn.f32.s16 	%f3308, %rs1085;
	mul.f32 	%f3309, %f7, %f3308;
	ld.const.s8 	%rs1086, [c_pat+719];
	cvt.rn.f32.s16 	%f3310, %rs1086;
	mul.f32 	%f3311, %f76, %f3310;
	sub.f32 	%f3312, %f3309, %f3311;
	add.f32 	%f3313, %f3312, 0f3F000000;
	cvt.rzi.s32.f32 	%r3920, %f3313;
	mul.f32 	%f3314, %f7, %f3310;
	fma.rn.f32 	%f3315, %f76, %f3308, %f3314;
	add.f32 	%f3316, %f3315, 0f3F000000;
	cvt.rzi.s32.f32 	%r3921, %f3316;
	add.s32 	%r3922, %r3919, %r2;
	setp.lt.s32 	%p953, %r3922, 0;
	min.s32 	%r3923, %r3922, %r3;
	selp.b32 	%r3924, 0, %r3923, %p953;
	add.s32 	%r3925, %r3918, %r4;
	setp.lt.s32 	%p954, %r3925, 0;
	min.s32 	%r3926, %r3925, %r5;
	selp.b32 	%r3927, 0, %r3926, %p954;
	mad.lo.s32 	%r3928, %r3924, %r74, %r3927;
	cvt.s64.s32 	%rd822, %r3928;
	add.s64 	%rd823, %rd1, %rd822;
	ld.global.u8 	%rs1087, [%rd823];
	add.s32 	%r3929, %r3921, %r2;
	setp.lt.s32 	%p955, %r3929, 0;
	min.s32 	%r3930, %r3929, %r3;
	selp.b32 	%r3931, 0, %r3930, %p955;
	add.s32 	%r3932, %r3920, %r4;
	setp.lt.s32 	%p956, %r3932, 0;
	min.s32 	%r3933, %r3932, %r5;
	selp.b32 	%r3934, 0, %r3933, %p956;
	mad.lo.s32 	%r3935, %r3931, %r74, %r3934;
	cvt.s64.s32 	%rd824, %r3935;
	add.s64 	%rd825, %rd1, %rd824;
	ld.global.u8 	%rs1088, [%rd825];
	setp.lt.u16 	%p957, %rs1087, %rs1088;
	or.b32  	%r3936, %r3917, 524288;
	selp.b32 	%r3937, %r3936, %r3917, %p957;
	ld.const.s8 	%rs1089, [c_pat+720];
	cvt.rn.f32.s16 	%f3317, %rs1089;
	mul.f32 	%f3318, %f7, %f3317;
	ld.const.s8 	%rs1090, [c_pat+721];
	cvt.rn.f32.s16 	%f3319, %rs1090;
	mul.f32 	%f3320, %f76, %f3319;
	sub.f32 	%f3321, %f3318, %f3320;
	add.f32 	%f3322, %f3321, 0f3F000000;
	cvt.rzi.s32.f32 	%r3938, %f3322;
	mul.f32 	%f3323, %f7, %f3319;
	fma.rn.f32 	%f3324, %f76, %f3317, %f3323;
	add.f32 	%f3325, %f3324, 0f3F000000;
	cvt.rzi.s32.f32 	%r3939, %f3325;
	ld.const.s8 	%rs1091, [c_pat+722];
	cvt.rn.f32.s16 	%f3326, %rs1091;
	mul.f32 	%f3327, %f7, %f3326;
	ld.const.s8 	%rs1092, [c_pat+723];
	cvt.rn.f32.s16 	%f3328, %rs1092;
	mul.f32 	%f3329, %f76, %f3328;
	sub.f32 	%f3330, %f3327, %f3329;
	add.f32 	%f3331, %f3330, 0f3F000000;
	cvt.rzi.s32.f32 	%r3940, %f3331;
	mul.f32 	%f3332, %f7, %f3328;
	fma.rn.f32 	%f3333, %f76, %f3326, %f3332;
	add.f32 	%f3334, %f3333, 0f3F000000;
	cvt.rzi.s32.f32 	%r3941, %f3334;
	add.s32 	%r3942, %r3939, %r2;
	setp.lt.s32 	%p958, %r3942, 0;
	min.s32 	%r3943, %r3942, %r3;
	selp.b32 	%r3944, 0, %r3943, %p958;
	add.s32 	%r3945, %r3938, %r4;
	setp.lt.s32 	%p959, %r3945, 0;
	min.s32 	%r3946, %r3945, %r5;
	selp.b32 	%r3947, 0, %r3946, %p959;
	mad.lo.s32 	%r3948, %r3944, %r74, %r3947;
	cvt.s64.s32 	%rd826, %r3948;
	add.s64 	%rd827, %rd1, %rd826;
	ld.global.u8 	%rs1093, [%rd827];
	add.s32 	%r3949, %r3941, %r2;
	setp.lt.s32 	%p960, %r3949, 0;
	min.s32 	%r3950, %r3949, %r3;
	selp.b32 	%r3951, 0, %r3950, %p960;
	add.s32 	%r3952, %r3940, %r4;
	setp.lt.s32 	%p961, %r3952, 0;
	min.s32 	%r3953, %r3952, %r5;
	selp.b32 	%r3954, 0, %r3953, %p961;
	mad.lo.s32 	%r3955, %r3951, %r74, %r3954;
	cvt.s64.s32 	%rd828, %r3955;
	add.s64 	%rd829, %rd1, %rd828;
	ld.global.u8 	%rs1094, [%rd829];
	setp.lt.u16 	%p962, %rs1093, %rs1094;
	or.b32  	%r3956, %r3937, 1048576;
	selp.b32 	%r3957, %r3956, %r3937, %p962;
	ld.const.s8 	%rs1095, [c_pat+724];
	cvt.rn.f32.s16 	%f3335, %rs1095;
	mul.f32 	%f3336, %f7, %f3335;
	ld.const.s8 	%rs1096, [c_pat+725];
	cvt.rn.f32.s16 	%f3337, %rs1096;
	mul.f32 	%f3338, %f76, %f3337;
	sub.f32 	%f3339, %f3336, %f3338;
	add.f32 	%f3340, %f3339, 0f3F000000;
	cvt.rzi.s32.f32 	%r3958, %f3340;
	mul.f32 	%f3341, %f7, %f3337;
	fma.rn.f32 	%f3342, %f76, %f3335, %f3341;
	add.f32 	%f3343, %f3342, 0f3F000000;
	cvt.rzi.s32.f32 	%r3959, %f3343;
	ld.const.s8 	%rs1097, [c_pat+726];
	cvt.rn.f32.s16 	%f3344, %rs1097;
	mul.f32 	%f3345, %f7, %f3344;
	ld.const.s8 	%rs1098, [c_pat+727];
	cvt.rn.f32.s16 	%f3346, %rs1098;
	mul.f32 	%f3347, %f76, %f3346;
	sub.f32 	%f3348, %f3345, %f3347;
	add.f32 	%f3349, %f3348, 0f3F000000;
	cvt.rzi.s32.f32 	%r3960, %f3349;
	mul.f32 	%f3350, %f7, %f3346;
	fma.rn.f32 	%f3351, %f76, %f3344, %f3350;
	add.f32 	%f3352, %f3351, 0f3F000000;
	cvt.rzi.s32.f32 	%r3961, %f3352;
	add.s32 	%r3962, %r3959, %r2;
	setp.lt.s32 	%p963, %r3962, 0;
	min.s32 	%r3963, %r3962, %r3;
	selp.b32 	%r3964, 0, %r3963, %p963;
	add.s32 	%r3965, %r3958, %r4;
	setp.lt.s32 	%p964, %r3965, 0;
	min.s32 	%r3966, %r3965, %r5;
	selp.b32 	%r3967, 0, %r3966, %p964;
	mad.lo.s32 	%r3968, %r3964, %r74, %r3967;
	cvt.s64.s32 	%rd830, %r3968;
	add.s64 	%rd831, %rd1, %rd830;
	ld.global.u8 	%rs1099, [%rd831];
	add.s32 	%r3969, %r3961, %r2;
	setp.lt.s32 	%p965, %r3969, 0;
	min.s32 	%r3970, %r3969, %r3;
	selp.b32 	%r3971, 0, %r3970, %p965;
	add.s32 	%r3972, %r3960, %r4;
	setp.lt.s32 	%p966, %r3972, 0;
	min.s32 	%r3973, %r3972, %r5;
	selp.b32 	%r3974, 0, %r3973, %p966;
	mad.lo.s32 	%r3975, %r3971, %r74, %r3974;
	cvt.s64.s32 	%rd832, %r3975;
	add.s64 	%rd833, %rd1, %rd832;
	ld.global.u8 	%rs1100, [%rd833];
	setp.lt.u16 	%p967, %rs1099, %rs1100;
	or.b32  	%r3976, %r3957, 2097152;
	selp.b32 	%r3977, %r3976, %r3957, %p967;
	ld.const.s8 	%rs1101, [c_pat+728];
	cvt.rn.f32.s16 	%f3353, %rs1101;
	mul.f32 	%f3354, %f7, %f3353;
	ld.const.s8 	%rs1102, [c_pat+729];
	cvt.rn.f32.s16 	%f3355, %rs1102;
	mul.f32 	%f3356, %f76, %f3355;
	sub.f32 	%f3357, %f3354, %f3356;
	add.f32 	%f3358, %f3357, 0f3F000000;
	cvt.rzi.s32.f32 	%r3978, %f3358;
	mul.f32 	%f3359, %f7, %f3355;
	fma.rn.f32 	%f3360, %f76, %f3353, %f3359;
	add.f32 	%f3361, %f3360, 0f3F000000;
	cvt.rzi.s32.f32 	%r3979, %f3361;
	ld.const.s8 	%rs1103, [c_pat+730];
	cvt.rn.f32.s16 	%f3362, %rs1103;
	mul.f32 	%f3363, %f7, %f3362;
	ld.const.s8 	%rs1104, [c_pat+731];
	cvt.rn.f32.s16 	%f3364, %rs1104;
	mul.f32 	%f3365, %f76, %f3364;
	sub.f32 	%f3366, %f3363, %f3365;
	add.f32 	%f3367, %f3366, 0f3F000000;
	cvt.rzi.s32.f32 	%r3980, %f3367;
	mul.f32 	%f3368, %f7, %f3364;
	fma.rn.f32 	%f3369, %f76, %f3362, %f3368;
	add.f32 	%f3370, %f3369, 0f3F000000;
	cvt.rzi.s32.f32 	%r3981, %f3370;
	add.s32 	%r3982, %r3979, %r2;
	setp.lt.s32 	%p968, %r3982, 0;
	min.s32 	%r3983, %r3982, %r3;
	selp.b32 	%r3984, 0, %r3983, %p968;
	add.s32 	%r3985, %r3978, %r4;
	setp.lt.s32 	%p969, %r3985, 0;
	min.s32 	%r3986, %r3985, %r5;
	selp.b32 	%r3987, 0, %r3986, %p969;
	mad.lo.s32 	%r3988, %r3984, %r74, %r3987;
	cvt.s64.s32 	%rd834, %r3988;
	add.s64 	%rd835, %rd1, %rd834;
	ld.global.u8 	%rs1105, [%rd835];
	add.s32 	%r3989, %r3981, %r2;
	setp.lt.s32 	%p970, %r3989, 0;
	min.s32 	%r3990, %r3989, %r3;
	selp.b32 	%r3991, 0, %r3990, %p970;
	add.s32 	%r3992, %r3980, %r4;
	setp.lt.s32 	%p971, %r3992, 0;
	min.s32 	%r3993, %r3992, %r5;
	selp.b32 	%r3994, 0, %r3993, %p971;
	mad.lo.s32 	%r3995, %r3991, %r74, %r3994;
	cvt.s64.s32 	%rd836, %r3995;
	add.s64 	%rd837, %rd1, %rd836;
	ld.global.u8 	%rs1106, [%rd837];
	setp.lt.u16 	%p972, %rs1105, %rs1106;
	or.b32  	%r3996, %r3977, 4194304;
	selp.b32 	%r3997, %r3996, %r3977, %p972;
	ld.const.s8 	%rs1107, [c_pat+732];
	cvt.rn.f32.s16 	%f3371, %rs1107;
	mul.f32 	%f3372, %f7, %f3371;
	ld.const.s8 	%rs1108, [c_pat+733];
	cvt.rn.f32.s16 	%f3373, %rs1108;
	mul.f32 	%f3374, %f76, %f3373;
	sub.f32 	%f3375, %f3372, %f3374;
	add.f32 	%f3376, %f3375, 0f3F000000;
	cvt.rzi.s32.f32 	%r3998, %f3376;
	mul.f32 	%f3377, %f7, %f3373;
	fma.rn.f32 	%f3378, %f76, %f3371, %f3377;
	add.f32 	%f3379, %f3378, 0f3F000000;
	cvt.rzi.s32.f32 	%r3999, %f3379;
	ld.const.s8 	%rs1109, [c_pat+734];
	cvt.rn.f32.s16 	%f3380, %rs1109;
	mul.f32 	%f3381, %f7, %f3380;
	ld.const.s8 	%rs1110, [c_pat+735];
	cvt.rn.f32.s16 	%f3382, %rs1110;
	mul.f32 	%f3383, %f76, %f3382;
	sub.f32 	%f3384, %f3381, %f3383;
	add.f32 	%f3385, %f3384, 0f3F000000;
	cvt.rzi.s32.f32 	%r4000, %f3385;
	mul.f32 	%f3386, %f7, %f3382;
	fma.rn.f32 	%f3387, %f76, %f3380, %f3386;
	add.f32 	%f3388, %f3387, 0f3F000000;
	cvt.rzi.s32.f32 	%r4001, %f3388;
	add.s32 	%r4002, %r3999, %r2;
	setp.lt.s32 	%p973, %r4002, 0;
	min.s32 	%r4003, %r4002, %r3;
	selp.b32 	%r4004, 0, %r4003, %p973;
	add.s32 	%r4005, %r3998, %r4;
	setp.lt.s32 	%p974, %r4005, 0;
	min.s32 	%r4006, %r4005, %r5;
	selp.b32 	%r4007, 0, %r4006, %p974;
	mad.lo.s32 	%r4008, %r4004, %r74, %r4007;
	cvt.s64.s32 	%rd838, %r4008;
	add.s64 	%rd839, %rd1, %rd838;
	ld.global.u8 	%rs1111, [%rd839];
	add.s32 	%r4009, %r4001, %r2;
	setp.lt.s32 	%p975, %r4009, 0;
	min.s32 	%r4010, %r4009, %r3;
	selp.b32 	%r4011, 0, %r4010, %p975;
	add.s32 	%r4012, %r4000, %r4;
	setp.lt.s32 	%p976, %r4012, 0;
	min.s32 	%r4013, %r4012, %r5;
	selp.b32 	%r4014, 0, %r4013, %p976;
	mad.lo.s32 	%r4015, %r4011, %r74, %r4014;
	cvt.s64.s32 	%rd840, %r4015;
	add.s64 	%rd841, %rd1, %rd840;
	ld.global.u8 	%rs1112, [%rd841];
	setp.lt.u16 	%p977, %rs1111, %rs1112;
	or.b32  	%r4016, %r3997, 8388608;
	selp.b32 	%r4017, %r4016, %r3997, %p977;
	ld.const.s8 	%rs1113, [c_pat+736];
	cvt.rn.f32.s16 	%f3389, %rs1113;
	mul.f32 	%f3390, %f7, %f3389;
	ld.const.s8 	%rs1114, [c_pat+737];
	cvt.rn.f32.s16 	%f3391, %rs1114;
	mul.f32 	%f3392, %f76, %f3391;
	sub.f32 	%f3393, %f3390, %f3392;
	add.f32 	%f3394, %f3393, 0f3F000000;
	cvt.rzi.s32.f32 	%r4018, %f3394;
	mul.f32 	%f3395, %f7, %f3391;
	fma.rn.f32 	%f3396, %f76, %f3389, %f3395;
	add.f32 	%f3397, %f3396, 0f3F000000;
	cvt.rzi.s32.f32 	%r4019, %f3397;
	ld.const.s8 	%rs1115, [c_pat+738];
	cvt.rn.f32.s16 	%f3398, %rs1115;
	mul.f32 	%f3399, %f7, %f3398;
	ld.const.s8 	%rs1116, [c_pat+739];
	cvt.rn.f32.s16 	%f3400, %rs1116;
	mul.f32 	%f3401, %f76, %f3400;
	sub.f32 	%f3402, %f3399, %f3401;
	add.f32 	%f3403, %f3402, 0f3F000000;
	cvt.rzi.s32.f32 	%r4020, %f3403;
	mul.f32 	%f3404, %f7, %f3400;
	fma.rn.f32 	%f3405, %f76, %f3398, %f3404;
	add.f32 	%f3406, %f3405, 0f3F000000;
	cvt.rzi.s32.f32 	%r4021, %f3406;
	add.s32 	%r4022, %r4019, %r2;
	setp.lt.s32 	%p978, %r4022, 0;
	min.s32 	%r4023, %r4022, %r3;
	selp.b32 	%r4024, 0, %r4023, %p978;
	add.s32 	%r4025, %r4018, %r4;
	setp.lt.s32 	%p979, %r4025, 0;
	min.s32 	%r4026, %r4025, %r5;
	selp.b32 	%r4027, 0, %r4026, %p979;
	mad.lo.s32 	%r4028, %r4024, %r74, %r4027;
	cvt.s64.s32 	%rd842, %r4028;
	add.s64 	%rd843, %rd1, %rd842;
	ld.global.u8 	%rs1117, [%rd843];
	add.s32 	%r4029, %r4021, %r2;
	setp.lt.s32 	%p980, %r4029, 0;
	min.s32 	%r4030, %r4029, %r3;
	selp.b32 	%r4031, 0, %r4030, %p980;
	add.s32 	%r4032, %r4020, %r4;
	setp.lt.s32 	%p981, %r4032, 0;
	min.s32 	%r4033, %r4032, %r5;
	selp.b32 	%r4034, 0, %r4033, %p981;
	mad.lo.s32 	%r4035, %r4031, %r74, %r4034;
	cvt.s64.s32 	%rd844, %r4035;
	add.s64 	%rd845, %rd1, %rd844;
	ld.global.u8 	%rs1118, [%rd845];
	setp.lt.u16 	%p982, %rs1117, %rs1118;
	or.b32  	%r4036, %r4017, 16777216;
	selp.b32 	%r4037, %r4036, %r4017, %p982;
	ld.const.s8 	%rs1119, [c_pat+740];
	cvt.rn.f32.s16 	%f3407, %rs1119;
	mul.f32 	%f3408, %f7, %f3407;
	ld.const.s8 	%rs1120, [c_pat+741];
	cvt.rn.f32.s16 	%f3409, %rs1120;
	mul.f32 	%f3410, %f76, %f3409;
	sub.f32 	%f3411, %f3408, %f3410;
	add.f32 	%f3412, %f3411, 0f3F000000;
	cvt.rzi.s32.f32 	%r4038, %f3412;
	mul.f32 	%f3413, %f7, %f3409;
	fma.rn.f32 	%f3414, %f76, %f3407, %f3413;
	add.f32 	%f3415, %f3414, 0f3F000000;
	cvt.rzi.s32.f32 	%r4039, %f3415;
	ld.const.s8 	%rs1121, [c_pat+742];
	cvt.rn.f32.s16 	%f3416, %rs1121;
	mul.f32 	%f3417, %f7, %f3416;
	ld.const.s8 	%rs1122, [c_pat+743];
	cvt.rn.f32.s16 	%f3418, %rs1122;
	mul.f32 	%f3419, %f76, %f3418;
	sub.f32 	%f3420, %f3417, %f3419;
	add.f32 	%f3421, %f3420, 0f3F000000;
	cvt.rzi.s32.f32 	%r4040, %f3421;
	mul.f32 	%f3422, %f7, %f3418;
	fma.rn.f32 	%f3423, %f76, %f3416, %f3422;
	add.f32 	%f3424, %f3423, 0f3F000000;
	cvt.rzi.s32.f32 	%r4041, %f3424;
	add.s32 	%r4042, %r4039, %r2;
	setp.lt.s32 	%p983, %r4042, 0;
	min.s32 	%r4043, %r4042, %r3;
	selp.b32 	%r4044, 0, %r4043, %p983;
	add.s32 	%r4045, %r4038, %r4;
	setp.lt.s32 	%p984, %r4045, 0;
	min.s32 	%r4046, %r4045, %r5;
	selp.b32 	%r4047, 0, %r4046, %p984;
	mad.lo.s32 	%r4048, %r4044, %r74, %r4047;
	cvt.s64.s32 	%rd846, %r4048;
	add.s64 	%rd847, %rd1, %rd846;
	ld.global.u8 	%rs1123, [%rd847];
	add.s32 	%r4049, %r4041, %r2;
	setp.lt.s32 	%p985, %r4049, 0;
	min.s32 	%r4050, %r4049, %r3;
	selp.b32 	%r4051, 0, %r4050, %p985;
	add.s32 	%r4052, %r4040, %r4;
	setp.lt.s32 	%p986, %r4052, 0;
	min.s32 	%r4053, %r4052, %r5;
	selp.b32 	%r4054, 0, %r4053, %p986;
	mad.lo.s32 	%r4055, %r4051, %r74, %r4054;
	cvt.s64.s32 	%rd848, %r4055;
	add.s64 	%rd849, %rd1, %rd848;
	ld.global.u8 	%rs1124, [%rd849];
	setp.lt.u16 	%p987, %rs1123, %rs1124;
	or.b32  	%r4056, %r4037, 33554432;
	selp.b32 	%r4057, %r4056, %r4037, %p987;
	ld.const.s8 	%rs1125, [c_pat+744];
	cvt.rn.f32.s16 	%f3425, %rs1125;
	mul.f32 	%f3426, %f7, %f3425;
	ld.const.s8 	%rs1126, [c_pat+745];
	cvt.rn.f32.s16 	%f3427, %rs1126;
	mul.f32 	%f3428, %f76, %f3427;
	sub.f32 	%f3429, %f3426, %f3428;
	add.f32 	%f3430, %f3429, 0f3F000000;
	cvt.rzi.s32.f32 	%r4058, %f3430;
	mul.f32 	%f3431, %f7, %f3427;
	fma.rn.f32 	%f3432, %f76, %f3425, %f3431;
	add.f32 	%f3433, %f3432, 0f3F000000;
	cvt.rzi.s32.f32 	%r4059, %f3433;
	ld.const.s8 	%rs1127, [c_pat+746];
	cvt.rn.f32.s16 	%f3434, %rs1127;
	mul.f32 	%f3435, %f7, %f3434;
	ld.const.s8 	%rs1128, [c_pat+747];
	cvt.rn.f32.s16 	%f3436, %rs1128;
	mul.f32 	%f3437, %f76, %f3436;
	sub.f32 	%f3438, %f3435, %f3437;
	add.f32 	%f3439, %f3438, 0f3F000000;
	cvt.rzi.s32.f32 	%r4060, %f3439;
	mul.f32 	%f3440, %f7, %f3436;
	fma.rn.f32 	%f3441, %f76, %f3434, %f3440;
	add.f32 	%f3442, %f3441, 0f3F000000;
	cvt.rzi.s32.f32 	%r4061, %f3442;
	add.s32 	%r4062, %r4059, %r2;
	setp.lt.s32 	%p988, %r4062, 0;
	min.s32 	%r4063, %r4062, %r3;
	selp.b32 	%r4064, 0, %r4063, %p988;
	add.s32 	%r4065, %r4058, %r4;
	setp.lt.s32 	%p989, %r4065, 0;
	min.s32 	%r4066, %r4065, %r5;
	selp.b32 	%r4067, 0, %r4066, %p989;
	mad.lo.s32 	%r4068, %r4064, %r74, %r4067;
	cvt.s64.s32 	%rd850, %r4068;
	add.s64 	%rd851, %rd1, %rd850;
	ld.global.u8 	%rs1129, [%rd851];
	add.s32 	%r4069, %r4061, %r2;
	setp.lt.s32 	%p990, %r4069, 0;
	min.s32 	%r4070, %r4069, %r3;
	selp.b32 	%r4071, 0, %r4070, %p990;
	add.s32 	%r4072, %r4060, %r4;
	setp.lt.s32 	%p991, %r4072, 0;
	min.s32 	%r4073, %r4072, %r5;
	selp.b32 	%r4074, 0, %r4073, %p991;
	mad.lo.s32 	%r4075, %r4071, %r74, %r4074;
	cvt.s64.s32 	%rd852, %r4075;
	add.s64 	%rd853, %rd1, %rd852;
	ld.global.u8 	%rs1130, [%rd853];
	setp.lt.u16 	%p992, %rs1129, %rs1130;
	or.b32  	%r4076, %r4057, 67108864;
	selp.b32 	%r4077, %r4076, %r4057, %p992;
	ld.const.s8 	%rs1131, [c_pat+748];
	cvt.rn.f32.s16 	%f3443, %rs1131;
	mul.f32 	%f3444, %f7, %f3443;
	ld.const.s8 	%rs1132, [c_pat+749];
	cvt.rn.f32.s16 	%f3445, %rs1132;
	mul.f32 	%f3446, %f76, %f3445;
	sub.f32 	%f3447, %f3444, %f3446;
	add.f32 	%f3448, %f3447, 0f3F000000;
	cvt.rzi.s32.f32 	%r4078, %f3448;
	mul.f32 	%f3449, %f7, %f3445;
	fma.rn.f32 	%f3450, %f76, %f3443, %f3449;
	add.f32 	%f3451, %f3450, 0f3F000000;
	cvt.rzi.s32.f32 	%r4079, %f3451;
	ld.const.s8 	%rs1133, [c_pat+750];
	cvt.rn.f32.s16 	%f3452, %rs1133;
	mul.f32 	%f3453, %f7, %f3452;
	ld.const.s8 	%rs1134, [c_pat+751];
	cvt.rn.f32.s16 	%f3454, %rs1134;
	mul.f32 	%f3455, %f76, %f3454;
	sub.f32 	%f3456, %f3453, %f3455;
	add.f32 	%f3457, %f3456, 0f3F000000;
	cvt.rzi.s32.f32 	%r4080, %f3457;
	mul.f32 	%f3458, %f7, %f3454;
	fma.rn.f32 	%f3459, %f76, %f3452, %f3458;
	add.f32 	%f3460, %f3459, 0f3F000000;
	cvt.rzi.s32.f32 	%r4081, %f3460;
	add.s32 	%r4082, %r4079, %r2;
	setp.lt.s32 	%p993, %r4082, 0;
	min.s32 	%r4083, %r4082, %r3;
	selp.b32 	%r4084, 0, %r4083, %p993;
	add.s32 	%r4085, %r4078, %r4;
	setp.lt.s32 	%p994, %r4085, 0;
	min.s32 	%r4086, %r4085, %r5;
	selp.b32 	%r4087, 0, %r4086, %p994;
	mad.lo.s32 	%r4088, %r4084, %r74, %r4087;
	cvt.s64.s32 	%rd854, %r4088;
	add.s64 	%rd855, %rd1, %rd854;
	ld.global.u8 	%rs1135, [%rd855];
	add.s32 	%r4089, %r4081, %r2;
	setp.lt.s32 	%p995, %r4089, 0;
	min.s32 	%r4090, %r4089, %r3;
	selp.b32 	%r4091, 0, %r4090, %p995;
	add.s32 	%r4092, %r4080, %r4;
	setp.lt.s32 	%p996, %r4092, 0;
	min.s32 	%r4093, %r4092, %r5;
	selp.b32 	%r4094, 0, %r4093, %p996;
	mad.lo.s32 	%r4095, %r4091, %r74, %r4094;
	cvt.s64.s32 	%rd856, %r4095;
	add.s64 	%rd857, %rd1, %rd856;
	ld.global.u8 	%rs1136, [%rd857];
	setp.lt.u16 	%p997, %rs1135, %rs1136;
	or.b32  	%r4096, %r4077, 134217728;
	selp.b32 	%r4097, %r4096, %r4077, %p997;
	ld.const.s8 	%rs1137, [c_pat+752];
	cvt.rn.f32.s16 	%f3461, %rs1137;
	mul.f32 	%f3462, %f7, %f3461;
	ld.const.s8 	%rs1138, [c_pat+753];
	cvt.rn.f32.s16 	%f3463, %rs1138;
	mul.f32 	%f3464, %f76, %f3463;
	sub.f32 	%f3465, %f3462, %f3464;
	add.f32 	%f3466, %f3465, 0f3F000000;
	cvt.rzi.s32.f32 	%r4098, %f3466;
	mul.f32 	%f3467, %f7, %f3463;
	fma.rn.f32 	%f3468, %f76, %f3461, %f3467;
	add.f32 	%f3469, %f3468, 0f3F000000;
	cvt.rzi.s32.f32 	%r4099, %f3469;
	ld.const.s8 	%rs1139, [c_pat+754];
	cvt.rn.f32.s16 	%f3470, %rs1139;
	mul.f32 	%f3471, %f7, %f3470;
	ld.const.s8 	%rs1140, [c_pat+755];
	cvt.rn.f32.s16 	%f3472, %rs1140;
	mul.f32 	%f3473, %f76, %f3472;
	sub.f32 	%f3474, %f3471, %f3473;
	add.f32 	%f3475, %f3474, 0f3F000000;
	cvt.rzi.s32.f32 	%r4100, %f3475;
	mul.f32 	%f3476, %f7, %f3472;
	fma.rn.f32 	%f3477, %f76, %f3470, %f3476;
	add.f32 	%f3478, %f3477, 0f3F000000;
	cvt.rzi.s32.f32 	%r4101, %f3478;
	add.s32 	%r4102, %r4099, %r2;
	setp.lt.s32 	%p998, %r4102, 0;
	min.s32 	%r4103, %r4102, %r3;
	selp.b32 	%r4104, 0, %r4103, %p998;
	add.s32 	%r4105, %r4098, %r4;
	setp.lt.s32 	%p999, %r4105, 0;
	min.s32 	%r4106, %r4105, %r5;
	selp.b32 	%r4107, 0, %r4106, %p999;
	mad.lo.s32 	%r4108, %r4104, %r74, %r4107;
	cvt.s64.s32 	%rd858, %r4108;
	add.s64 	%rd859, %rd1, %rd858;
	ld.global.u8 	%rs1141, [%rd859];
	add.s32 	%r4109, %r4101, %r2;
	setp.lt.s32 	%p1000, %r4109, 0;
	min.s32 	%r4110, %r4109, %r3;
	selp.b32 	%r4111, 0, %r4110, %p1000;
	add.s32 	%r4112, %r4100, %r4;
	setp.lt.s32 	%p1001, %r4112, 0;
	min.s32 	%r4113, %r4112, %r5;
	selp.b32 	%r4114, 0, %r4113, %p1001;
	mad.lo.s32 	%r4115, %r4111, %r74, %r4114;
	cvt.s64.s32 	%rd860, %r4115;
	add.s64 	%rd861, %rd1, %rd860;
	ld.global.u8 	%rs1142, [%rd861];
	setp.lt.u16 	%p1002, %rs1141, %rs1142;
	or.b32  	%r4116, %r4097, 268435456;
	selp.b32 	%r4117, %r4116, %r4097, %p1002;
	ld.const.s8 	%rs1143, [c_pat+756];
	cvt.rn.f32.s16 	%f3479, %rs1143;
	mul.f32 	%f3480, %f7, %f3479;
	ld.const.s8 	%rs1144, [c_pat+757];
	cvt.rn.f32.s16 	%f3481, %rs1144;
	mul.f32 	%f3482, %f76, %f3481;
	sub.f32 	%f3483, %f3480, %f3482;
	add.f32 	%f3484, %f3483, 0f3F000000;
	cvt.rzi.s32.f32 	%r4118, %f3484;
	mul.f32 	%f3485, %f7, %f3481;
	fma.rn.f32 	%f3486, %f76, %f3479, %f3485;
	add.f32 	%f3487, %f3486, 0f3F000000;
	cvt.rzi.s32.f32 	%r4119, %f3487;
	ld.const.s8 	%rs1145, [c_pat+758];
	cvt.rn.f32.s16 	%f3488, %rs1145;
	mul.f32 	%f3489, %f7, %f3488;
	ld.const.s8 	%rs1146, [c_pat+759];
	cvt.rn.f32.s16 	%f3490, %rs1146;
	mul.f32 	%f3491, %f76, %f3490;
	sub.f32 	%f3492, %f3489, %f3491;
	add.f32 	%f3493, %f3492, 0f3F000000;
	cvt.rzi.s32.f32 	%r4120, %f3493;
	mul.f32 	%f3494, %f7, %f3490;
	fma.rn.f32 	%f3495, %f76, %f3488, %f3494;
	add.f32 	%f3496, %f3495, 0f3F000000;
	cvt.rzi.s32.f32 	%r4121, %f3496;
	add.s32 	%r4122, %r4119, %r2;
	setp.lt.s32 	%p1003, %r4122, 0;
	min.s32 	%r4123, %r4122, %r3;
	selp.b32 	%r4124, 0, %r4123, %p1003;
	add.s32 	%r4125, %r4118, %r4;
	setp.lt.s32 	%p1004, %r4125, 0;
	min.s32 	%r4126, %r4125, %r5;
	selp.b32 	%r4127, 0, %r4126, %p1004;
	mad.lo.s32 	%r4128, %r4124, %r74, %r4127;
	cvt.s64.s32 	%rd862, %r4128;
	add.s64 	%rd863, %rd1, %rd862;
	ld.global.u8 	%rs1147, [%rd863];
	add.s32 	%r4129, %r4121, %r2;
	setp.lt.s32 	%p1005, %r4129, 0;
	min.s32 	%r4130, %r4129, %r3;
	selp.b32 	%r4131, 0, %r4130, %p1005;
	add.s32 	%r4132, %r4120, %r4;
	setp.lt.s32 	%p1006, %r4132, 0;
	min.s32 	%r4133, %r4132, %r5;
	selp.b32 	%r4134, 0, %r4133, %p1006;
	mad.lo.s32 	%r4135, %r4131, %r74, %r4134;
	cvt.s64.s32 	%rd864, %r4135;
	add.s64 	%rd865, %rd1, %rd864;
	ld.global.u8 	%rs1148, [%rd865];
	setp.lt.u16 	%p1007, %rs1147, %rs1148;
	or.b32  	%r4136, %r4117, 536870912;
	selp.b32 	%r4137, %r4136, %r4117, %p1007;
	ld.const.s8 	%rs1149, [c_pat+760];
	cvt.rn.f32.s16 	%f3497, %rs1149;
	mul.f32 	%f3498, %f7, %f3497;
	ld.const.s8 	%rs1150, [c_pat+761];
	cvt.rn.f32.s16 	%f3499, %rs1150;
	mul.f32 	%f3500, %f76, %f3499;
	sub.f32 	%f3501, %f3498, %f3500;
	add.f32 	%f3502, %f3501, 0f3F000000;
	cvt.rzi.s32.f32 	%r4138, %f3502;
	mul.f32 	%f3503, %f7, %f3499;
	fma.rn.f32 	%f3504, %f76, %f3497, %f3503;
	add.f32 	%f3505, %f3504, 0f3F000000;
	cvt.rzi.s32.f32 	%r4139, %f3505;
	ld.const.s8 	%rs1151, [c_pat+762];
	cvt.rn.f32.s16 	%f3506, %rs1151;
	mul.f32 	%f3507, %f7, %f3506;
	ld.const.s8 	%rs1152, [c_pat+763];
	cvt.rn.f32.s16 	%f3508, %rs1152;
	mul.f32 	%f3509, %f76, %f3508;
	sub.f32 	%f3510, %f3507, %f3509;
	add.f32 	%f3511, %f3510, 0f3F000000;
	cvt.rzi.s32.f32 	%r4140, %f3511;
	mul.f32 	%f3512, %f7, %f3508;
	fma.rn.f32 	%f3513, %f76, %f3506, %f3512;
	add.f32 	%f3514, %f3513, 0f3F000000;
	cvt.rzi.s32.f32 	%r4141, %f3514;
	add.s32 	%r4142, %r4139, %r2;
	setp.lt.s32 	%p1008, %r4142, 0;
	min.s32 	%r4143, %r4142, %r3;
	selp.b32 	%r4144, 0, %r4143, %p1008;
	add.s32 	%r4145, %r4138, %r4;
	setp.lt.s32 	%p1009, %r4145, 0;
	min.s32 	%r4146, %r4145, %r5;
	selp.b32 	%r4147, 0, %r4146, %p1009;
	mad.lo.s32 	%r4148, %r4144, %r74, %r4147;
	cvt.s64.s32 	%rd866, %r4148;
	add.s64 	%rd867, %rd1, %rd866;
	ld.global.u8 	%rs1153, [%rd867];
	add.s32 	%r4149, %r4141, %r2;
	setp.lt.s32 	%p1010, %r4149, 0;
	min.s32 	%r4150, %r4149, %r3;
	selp.b32 	%r4151, 0, %r4150, %p1010;
	add.s32 	%r4152, %r4140, %r4;
	setp.lt.s32 	%p1011, %r4152, 0;
	min.s32 	%r4153, %r4152, %r5;
	selp.b32 	%r4154, 0, %r4153, %p1011;
	mad.lo.s32 	%r4155, %r4151, %r74, %r4154;
	cvt.s64.s32 	%rd868, %r4155;
	add.s64 	%rd869, %rd1, %rd868;
	ld.global.u8 	%rs1154, [%rd869];
	setp.lt.u16 	%p1012, %rs1153, %rs1154;
	or.b32  	%r4156, %r4137, 1073741824;
	selp.b32 	%r4157, %r4156, %r4137, %p1012;
	ld.const.s8 	%rs1155, [c_pat+764];
	cvt.rn.f32.s16 	%f3515, %rs1155;
	mul.f32 	%f3516, %f7, %f3515;
	ld.const.s8 	%rs1156, [c_pat+765];
	cvt.rn.f32.s16 	%f3517, %rs1156;
	mul.f32 	%f3518, %f76, %f3517;
	sub.f32 	%f3519, %f3516, %f3518;
	add.f32 	%f3520, %f3519, 0f3F000000;
	cvt.rzi.s32.f32 	%r4158, %f3520;
	mul.f32 	%f3521, %f7, %f3517;
	fma.rn.f32 	%f3522, %f76, %f3515, %f3521;
	add.f32 	%f3523, %f3522, 0f3F000000;
	cvt.rzi.s32.f32 	%r4159, %f3523;
	ld.const.s8 	%rs1157, [c_pat+766];
	cvt.rn.f32.s16 	%f3524, %rs1157;
	mul.f32 	%f3525, %f7, %f3524;
	ld.const.s8 	%rs1158, [c_pat+767];
	cvt.rn.f32.s16 	%f3526, %rs1158;
	mul.f32 	%f3527, %f76, %f3526;
	sub.f32 	%f3528, %f3525, %f3527;
	add.f32 	%f3529, %f3528, 0f3F000000;
	cvt.rzi.s32.f32 	%r4160, %f3529;
	mul.f32 	%f3530, %f7, %f3526;
	fma.rn.f32 	%f3531, %f76, %f3524, %f3530;
	add.f32 	%f3532, %f3531, 0f3F000000;
	cvt.rzi.s32.f32 	%r4161, %f3532;
	add.s32 	%r4162, %r4159, %r2;
	setp.lt.s32 	%p1013, %r4162, 0;
	min.s32 	%r4163, %r4162, %r3;
	selp.b32 	%r4164, 0, %r4163, %p1013;
	add.s32 	%r4165, %r4158, %r4;
	setp.lt.s32 	%p1014, %r4165, 0;
	min.s32 	%r4166, %r4165, %r5;
	selp.b32 	%r4167, 0, %r4166, %p1014;
	mad.lo.s32 	%r4168, %r4164, %r74, %r4167;
	cvt.s64.s32 	%rd870, %r4168;
	add.s64 	%rd871, %rd1, %rd870;
	ld.global.u8 	%rs1159, [%rd871];
	add.s32 	%r4169, %r4161, %r2;
	setp.lt.s32 	%p1015, %r4169, 0;
	min.s32 	%r4170, %r4169, %r3;
	selp.b32 	%r4171, 0, %r4170, %p1015;
	add.s32 	%r4172, %r4160, %r4;
	setp.lt.s32 	%p1016, %r4172, 0;
	min.s32 	%r4173, %r4172, %r5;
	selp.b32 	%r4174, 0, %r4173, %p1016;
	mad.lo.s32 	%r4175, %r4171, %r74, %r4174;
	cvt.s64.s32 	%rd872, %r4175;
	add.s64 	%rd873, %rd1, %rd872;
	ld.global.u8 	%rs1160, [%rd873];
	setp.lt.u16 	%p1017, %rs1159, %rs1160;
	or.b32  	%r4176, %r4157, -2147483648;
	selp.b32 	%r4177, %r4176, %r4157, %p1017;
	ld.const.s8 	%rs1161, [c_pat+768];
	cvt.rn.f32.s16 	%f3533, %rs1161;
	mul.f32 	%f3534, %f7, %f3533;
	ld.const.s8 	%rs1162, [c_pat+769];
	cvt.rn.f32.s16 	%f3535, %rs1162;
	mul.f32 	%f3536, %f76, %f3535;
	sub.f32 	%f3537, %f3534, %f3536;
	add.f32 	%f3538, %f3537, 0f3F000000;
	cvt.rzi.s32.f32 	%r4178, %f3538;
	mul.f32 	%f3539, %f7, %f3535;
	fma.rn.f32 	%f3540, %f76, %f3533, %f3539;
	add.f32 	%f3541, %f3540, 0f3F000000;
	cvt.rzi.s32.f32 	%r4179, %f3541;
	ld.const.s8 	%rs1163, [c_pat+770];
	cvt.rn.f32.s16 	%f3542, %rs1163;
	mul.f32 	%f3543, %f7, %f3542;
	ld.const.s8 	%rs1164, [c_pat+771];
	cvt.rn.f32.s16 	%f3544, %rs1164;
	mul.f32 	%f3545, %f76, %f3544;
	sub.f32 	%f3546, %f3543, %f3545;
	add.f32 	%f3547, %f3546, 0f3F000000;
	cvt.rzi.s32.f32 	%r4180, %f3547;
	mul.f32 	%f3548, %f7, %f3544;
	fma.rn.f32 	%f3549, %f76, %f3542, %f3548;
	add.f32 	%f3550, %f3549, 0f3F000000;
	cvt.rzi.s32.f32 	%r4181, %f3550;
	add.s32 	%r4182, %r4179, %r2;
	setp.lt.s32 	%p1018, %r4182, 0;
	min.s32 	%r4183, %r4182, %r3;
	selp.b32 	%r4184, 0, %r4183, %p1018;
	add.s32 	%r4185, %r4178, %r4;
	setp.lt.s32 	%p1019, %r4185, 0;
	min.s32 	%r4186, %r4185, %r5;
	selp.b32 	%r4187, 0, %r4186, %p1019;
	mad.lo.s32 	%r4188, %r4184, %r74, %r4187;
	cvt.s64.s32 	%rd874, %r4188;
	add.s64 	%rd875, %rd1, %rd874;
	ld.global.u8 	%rs1165, [%rd875];
	add.s32 	%r4189, %r4181, %r2;
	setp.lt.s32 	%p1020, %r4189, 0;
	min.s32 	%r4190, %r4189, %r3;
	selp.b32 	%r4191, 0, %r4190, %p1020;
	add.s32 	%r4192, %r4180, %r4;
	setp.lt.s32 	%p1021, %r4192, 0;
	min.s32 	%r4193, %r4192, %r5;
	selp.b32 	%r4194, 0, %r4193, %p1021;
	mad.lo.s32 	%r4195, %r4191, %r74, %r4194;
	cvt.s64.s32 	%rd876, %r4195;
	add.s64 	%rd877, %rd1, %rd876;
	ld.global.u8 	%rs1166, [%rd877];
	setp.lt.u16 	%p1022, %rs1165, %rs1166;
	selp.u32 	%r4196, 1, 0, %p1022;
	ld.const.s8 	%rs1167, [c_pat+772];
	cvt.rn.f32.s16 	%f3551, %rs1167;
	mul.f32 	%f3552, %f7, %f3551;
	ld.const.s8 	%rs1168, [c_pat+773];
	cvt.rn.f32.s16 	%f3553, %rs1168;
	mul.f32 	%f3554, %f76, %f3553;
	sub.f32 	%f3555, %f3552, %f3554;
	add.f32 	%f3556, %f3555, 0f3F000000;
	cvt.rzi.s32.f32 	%r4197, %f3556;
	mul.f32 	%f3557, %f7, %f3553;
	fma.rn.f32 	%f3558, %f76, %f3551, %f3557;
	add.f32 	%f3559, %f3558, 0f3F000000;
	cvt.rzi.s32.f32 	%r4198, %f3559;
	ld.const.s8 	%rs1169, [c_pat+774];
	cvt.rn.f32.s16 	%f3560, %rs1169;
	mul.f32 	%f3561, %f7, %f3560;
	ld.const.s8 	%rs1170, [c_pat+775];
	cvt.rn.f32.s16 	%f3562, %rs1170;
	mul.f32 	%f3563, %f76, %f3562;
	sub.f32 	%f3564, %f3561, %f3563;
	add.f32 	%f3565, %f3564, 0f3F000000;
	cvt.rzi.s32.f32 	%r4199, %f3565;
	mul.f32 	%f3566, %f7, %f3562;
	fma.rn.f32 	%f3567, %f76, %f3560, %f3566;
	add.f32 	%f3568, %f3567, 0f3F000000;
	cvt.rzi.s32.f32 	%r4200, %f3568;
	add.s32 	%r4201, %r4198, %r2;
	setp.lt.s32 	%p1023, %r4201, 0;
	min.s32 	%r4202, %r4201, %r3;
	selp.b32 	%r4203, 0, %r4202, %p1023;
	add.s32 	%r4204, %r4197, %r4;
	setp.lt.s32 	%p1024, %r4204, 0;
	min.s32 	%r4205, %r4204, %r5;
	selp.b32 	%r4206, 0, %r4205, %p1024;
	mad.lo.s32 	%r4207, %r4203, %r74, %r4206;
	cvt.s64.s32 	%rd878, %r4207;
	add.s64 	%rd879, %rd1, %rd878;
	ld.global.u8 	%rs1171, [%rd879];
	add.s32 	%r4208, %r4200, %r2;
	setp.lt.s32 	%p1025, %r4208, 0;
	min.s32 	%r4209, %r4208, %r3;
	selp.b32 	%r4210, 0, %r4209, %p1025;
	add.s32 	%r4211, %r4199, %r4;
	setp.lt.s32 	%p1026, %r4211, 0;
	min.s32 	%r4212, %r4211, %r5;
	selp.b32 	%r4213, 0, %r4212, %p1026;
	mad.lo.s32 	%r4214, %r4210, %r74, %r4213;
	cvt.s64.s32 	%rd880, %r4214;
	add.s64 	%rd881, %rd1, %rd880;
	ld.global.u8 	%rs1172, [%rd881];
	setp.lt.u16 	%p1027, %rs1171, %rs1172;
	or.b32  	%r4215, %r4196, 2;
	selp.b32 	%r4216, %r4215, %r4196, %p1027;
	ld.const.s8 	%rs1173, [c_pat+776];
	cvt.rn.f32.s16 	%f3569, %rs1173;
	mul.f32 	%f3570, %f7, %f3569;
	ld.const.s8 	%rs1174, [c_pat+777];
	cvt.rn.f32.s16 	%f3571, %rs1174;
	mul.f32 	%f3572, %f76, %f3571;
	sub.f32 	%f3573, %f3570, %f3572;
	add.f32 	%f3574, %f3573, 0f3F000000;
	cvt.rzi.s32.f32 	%r4217, %f3574;
	mul.f32 	%f3575, %f7, %f3571;
	fma.rn.f32 	%f3576, %f76, %f3569, %f3575;
	add.f32 	%f3577, %f3576, 0f3F000000;
	cvt.rzi.s32.f32 	%r4218, %f3577;
	ld.const.s8 	%rs1175, [c_pat+778];
	cvt.rn.f32.s16 	%f3578, %rs1175;
	mul.f32 	%f3579, %f7, %f3578;
	ld.const.s8 	%rs1176, [c_pat+779];
	cvt.rn.f32.s16 	%f3580, %rs1176;
	mul.f32 	%f3581, %f76, %f3580;
	sub.f32 	%f3582, %f3579, %f3581;
	add.f32 	%f3583, %f3582, 0f3F000000;
	cvt.rzi.s32.f32 	%r4219, %f3583;
	mul.f32 	%f3584, %f7, %f3580;
	fma.rn.f32 	%f3585, %f76, %f3578, %f3584;
	add.f32 	%f3586, %f3585, 0f3F000000;
	cvt.rzi.s32.f32 	%r4220, %f3586;
	add.s32 	%r4221, %r4218, %r2;
	setp.lt.s32 	%p1028, %r4221, 0;
	min.s32 	%r4222, %r4221, %r3;
	selp.b32 	%r4223, 0, %r4222, %p1028;
	add.s32 	%r4224, %r4217, %r4;
	setp.lt.s32 	%p1029, %r4224, 0;
	min.s32 	%r4225, %r4224, %r5;
	selp.b32 	%r4226, 0, %r4225, %p1029;
	mad.lo.s32 	%r4227, %r4223, %r74, %r4226;
	cvt.s64.s32 	%rd882, %r4227;
	add.s64 	%rd883, %rd1, %rd882;
	ld.global.u8 	%rs1177, [%rd883];
	add.s32 	%r4228, %r4220, %r2;
	setp.lt.s32 	%p1030, %r4228, 0;
	min.s32 	%r4229, %r4228, %r3;
	selp.b32 	%r4230, 0, %r4229, %p1030;
	add.s32 	%r4231, %r4219, %r4;
	setp.lt.s32 	%p1031, %r4231, 0;
	min.s32 	%r4232, %r4231, %r5;
	selp.b32 	%r4233, 0, %r4232, %p1031;
	mad.lo.s32 	%r4234, %r4230, %r74, %r4233;
	cvt.s64.s32 	%rd884, %r4234;
	add.s64 	%rd885, %rd1, %rd884;
	ld.global.u8 	%rs1178, [%rd885];
	setp.lt.u16 	%p1032, %rs1177, %rs1178;
	or.b32  	%r4235, %r4216, 4;
	selp.b32 	%r4236, %r4235, %r4216, %p1032;
	ld.const.s8 	%rs1179, [c_pat+780];
	cvt.rn.f32.s16 	%f3587, %rs1179;
	mul.f32 	%f3588, %f7, %f3587;
	ld.const.s8 	%rs1180, [c_pat+781];
	cvt.rn.f32.s16 	%f3589, %rs1180;
	mul.f32 	%f3590, %f76, %f3589;
	sub.f32 	%f3591, %f3588, %f3590;
	add.f32 	%f3592, %f3591, 0f3F000000;
	cvt.rzi.s32.f32 	%r4237, %f3592;
	mul.f32 	%f3593, %f7, %f3589;
	fma.rn.f32 	%f3594, %f76, %f3587, %f3593;
	add.f32 	%f3595, %f3594, 0f3F000000;
	cvt.rzi.s32.f32 	%r4238, %f3595;
	ld.const.s8 	%rs1181, [c_pat+782];
	cvt.rn.f32.s16 	%f3596, %rs1181;
	mul.f32 	%f3597, %f7, %f3596;
	ld.const.s8 	%rs1182, [c_pat+783];
	cvt.rn.f32.s16 	%f3598, %rs1182;
	mul.f32 	%f3599, %f76, %f3598;
	sub.f32 	%f3600, %f3597, %f3599;
	add.f32 	%f3601, %f3600, 0f3F000000;
	cvt.rzi.s32.f32 	%r4239, %f3601;
	mul.f32 	%f3602, %f7, %f3598;
	fma.rn.f32 	%f3603, %f76, %f3596, %f3602;
	add.f32 	%f3604, %f3603, 0f3F000000;
	cvt.rzi.s32.f32 	%r4240, %f3604;
	add.s32 	%r4241, %r4238, %r2;
	setp.lt.s32 	%p1033, %r4241, 0;
	min.s32 	%r4242, %r4241, %r3;
	selp.b32 	%r4243, 0, %r4242, %p1033;
	add.s32 	%r4244, %r4237, %r4;
	setp.lt.s32 	%p1034, %r4244, 0;
	min.s32 	%r4245, %r4244, %r5;
	selp.b32 	%r4246, 0, %r4245, %p1034;
	mad.lo.s32 	%r4247, %r4243, %r74, %r4246;
	cvt.s64.s32 	%rd886, %r4247;
	add.s64 	%rd887, %rd1, %rd886;
	ld.global.u8 	%rs1183, [%rd887];
	add.s32 	%r4248, %r4240, %r2;
	setp.lt.s32 	%p1035, %r4248, 0;
	min.s32 	%r4249, %r4248, %r3;
	selp.b32 	%r4250, 0, %r4249, %p1035;
	add.s32 	%r4251, %r4239, %r4;
	setp.lt.s32 	%p1036, %r4251, 0;
	min.s32 	%r4252, %r4251, %r5;
	selp.b32 	%r4253, 0, %r4252, %p1036;
	mad.lo.s32 	%r4254, %r4250, %r74, %r4253;
	cvt.s64.s32 	%rd888, %r4254;
	add.s64 	%rd889, %rd1, %rd888;
	ld.global.u8 	%rs1184, [%rd889];
	setp.lt.u16 	%p1037, %rs1183, %rs1184;
	or.b32  	%r4255, %r4236, 8;
	selp.b32 	%r4256, %r4255, %r4236, %p1037;
	ld.const.s8 	%rs1185, [c_pat+784];
	cvt.rn.f32.s16 	%f3605, %rs1185;
	mul.f32 	%f3606, %f7, %f3605;
	ld.const.s8 	%rs1186, [c_pat+785];
	cvt.rn.f32.s16 	%f3607, %rs1186;
	mul.f32 	%f3608, %f76, %f3607;
	sub.f32 	%f3609, %f3606, %f3608;
	add.f32 	%f3610, %f3609, 0f3F000000;
	cvt.rzi.s32.f32 	%r4257, %f3610;
	mul.f32 	%f3611, %f7, %f3607;
	fma.rn.f32 	%f3612, %f76, %f3605, %f3611;
	add.f32 	%f3613, %f3612, 0f3F000000;
	cvt.rzi.s32.f32 	%r4258, %f3613;
	ld.const.s8 	%rs1187, [c_pat+786];
	cvt.rn.f32.s16 	%f3614, %rs1187;
	mul.f32 	%f3615, %f7, %f3614;
	ld.const.s8 	%rs1188, [c_pat+787];
	cvt.rn.f32.s16 	%f3616, %rs1188;
	mul.f32 	%f3617, %f76, %f3616;
	sub.f32 	%f3618, %f3615, %f3617;
	add.f32 	%f3619, %f3618, 0f3F000000;
	cvt.rzi.s32.f32 	%r4259, %f3619;
	mul.f32 	%f3620, %f7, %f3616;
	fma.rn.f32 	%f3621, %f76, %f3614, %f3620;
	add.f32 	%f3622, %f3621, 0f3F000000;
	cvt.rzi.s32.f32 	%r4260, %f3622;
	add.s32 	%r4261, %r4258, %r2;
	setp.lt.s32 	%p1038, %r4261, 0;
	min.s32 	%r4262, %r4261, %r3;
	selp.b32 	%r4263, 0, %r4262, %p1038;
	add.s32 	%r4264, %r4257, %r4;
	setp.lt.s32 	%p1039, %r4264, 0;
	min.s32 	%r4265, %r4264, %r5;
	selp.b32 	%r4266, 0, %r4265, %p1039;
	mad.lo.s32 	%r4267, %r4263, %r74, %r4266;
	cvt.s64.s32 	%rd890, %r4267;
	add.s64 	%rd891, %rd1, %rd890;
	ld.global.u8 	%rs1189, [%rd891];
	add.s32 	%r4268, %r4260, %r2;
	setp.lt.s32 	%p1040, %r4268, 0;
	min.s32 	%r4269, %r4268, %r3;
	selp.b32 	%r4270, 0, %r4269, %p1040;
	add.s32 	%r4271, %r4259, %r4;
	setp.lt.s32 	%p1041, %r4271, 0;
	min.s32 	%r4272, %r4271, %r5;
	selp.b32 	%r4273, 0, %r4272, %p1041;
	mad.lo.s32 	%r4274, %r4270, %r74, %r4273;
	cvt.s64.s32 	%rd892, %r4274;
	add.s64 	%rd893, %rd1, %rd892;
	ld.global.u8 	%rs1190, [%rd893];
	setp.lt.u16 	%p1042, %rs1189, %rs1190;
	or.b32  	%r4275, %r4256, 16;
	selp.b32 	%r4276, %r4275, %r4256, %p1042;
	ld.const.s8 	%rs1191, [c_pat+788];
	cvt.rn.f32.s16 	%f3623, %rs1191;
	mul.f32 	%f3624, %f7, %f3623;
	ld.const.s8 	%rs1192, [c_pat+789];
	cvt.rn.f32.s16 	%f3625, %rs1192;
	mul.f32 	%f3626, %f76, %f3625;
	sub.f32 	%f3627, %f3624, %f3626;
	add.f32 	%f3628, %f3627, 0f3F000000;
	cvt.rzi.s32.f32 	%r4277, %f3628;
	mul.f32 	%f3629, %f7, %f3625;
	fma.rn.f32 	%f3630, %f76, %f3623, %f3629;
	add.f32 	%f3631, %f3630, 0f3F000000;
	cvt.rzi.s32.f32 	%r4278, %f3631;
	ld.const.s8 	%rs1193, [c_pat+790];
	cvt.rn.f32.s16 	%f3632, %rs1193;
	mul.f32 	%f3633, %f7, %f3632;
	ld.const.s8 	%rs1194, [c_pat+791];
	cvt.rn.f32.s16 	%f3634, %rs1194;
	mul.f32 	%f3635, %f76, %f3634;
	sub.f32 	%f3636, %f3633, %f3635;
	add.f32 	%f3637, %f3636, 0f3F000000;
	cvt.rzi.s32.f32 	%r4279, %f3637;
	mul.f32 	%f3638, %f7, %f3634;
	fma.rn.f32 	%f3639, %f76, %f3632, %f3638;
	add.f32 	%f3640, %f3639, 0f3F000000;
	cvt.rzi.s32.f32 	%r4280, %f3640;
	add.s32 	%r4281, %r4278, %r2;
	setp.lt.s32 	%p1043, %r4281, 0;
	min.s32 	%r4282, %r4281, %r3;
	selp.b32 	%r4283, 0, %r4282, %p1043;
	add.s32 	%r4284, %r4277, %r4;
	setp.lt.s32 	%p1044, %r4284, 0;
	min.s32 	%r4285, %r4284, %r5;
	selp.b32 	%r4286, 0, %r4285, %p1044;
	mad.lo.s32 	%r4287, %r4283, %r74, %r4286;
	cvt.s64.s32 	%rd894, %r4287;
	add.s64 	%rd895, %rd1, %rd894;
	ld.global.u8 	%rs1195, [%rd895];
	add.s32 	%r4288, %r4280, %r2;
	setp.lt.s32 	%p1045, %r4288, 0;
	min.s32 	%r4289, %r4288, %r3;
	selp.b32 	%r4290, 0, %r4289, %p1045;
	add.s32 	%r4291, %r4279, %r4;
	setp.lt.s32 	%p1046, %r4291, 0;
	min.s32 	%r4292, %r4291, %r5;
	selp.b32 	%r4293, 0, %r4292, %p1046;
	mad.lo.s32 	%r4294, %r4290, %r74, %r4293;
	cvt.s64.s32 	%rd896, %r4294;
	add.s64 	%rd897, %rd1, %rd896;
	ld.global.u8 	%rs1196, [%rd897];
	setp.lt.u16 	%p1047, %rs1195, %rs1196;
	or.b32  	%r4295, %r4276, 32;
	selp.b32 	%r4296, %r4295, %r4276, %p1047;
	ld.const.s8 	%rs1197, [c_pat+792];
	cvt.rn.f32.s16 	%f3641, %rs1197;
	mul.f32 	%f3642, %f7, %f3641;
	ld.const.s8 	%rs1198, [c_pat+793];
	cvt.rn.f32.s16 	%f3643, %rs1198;
	mul.f32 	%f3644, %f76, %f3643;
	sub.f32 	%f3645, %f3642, %f3644;
	add.f32 	%f3646, %f3645, 0f3F000000;
	cvt.rzi.s32.f32 	%r4297, %f3646;
	mul.f32 	%f3647, %f7, %f3643;
	fma.rn.f32 	%f3648, %f76, %f3641, %f3647;
	add.f32 	%f3649, %f3648, 0f3F000000;
	cvt.rzi.s32.f32 	%r4298, %f3649;
	ld.const.s8 	%rs1199, [c_pat+794];
	cvt.rn.f32.s16 	%f3650, %rs1199;
	mul.f32 	%f3651, %f7, %f3650;
	ld.const.s8 	%rs1200, [c_pat+795];
	cvt.rn.f32.s16 	%f3652, %rs1200;
	mul.f32 	%f3653, %f76, %f3652;
	sub.f32 	%f3654, %f3651, %f3653;
	add.f32 	%f3655, %f3654, 0f3F000000;
	cvt.rzi.s32.f32 	%r4299, %f3655;
	mul.f32 	%f3656, %f7, %f3652;
	fma.rn.f32 	%f3657, %f76, %f3650, %f3656;
	add.f32 	%f3658, %f3657, 0f3F000000;
	cvt.rzi.s32.f32 	%r4300, %f3658;
	add.s32 	%r4301, %r4298, %r2;
	setp.lt.s32 	%p1048, %r4301, 0;
	min.s32 	%r4302, %r4301, %r3;
	selp.b32 	%r4303, 0, %r4302, %p1048;
	add.s32 	%r4304, %r4297, %r4;
	setp.lt.s32 	%p1049, %r4304, 0;
	min.s32 	%r4305, %r4304, %r5;
	selp.b32 	%r4306, 0, %r4305, %p1049;
	mad.lo.s32 	%r4307, %r4303, %r74, %r4306;
	cvt.s64.s32 	%rd898, %r4307;
	add.s64 	%rd899, %rd1, %rd898;
	ld.global.u8 	%rs1201, [%rd899];
	add.s32 	%r4308, %r4300, %r2;
	setp.lt.s32 	%p1050, %r4308, 0;
	min.s32 	%r4309, %r4308, %r3;
	selp.b32 	%r4310, 0, %r4309, %p1050;
	add.s32 	%r4311, %r4299, %r4;
	setp.lt.s32 	%p1051, %r4311, 0;
	min.s32 	%r4312, %r4311, %r5;
	selp.b32 	%r4313, 0, %r4312, %p1051;
	mad.lo.s32 	%r4314, %r4310, %r74, %r4313;
	cvt.s64.s32 	%rd900, %r4314;
	add.s64 	%rd901, %rd1, %rd900;
	ld.global.u8 	%rs1202, [%rd901];
	setp.lt.u16 	%p1052, %rs1201, %rs1202;
	or.b32  	%r4315, %r4296, 64;
	selp.b32 	%r4316, %r4315, %r4296, %p1052;
	ld.const.s8 	%rs1203, [c_pat+796];
	cvt.rn.f32.s16 	%f3659, %rs1203;
	mul.f32 	%f3660, %f7, %f3659;
	ld.const.s8 	%rs1204, [c_pat+797];
	cvt.rn.f32.s16 	%f3661, %rs1204;
	mul.f32 	%f3662, %f76, %f3661;
	sub.f32 	%f3663, %f3660, %f3662;
	add.f32 	%f3664, %f3663, 0f3F000000;
	cvt.rzi.s32.f32 	%r4317, %f3664;
	mul.f32 	%f3665, %f7, %f3661;
	fma.rn.f32 	%f3666, %f76, %f3659, %f3665;
	add.f32 	%f3667, %f3666, 0f3F000000;
	cvt.rzi.s32.f32 	%r4318, %f3667;
	ld.const.s8 	%rs1205, [c_pat+798];
	cvt.rn.f32.s16 	%f3668, %rs1205;
	mul.f32 	%f3669, %f7, %f3668;
	ld.const.s8 	%rs1206, [c_pat+799];
	cvt.rn.f32.s16 	%f3670, %rs1206;
	mul.f32 	%f3671, %f76, %f3670;
	sub.f32 	%f3672, %f3669, %f3671;
	add.f32 	%f3673, %f3672, 0f3F000000;
	cvt.rzi.s32.f32 	%r4319, %f3673;
	mul.f32 	%f3674, %f7, %f3670;
	fma.rn.f32 	%f3675, %f76, %f3668, %f3674;
	add.f32 	%f3676, %f3675, 0f3F000000;
	cvt.rzi.s32.f32 	%r4320, %f3676;
	add.s32 	%r4321, %r4318, %r2;
	setp.lt.s32 	%p1053, %r4321, 0;
	min.s32 	%r4322, %r4321, %r3;
	selp.b32 	%r4323, 0, %r4322, %p1053;
	add.s32 	%r4324, %r4317, %r4;
	setp.lt.s32 	%p1054, %r4324, 0;
	min.s32 	%r4325, %r4324, %r5;
	selp.b32 	%r4326, 0, %r4325, %p1054;
	mad.lo.s32 	%r4327, %r4323, %r74, %r4326;
	cvt.s64.s32 	%rd902, %r4327;
	add.s64 	%rd903, %rd1, %rd902;
	ld.global.u8 	%rs1207, [%rd903];
	add.s32 	%r4328, %r4320, %r2;
	setp.lt.s32 	%p1055, %r4328, 0;
	min.s32 	%r4329, %r4328, %r3;
	selp.b32 	%r4330, 0, %r4329, %p1055;
	add.s32 	%r4331, %r4319, %r4;
	setp.lt.s32 	%p1056, %r4331, 0;
	min.s32 	%r4332, %r4331, %r5;
	selp.b32 	%r4333, 0, %r4332, %p1056;
	mad.lo.s32 	%r4334, %r4330, %r74, %r4333;
	cvt.s64.s32 	%rd904, %r4334;
	add.s64 	%rd905, %rd1, %rd904;
	ld.global.u8 	%rs1208, [%rd905];
	setp.lt.u16 	%p1057, %rs1207, %rs1208;
	or.b32  	%r4335, %r4316, 128;
	selp.b32 	%r4336, %r4335, %r4316, %p1057;
	ld.const.s8 	%rs1209, [c_pat+800];
	cvt.rn.f32.s16 	%f3677, %rs1209;
	mul.f32 	%f3678, %f7, %f3677;
	ld.const.s8 	%rs1210, [c_pat+801];
	cvt.rn.f32.s16 	%f3679, %rs1210;
	mul.f32 	%f3680, %f76, %f3679;
	sub.f32 	%f3681, %f3678, %f3680;
	add.f32 	%f3682, %f3681, 0f3F000000;
	cvt.rzi.s32.f32 	%r4337, %f3682;
	mul.f32 	%f3683, %f7, %f3679;
	fma.rn.f32 	%f3684, %f76, %f3677, %f3683;
	add.f32 	%f3685, %f3684, 0f3F000000;
	cvt.rzi.s32.f32 	%r4338, %f3685;
	ld.const.s8 	%rs1211, [c_pat+802];
	cvt.rn.f32.s16 	%f3686, %rs1211;
	mul.f32 	%f3687, %f7, %f3686;
	ld.const.s8 	%rs1212, [c_pat+803];
	cvt.rn.f32.s16 	%f3688, %rs1212;
	mul.f32 	%f3689, %f76, %f3688;
	sub.f32 	%f3690, %f3687, %f3689;
	add.f32 	%f3691, %f3690, 0f3F000000;
	cvt.rzi.s32.f32 	%r4339, %f3691;
	mul.f32 	%f3692, %f7, %f3688;
	fma.rn.f32 	%f3693, %f76, %f3686, %f3692;
	add.f32 	%f3694, %f3693, 0f3F000000;
	cvt.rzi.s32.f32 	%r4340, %f3694;
	add.s32 	%r4341, %r4338, %r2;
	setp.lt.s32 	%p1058, %r4341, 0;
	min.s32 	%r4342, %r4341, %r3;
	selp.b32 	%r4343, 0, %r4342, %p1058;
	add.s32 	%r4344, %r4337, %r4;
	setp.lt.s32 	%p1059, %r4344, 0;
	min.s32 	%r4345, %r4344, %r5;
	selp.b32 	%r4346, 0, %r4345, %p1059;
	mad.lo.s32 	%r4347, %r4343, %r74, %r4346;
	cvt.s64.s32 	%rd906, %r4347;
	add.s64 	%rd907, %rd1, %rd906;
	ld.global.u8 	%rs1213, [%rd907];
	add.s32 	%r4348, %r4340, %r2;
	setp.lt.s32 	%p1060, %r4348, 0;
	min.s32 	%r4349, %r4348, %r3;
	selp.b32 	%r4350, 0, %r4349, %p1060;
	add.s32 	%r4351, %r4339, %r4;
	setp.lt.s32 	%p1061, %r4351, 0;
	min.s32 	%r4352, %r4351, %r5;
	selp.b32 	%r4353, 0, %r4352, %p1061;
	mad.lo.s32 	%r4354, %r4350, %r74, %r4353;
	cvt.s64.s32 	%rd908, %r4354;
	add.s64 	%rd909, %rd1, %rd908;
	ld.global.u8 	%rs1214, [%rd909];
	setp.lt.u16 	%p1062, %rs1213, %rs1214;
	or.b32  	%r4355, %r4336, 256;
	selp.b32 	%r4356, %r4355, %r4336, %p1062;
	ld.const.s8 	%rs1215, [c_pat+804];
	cvt.rn.f32.s16 	%f3695, %rs1215;
	mul.f32 	%f3696, %f7, %f3695;
	ld.const.s8 	%rs1216, [c_pat+805];
	cvt.rn.f32.s16 	%f3697, %rs1216;
	mul.f32 	%f3698, %f76, %f3697;
	sub.f32 	%f3699, %f3696, %f3698;
	add.f32 	%f3700, %f3699, 0f3F000000;
	cvt.rzi.s32.f32 	%r4357, %f3700;
	mul.f32 	%f3701, %f7, %f3697;
	fma.rn.f32 	%f3702, %f76, %f3695, %f3701;
	add.f32 	%f3703, %f3702, 0f3F000000;
	cvt.rzi.s32.f32 	%r4358, %f3703;
	ld.const.s8 	%rs1217, [c_pat+806];
	cvt.rn.f32.s16 	%f3704, %rs1217;
	mul.f32 	%f3705, %f7, %f3704;
	ld.const.s8 	%rs1218, [c_pat+807];
	cvt.rn.f32.s16 	%f3706, %rs1218;
	mul.f32 	%f3707, %f76, %f3706;
	sub.f32 	%f3708, %f3705, %f3707;
	add.f32 	%f3709, %f3708, 0f3F000000;
	cvt.rzi.s32.f32 	%r4359, %f3709;
	mul.f32 	%f3710, %f7, %f3706;
	fma.rn.f32 	%f3711, %f76, %f3704, %f3710;
	add.f32 	%f3712, %f3711, 0f3F000000;
	cvt.rzi.s32.f32 	%r4360, %f3712;
	add.s32 	%r4361, %r4358, %r2;
	setp.lt.s32 	%p1063, %r4361, 0;
	min.s32 	%r4362, %r4361, %r3;
	selp.b32 	%r4363, 0, %r4362, %p1063;
	add.s32 	%r4364, %r4357, %r4;
	setp.lt.s32 	%p1064, %r4364, 0;
	min.s32 	%r4365, %r4364, %r5;
	selp.b32 	%r4366, 0, %r4365, %p1064;
	mad.lo.s32 	%r4367, %r4363, %r74, %r4366;
	cvt.s64.s32 	%rd910, %r4367;
	add.s64 	%rd911, %rd1, %rd910;
	ld.global.u8 	%rs1219, [%rd911];
	add.s32 	%r4368, %r4360, %r2;
	setp.lt.s32 	%p1065, %r4368, 0;
	min.s32 	%r4369, %r4368, %r3;
	selp.b32 	%r4370, 0, %r4369, %p1065;
	add.s32 	%r4371, %r4359, %r4;
	setp.lt.s32 	%p1066, %r4371, 0;
	min.s32 	%r4372, %r4371, %r5;
	selp.b32 	%r4373, 0, %r4372, %p1066;
	mad.lo.s32 	%r4374, %r4370, %r74, %r4373;
	cvt.s64.s32 	%rd912, %r4374;
	add.s64 	%rd913, %rd1, %rd912;
	ld.global.u8 	%rs1220, [%rd913];
	setp.lt.u16 	%p1067, %rs1219, %rs1220;
	or.b32  	%r4375, %r4356, 512;
	selp.b32 	%r4376, %r4375, %r4356, %p1067;
	ld.const.s8 	%rs1221, [c_pat+808];
	cvt.rn.f32.s16 	%f3713, %rs1221;
	mul.f32 	%f3714, %f7, %f3713;
	ld.const.s8 	%rs1222, [c_pat+809];
	cvt.rn.f32.s16 	%f3715, %rs1222;
	mul.f32 	%f3716, %f76, %f3715;
	sub.f32 	%f3717, %f3714, %f3716;
	add.f32 	%f3718, %f3717, 0f3F000000;
	cvt.rzi.s32.f32 	%r4377, %f3718;
	mul.f32 	%f3719, %f7, %f3715;
	fma.rn.f32 	%f3720, %f76, %f3713, %f3719;
	add.f32 	%f3721, %f3720, 0f3F000000;
	cvt.rzi.s32.f32 	%r4378, %f3721;
	ld.const.s8 	%rs1223, [c_pat+810];
	cvt.rn.f32.s16 	%f3722, %rs1223;
	mul.f32 	%f3723, %f7, %f3722;
	ld.const.s8 	%rs1224, [c_pat+811];
	cvt.rn.f32.s16 	%f3724, %rs1224;
	mul.f32 	%f3725, %f76, %f3724;
	sub.f32 	%f3726, %f3723, %f3725;
	add.f32 	%f3727, %f3726, 0f3F000000;
	cvt.rzi.s32.f32 	%r4379, %f3727;
	mul.f32 	%f3728, %f7, %f3724;
	fma.rn.f32 	%f3729, %f76, %f3722, %f3728;
	add.f32 	%f3730, %f3729, 0f3F000000;
	cvt.rzi.s32.f32 	%r4380, %f3730;
	add.s32 	%r4381, %r4378, %r2;
	setp.lt.s32 	%p1068, %r4381, 0;
	min.s32 	%r4382, %r4381, %r3;
	selp.b32 	%r4383, 0, %r4382, %p1068;
	add.s32 	%r4384, %r4377, %r4;
	setp.lt.s32 	%p1069, %r4384, 0;
	min.s32 	%r4385, %r4384, %r5;
	selp.b32 	%r4386, 0, %r4385, %p1069;
	mad.lo.s32 	%r4387, %r4383, %r74, %r4386;
	cvt.s64.s32 	%rd914, %r4387;
	add.s64 	%rd915, %rd1, %rd914;
	ld.global.u8 	%rs1225, [%rd915];
	add.s32 	%r4388, %r4380, %r2;
	setp.lt.s32 	%p1070, %r4388, 0;
	min.s32 	%r4389, %r4388, %r3;
	selp.b32 	%r4390, 0, %r4389, %p1070;
	add.s32 	%r4391, %r4379, %r4;
	setp.lt.s32 	%p1071, %r4391, 0;
	min.s32 	%r4392, %r4391, %r5;
	selp.b32 	%r4393, 0, %r4392, %p1071;
	mad.lo.s32 	%r4394, %r4390, %r74, %r4393;
	cvt.s64.s32 	%rd916, %r4394;
	add.s64 	%rd917, %rd1, %rd916;
	ld.global.u8 	%rs1226, [%rd917];
	setp.lt.u16 	%p1072, %rs1225, %rs1226;
	or.b32  	%r4395, %r4376, 1024;
	selp.b32 	%r4396, %r4395, %r4376, %p1072;
	ld.const.s8 	%rs1227, [c_pat+812];
	cvt.rn.f32.s16 	%f3731, %rs1227;
	mul.f32 	%f3732, %f7, %f3731;
	ld.const.s8 	%rs1228, [c_pat+813];
	cvt.rn.f32.s16 	%f3733, %rs1228;
	mul.f32 	%f3734, %f76, %f3733;
	sub.f32 	%f3735, %f3732, %f3734;
	add.f32 	%f3736, %f3735, 0f3F000000;
	cvt.rzi.s32.f32 	%r4397, %f3736;
	mul.f32 	%f3737, %f7, %f3733;
	fma.rn.f32 	%f3738, %f76, %f3731, %f3737;
	add.f32 	%f3739, %f3738, 0f3F000000;
	cvt.rzi.s32.f32 	%r4398, %f3739;
	ld.const.s8 	%rs1229, [c_pat+814];
	cvt.rn.f32.s16 	%f3740, %rs1229;
	mul.f32 	%f3741, %f7, %f3740;
	ld.const.s8 	%rs1230, [c_pat+815];
	cvt.rn.f32.s16 	%f3742, %rs1230;
	mul.f32 	%f3743, %f76, %f3742;
	sub.f32 	%f3744, %f3741, %f3743;
	add.f32 	%f3745, %f3744, 0f3F000000;
	cvt.rzi.s32.f32 	%r4399, %f3745;
	mul.f32 	%f3746, %f7, %f3742;
	fma.rn.f32 	%f3747, %f76, %f3740, %f3746;
	add.f32 	%f3748, %f3747, 0f3F000000;
	cvt.rzi.s32.f32 	%r4400, %f3748;
	add.s32 	%r4401, %r4398, %r2;
	setp.lt.s32 	%p1073, %r4401, 0;
	min.s32 	%r4402, %r4401, %r3;
	selp.b32 	%r4403, 0, %r4402, %p1073;
	add.s32 	%r4404, %r4397, %r4;
	setp.lt.s32 	%p1074, %r4404, 0;
	min.s32 	%r4405, %r4404, %r5;
	selp.b32 	%r4406, 0, %r4405, %p1074;
	mad.lo.s32 	%r4407, %r4403, %r74, %r4406;
	cvt.s64.s32 	%rd918, %r4407;
	add.s64 	%rd919, %rd1, %rd918;
	ld.global.u8 	%rs1231, [%rd919];
	add.s32 	%r4408, %r4400, %r2;
	setp.lt.s32 	%p1075, %r4408, 0;
	min.s32 	%r4409, %r4408, %r3;
	selp.b32 	%r4410, 0, %r4409, %p1075;
	add.s32 	%r4411, %r4399, %r4;
	setp.lt.s32 	%p1076, %r4411, 0;
	min.s32 	%r4412, %r4411, %r5;
	selp.b32 	%r4413, 0, %r4412, %p1076;
	mad.lo.s32 	%r4414, %r4410, %r74, %r4413;
	cvt.s64.s32 	%rd920, %r4414;
	add.s64 	%rd921, %rd1, %rd920;
	ld.global.u8 	%rs1232, [%rd921];
	setp.lt.u16 	%p1077, %rs1231, %rs1232;
	or.b32  	%r4415, %r4396, 2048;
	selp.b32 	%r4416, %r4415, %r4396, %p1077;
	ld.const.s8 	%rs1233, [c_pat+816];
	cvt.rn.f32.s16 	%f3749, %rs1233;
	mul.f32 	%f3750, %f7, %f3749;
	ld.const.s8 	%rs1234, [c_pat+817];
	cvt.rn.f32.s16 	%f3751, %rs1234;
	mul.f32 	%f3752, %f76, %f3751;
	sub.f32 	%f3753, %f3750, %f3752;
	add.f32 	%f3754, %f3753, 0f3F000000;
	cvt.rzi.s32.f32 	%r4417, %f3754;
	mul.f32 	%f3755, %f7, %f3751;
	fma.rn.f32 	%f3756, %f76, %f3749, %f3755;
	add.f32 	%f3757, %f3756, 0f3F000000;
	cvt.rzi.s32.f32 	%r4418, %f3757;
	ld.const.s8 	%rs1235, [c_pat+818];
	cvt.rn.f32.s16 	%f3758, %rs1235;
	mul.f32 	%f3759, %f7, %f3758;
	ld.const.s8 	%rs1236, [c_pat+819];
	cvt.rn.f32.s16 	%f3760, %rs1236;
	mul.f32 	%f3761, %f76, %f3760;
	sub.f32 	%f3762, %f3759, %f3761;
	add.f32 	%f3763, %f3762, 0f3F000000;
	cvt.rzi.s32.f32 	%r4419, %f3763;
	mul.f32 	%f3764, %f7, %f3760;
	fma.rn.f32 	%f3765, %f76, %f3758, %f3764;
	add.f32 	%f3766, %f3765, 0f3F000000;
	cvt.rzi.s32.f32 	%r4420, %f3766;
	add.s32 	%r4421, %r4418, %r2;
	setp.lt.s32 	%p1078, %r4421, 0;
	min.s32 	%r4422, %r4421, %r3;
	selp.b32 	%r4423, 0, %r4422, %p1078;
	add.s32 	%r4424, %r4417, %r4;
	setp.lt.s32 	%p1079, %r4424, 0;
	min.s32 	%r4425, %r4424, %r5;
	selp.b32 	%r4426, 0, %r4425, %p1079;
	mad.lo.s32 	%r4427, %r4423, %r74, %r4426;
	cvt.s64.s32 	%rd922, %r4427;
	add.s64 	%rd923, %rd1, %rd922;
	ld.global.u8 	%rs1237, [%rd923];
	add.s32 	%r4428, %r4420, %r2;
	setp.lt.s32 	%p1080, %r4428, 0;
	min.s32 	%r4429, %r4428, %r3;
	selp.b32 	%r4430, 0, %r4429, %p1080;
	add.s32 	%r4431, %r4419, %r4;
	setp.lt.s32 	%p1081, %r4431, 0;
	min.s32 	%r4432, %r4431, %r5;
	selp.b32 	%r4433, 0, %r4432, %p1081;
	mad.lo.s32 	%r4434, %r4430, %r74, %r4433;
	cvt.s64.s32 	%rd924, %r4434;
	add.s64 	%rd925, %rd1, %rd924;
	ld.global.u8 	%rs1238, [%rd925];
	setp.lt.u16 	%p1082, %rs1237, %rs1238;
	or.b32  	%r4435, %r4416, 4096;
	selp.b32 	%r4436, %r4435, %r4416, %p1082;
	ld.const.s8 	%rs1239, [c_pat+820];
	cvt.rn.f32.s16 	%f3767, %rs1239;
	mul.f32 	%f3768, %f7, %f3767;
	ld.const.s8 	%rs1240, [c_pat+821];
	cvt.rn.f32.s16 	%f3769, %rs1240;
	mul.f32 	%f3770, %f76, %f3769;
	sub.f32 	%f3771, %f3768, %f3770;
	add.f32 	%f3772, %f3771, 0f3F000000;
	cvt.rzi.s32.f32 	%r4437, %f3772;
	mul.f32 	%f3773, %f7, %f3769;
	fma.rn.f32 	%f3774, %f76, %f3767, %f3773;
	add.f32 	%f3775, %f3774, 0f3F000000;
	cvt.rzi.s32.f32 	%r4438, %f3775;
	ld.const.s8 	%rs1241, [c_pat+822];
	cvt.rn.f32.s16 	%f3776, %rs1241;
	mul.f32 	%f3777, %f7, %f3776;
	ld.const.s8 	%rs1242, [c_pat+823];
	cvt.rn.f32.s16 	%f3778, %rs1242;
	mul.f32 	%f3779, %f76, %f3778;
	sub.f32 	%f3780, %f3777, %f3779;
	add.f32 	%f3781, %f3780, 0f3F000000;
	cvt.rzi.s32.f32 	%r4439, %f3781;
	mul.f32 	%f3782, %f7, %f3778;
	fma.rn.f32 	%f3783, %f76, %f3776, %f3782;
	add.f32 	%f3784, %f3783, 0f3F000000;
	cvt.rzi.s32.f32 	%r4440, %f3784;
	add.s32 	%r4441, %r4438, %r2;
	setp.lt.s32 	%p1083, %r4441, 0;
	min.s32 	%r4442, %r4441, %r3;
	selp.b32 	%r4443, 0, %r4442, %p1083;
	add.s32 	%r4444, %r4437, %r4;
	setp.lt.s32 	%p1084, %r4444, 0;
	min.s32 	%r4445, %r4444, %r5;
	selp.b32 	%r4446, 0, %r4445, %p1084;
	mad.lo.s32 	%r4447, %r4443, %r74, %r4446;
	cvt.s64.s32 	%rd926, %r4447;
	add.s64 	%rd927, %rd1, %rd926;
	ld.global.u8 	%rs1243, [%rd927];
	add.s32 	%r4448, %r4440, %r2;
	setp.lt.s32 	%p1085, %r4448, 0;
	min.s32 	%r4449, %r4448, %r3;
	selp.b32 	%r4450, 0, %r4449, %p1085;
	add.s32 	%r4451, %r4439, %r4;
	setp.lt.s32 	%p1086, %r4451, 0;
	min.s32 	%r4452, %r4451, %r5;
	selp.b32 	%r4453, 0, %r4452, %p1086;
	mad.lo.s32 	%r4454, %r4450, %r74, %r4453;
	cvt.s64.s32 	%rd928, %r4454;
	add.s64 	%rd929, %rd1, %rd928;
	ld.global.u8 	%rs1244, [%rd929];
	setp.lt.u16 	%p1087, %rs1243, %rs1244;
	or.b32  	%r4455, %r4436, 8192;
	selp.b32 	%r4456, %r4455, %r4436, %p1087;
	ld.const.s8 	%rs1245, [c_pat+824];
	cvt.rn.f32.s16 	%f3785, %rs1245;
	mul.f32 	%f3786, %f7, %f3785;
	ld.const.s8 	%rs1246, [c_pat+825];
	cvt.rn.f32.s16 	%f3787, %rs1246;
	mul.f32 	%f3788, %f76, %f3787;
	sub.f32 	%f3789, %f3786, %f3788;
	add.f32 	%f3790, %f3789, 0f3F000000;
	cvt.rzi.s32.f32 	%r4457, %f3790;
	mul.f32 	%f3791, %f7, %f3787;
	fma.rn.f32 	%f3792, %f76, %f3785, %f3791;
	add.f32 	%f3793, %f3792, 0f3F000000;
	cvt.rzi.s32.f32 	%r4458, %f3793;
	ld.const.s8 	%rs1247, [c_pat+826];
	cvt.rn.f32.s16 	%f3794, %rs1247;
	mul.f32 	%f3795, %f7, %f3794;
	ld.const.s8 	%rs1248, [c_pat+827];
	cvt.rn.f32.s16 	%f3796, %rs1248;
	mul.f32 	%f3797, %f76, %f3796;
	sub.f32 	%f3798, %f3795, %f3797;
	add.f32 	%f3799, %f3798, 0f3F000000;
	cvt.rzi.s32.f32 	%r4459, %f3799;
	mul.f32 	%f3800, %f7, %f3796;
	fma.rn.f32 	%f3801, %f76, %f3794, %f3800;
	add.f32 	%f3802, %f3801, 0f3F000000;
	cvt.rzi.s32.f32 	%r4460, %f3802;
	add.s32 	%r4461, %r4458, %r2;
	setp.lt.s32 	%p1088, %r4461, 0;
	min.s32 	%r4462, %r4461, %r3;
	selp.b32 	%r4463, 0, %r4462, %p1088;
	add.s32 	%r4464, %r4457, %r4;
	setp.lt.s32 	%p1089, %r4464, 0;
	min.s32 	%r4465, %r4464, %r5;
	selp.b32 	%r4466, 0, %r4465, %p1089;
	mad.lo.s32 	%r4467, %r4463, %r74, %r4466;
	cvt.s64.s32 	%rd930, %r4467;
	add.s64 	%rd931, %rd1, %rd930;
	ld.global.u8 	%rs1249, [%rd931];
	add.s32 	%r4468, %r4460, %r2;
	setp.lt.s32 	%p1090, %r4468, 0;
	min.s32 	%r4469, %r4468, %r3;
	selp.b32 	%r4470, 0, %r4469, %p1090;
	add.s32 	%r4471, %r4459, %r4;
	setp.lt.s32 	%p1091, %r4471, 0;
	min.s32 	%r4472, %r4471, %r5;
	selp.b32 	%r4473, 0, %r4472, %p1091;
	mad.lo.s32 	%r4474, %r4470, %r74, %r4473;
	cvt.s64.s32 	%rd932, %r4474;
	add.s64 	%rd933, %rd1, %rd932;
	ld.global.u8 	%rs1250, [%rd933];
	setp.lt.u16 	%p1092, %rs1249, %rs1250;
	or.b32  	%r4475, %r4456, 16384;
	selp.b32 	%r4476, %r4475, %r4456, %p1092;
	ld.const.s8 	%rs1251, [c_pat+828];
	cvt.rn.f32.s16 	%f3803, %rs1251;
	mul.f32 	%f3804, %f7, %f3803;
	ld.const.s8 	%rs1252, [c_pat+829];
	cvt.rn.f32.s16 	%f3805, %rs1252;
	mul.f32 	%f3806, %f76, %f3805;
	sub.f32 	%f3807, %f3804, %f3806;
	add.f32 	%f3808, %f3807, 0f3F000000;
	cvt.rzi.s32.f32 	%r4477, %f3808;
	mul.f32 	%f3809, %f7, %f3805;
	fma.rn.f32 	%f3810, %f76, %f3803, %f3809;
	add.f32 	%f3811, %f3810, 0f3F000000;
	cvt.rzi.s32.f32 	%r4478, %f3811;
	ld.const.s8 	%rs1253, [c_pat+830];
	cvt.rn.f32.s16 	%f3812, %rs1253;
	mul.f32 	%f3813, %f7, %f3812;
	ld.const.s8 	%rs1254, [c_pat+831];
	cvt.rn.f32.s16 	%f3814, %rs1254;
	mul.f32 	%f3815, %f76, %f3814;
	sub.f32 	%f3816, %f3813, %f3815;
	add.f32 	%f3817, %f3816, 0f3F000000;
	cvt.rzi.s32.f32 	%r4479, %f3817;
	mul.f32 	%f3818, %f7, %f3814;
	fma.rn.f32 	%f3819, %f76, %f3812, %f3818;
	add.f32 	%f3820, %f3819, 0f3F000000;
	cvt.rzi.s32.f32 	%r4480, %f3820;
	add.s32 	%r4481, %r4478, %r2;
	setp.lt.s32 	%p1093, %r4481, 0;
	min.s32 	%r4482, %r4481, %r3;
	selp.b32 	%r4483, 0, %r4482, %p1093;
	add.s32 	%r4484, %r4477, %r4;
	setp.lt.s32 	%p1094, %r4484, 0;
	min.s32 	%r4485, %r4484, %r5;
	selp.b32 	%r4486, 0, %r4485, %p1094;
	mad.lo.s32 	%r4487, %r4483, %r74, %r4486;
	cvt.s64.s32 	%rd934, %r4487;
	add.s64 	%rd935, %rd1, %rd934;
	ld.global.u8 	%rs1255, [%rd935];
	add.s32 	%r4488, %r4480, %r2;
	setp.lt.s32 	%p1095, %r4488, 0;
	min.s32 	%r4489, %r4488, %r3;
	selp.b32 	%r4490, 0, %r4489, %p1095;
	add.s32 	%r4491, %r4479, %r4;
	setp.lt.s32 	%p1096, %r4491, 0;
	min.s32 	%r4492, %r4491, %r5;
	selp.b32 	%r4493, 0, %r4492, %p1096;
	mad.lo.s32 	%r4494, %r4490, %r74, %r4493;
	cvt.s64.s32 	%rd936, %r4494;
	add.s64 	%rd937, %rd1, %rd936;
	ld.global.u8 	%rs1256, [%rd937];
	setp.lt.u16 	%p1097, %rs1255, %rs1256;
	or.b32  	%r4495, %r4476, 32768;
	selp.b32 	%r4496, %r4495, %r4476, %p1097;
	ld.const.s8 	%rs1257, [c_pat+832];
	cvt.rn.f32.s16 	%f3821, %rs1257;
	mul.f32 	%f3822, %f7, %f3821;
	ld.const.s8 	%rs1258, [c_pat+833];
	cvt.rn.f32.s16 	%f3823, %rs1258;
	mul.f32 	%f3824, %f76, %f3823;
	sub.f32 	%f3825, %f3822, %f3824;
	add.f32 	%f3826, %f3825, 0f3F000000;
	cvt.rzi.s32.f32 	%r4497, %f3826;
	mul.f32 	%f3827, %f7, %f3823;
	fma.rn.f32 	%f3828, %f76, %f3821, %f3827;
	add.f32 	%f3829, %f3828, 0f3F000000;
	cvt.rzi.s32.f32 	%r4498, %f3829;
	ld.const.s8 	%rs1259, [c_pat+834];
	cvt.rn.f32.s16 	%f3830, %rs1259;
	mul.f32 	%f3831, %f7, %f3830;
	ld.const.s8 	%rs1260, [c_pat+835];
	cvt.rn.f32.s16 	%f3832, %rs1260;
	mul.f32 	%f3833, %f76, %f3832;
	sub.f32 	%f3834, %f3831, %f3833;
	add.f32 	%f3835, %f3834, 0f3F000000;
	cvt.rzi.s32.f32 	%r4499, %f3835;
	mul.f32 	%f3836, %f7, %f3832;
	fma.rn.f32 	%f3837, %f76, %f3830, %f3836;
	add.f32 	%f3838, %f3837, 0f3F000000;
	cvt.rzi.s32.f32 	%r4500, %f3838;
	add.s32 	%r4501, %r4498, %r2;
	setp.lt.s32 	%p1098, %r4501, 0;
	min.s32 	%r4502, %r4501, %r3;
	selp.b32 	%r4503, 0, %r4502, %p1098;
	add.s32 	%r4504, %r4497, %r4;
	setp.lt.s32 	%p1099, %r4504, 0;
	min.s32 	%r4505, %r4504, %r5;
	selp.b32 	%r4506, 0, %r4505, %p1099;
	mad.lo.s32 	%r4507, %r4503, %r74, %r4506;
	cvt.s64.s32 	%rd938, %r4507;
	add.s64 	%rd939, %rd1, %rd938;
	ld.global.u8 	%rs1261, [%rd939];
	add.s32 	%r4508, %r4500, %r2;
	setp.lt.s32 	%p1100, %r4508, 0;
	min.s32 	%r4509, %r4508, %r3;
	selp.b32 	%r4510, 0, %r4509, %p1100;
	add.s32 	%r4511, %r4499, %r4;
	setp.lt.s32 	%p1101, %r4511, 0;
	min.s32 	%r4512, %r4511, %r5;
	selp.b32 	%r4513, 0, %r4512, %p1101;
	mad.lo.s32 	%r4514, %r4510, %r74, %r4513;
	cvt.s64.s32 	%rd940, %r4514;
	add.s64 	%rd941, %rd1, %rd940;
	ld.global.u8 	%rs1262, [%rd941];
	setp.lt.u16 	%p1102, %rs1261, %rs1262;
	or.b32  	%r4515, %r4496, 65536;
	selp.b32 	%r4516, %r4515, %r4496, %p1102;
	ld.const.s8 	%rs1263, [c_pat+836];
	cvt.rn.f32.s16 	%f3839, %rs1263;
	mul.f32 	%f3840, %f7, %f3839;
	ld.const.s8 	%rs1264, [c_pat+837];
	cvt.rn.f32.s16 	%f3841, %rs1264;
	mul.f32 	%f3842, %f76, %f3841;
	sub.f32 	%f3843, %f3840, %f3842;
	add.f32 	%f3844, %f3843, 0f3F000000;
	cvt.rzi.s32.f32 	%r4517, %f3844;
	mul.f32 	%f3845, %f7, %f3841;
	fma.rn.f32 	%f3846, %f76, %f3839, %f3845;
	add.f32 	%f3847, %f3846, 0f3F000000;
	cvt.rzi.s32.f32 	%r4518, %f3847;
	ld.const.s8 	%rs1265, [c_pat+838];
	cvt.rn.f32.s16 	%f3848, %rs1265;
	mul.f32 	%f3849, %f7, %f3848;
	ld.const.s8 	%rs1266, [c_pat+839];
	cvt.rn.f32.s16 	%f3850, %rs1266;
	mul.f32 	%f3851, %f76, %f3850;
	sub.f32 	%f3852, %f3849, %f3851;
	add.f32 	%f3853, %f3852, 0f3F000000;
	cvt.rzi.s32.f32 	%r4519, %f3853;
	mul.f32 	%f3854, %f7, %f3850;
	fma.rn.f32 	%f3855, %f76, %f3848, %f3854;
	add.f32 	%f3856, %f3855, 0f3F000000;
	cvt.rzi.s32.f32 	%r4520, %f3856;
	add.s32 	%r4521, %r4518, %r2;
	setp.lt.s32 	%p1103, %r4521, 0;
	min.s32 	%r4522, %r4521, %r3;
	selp.b32 	%r4523, 0, %r4522, %p1103;
	add.s32 	%r4524, %r4517, %r4;
	setp.lt.s32 	%p1104, %r4524, 0;
	min.s32 	%r4525, %r4524, %r5;
	selp.b32 	%r4526, 0, %r4525, %p1104;
	mad.lo.s32 	%r4527, %r4523, %r74, %r4526;
	cvt.s64.s32 	%rd942, %r4527;
	add.s64 	%rd943, %rd1, %rd942;
	ld.global.u8 	%rs1267, [%rd943];
	add.s32 	%r4528, %r4520, %r2;
	setp.lt.s32 	%p1105, %r4528, 0;
	min.s32 	%r4529, %r4528, %r3;
	selp.b32 	%r4530, 0, %r4529, %p1105;
	add.s32 	%r4531, %r4519, %r4;
	setp.lt.s32 	%p1106, %r4531, 0;
	min.s32 	%r4532, %r4531, %r5;
	selp.b32 	%r4533, 0, %r4532, %p1106;
	mad.lo.s32 	%r4534, %r4530, %r74, %r4533;
	cvt.s64.s32 	%rd944, %r4534;
	add.s64 	%rd945, %rd1, %rd944;
	ld.global.u8 	%rs1268, [%rd945];
	setp.lt.u16 	%p1107, %rs1267, %rs1268;
	or.b32  	%r4535, %r4516, 131072;
	selp.b32 	%r4536, %r4535, %r4516, %p1107;
	ld.const.s8 	%rs1269, [c_pat+840];
	cvt.rn.f32.s16 	%f3857, %rs1269;
	mul.f32 	%f3858, %f7, %f3857;
	ld.const.s8 	%rs1270, [c_pat+841];
	cvt.rn.f32.s16 	%f3859, %rs1270;
	mul.f32 	%f3860, %f76, %f3859;
	sub.f32 	%f3861, %f3858, %f3860;
	add.f32 	%f3862, %f3861, 0f3F000000;
	cvt.rzi.s32.f32 	%r4537, %f3862;
	mul.f32 	%f3863, %f7, %f3859;
	fma.rn.f32 	%f3864, %f76, %f3857, %f3863;
	add.f32 	%f3865, %f3864, 0f3F000000;
	cvt.rzi.s32.f32 	%r4538, %f3865;
	ld.const.s8 	%rs1271, [c_pat+842];
	cvt.rn.f32.s16 	%f3866, %rs1271;
	mul.f32 	%f3867, %f7, %f3866;
	ld.const.s8 	%rs1272, [c_pat+843];
	cvt.rn.f32.s16 	%f3868, %rs1272;
	mul.f32 	%f3869, %f76, %f3868;
	sub.f32 	%f3870, %f3867, %f3869;
	add.f32 	%f3871, %f3870, 0f3F000000;
	cvt.rzi.s32.f32 	%r4539, %f3871;
	mul.f32 	%f3872, %f7, %f3868;
	fma.rn.f32 	%f3873, %f76, %f3866, %f3872;
	add.f32 	%f3874, %f3873, 0f3F000000;
	cvt.rzi.s32.f32 	%r4540, %f3874;
	add.s32 	%r4541, %r4538, %r2;
	setp.lt.s32 	%p1108, %r4541, 0;
	min.s32 	%r4542, %r4541, %r3;
	selp.b32 	%r4543, 0, %r4542, %p1108;
	add.s32 	%r4544, %r4537, %r4;
	setp.lt.s32 	%p1109, %r4544, 0;
	min.s32 	%r4545, %r4544, %r5;
	selp.b32 	%r4546, 0, %r4545, %p1109;
	mad.lo.s32 	%r4547, %r4543, %r74, %r4546;
	cvt.s64.s32 	%rd946, %r4547;
	add.s64 	%rd947, %rd1, %rd946;
	ld.global.u8 	%rs1273, [%rd947];
	add.s32 	%r4548, %r4540, %r2;
	setp.lt.s32 	%p1110, %r4548, 0;
	min.s32 	%r4549, %r4548, %r3;
	selp.b32 	%r4550, 0, %r4549, %p1110;
	add.s32 	%r4551, %r4539, %r4;
	setp.lt.s32 	%p1111, %r4551, 0;
	min.s32 	%r4552, %r4551, %r5;
	selp.b32 	%r4553, 0, %r4552, %p1111;
	mad.lo.s32 	%r4554, %r4550, %r74, %r4553;
	cvt.s64.s32 	%rd948, %r4554;
	add.s64 	%rd949, %rd1, %rd948;
	ld.global.u8 	%rs1274, [%rd949];
	setp.lt.u16 	%p1112, %rs1273, %rs1274;
	or.b32  	%r4555, %r4536, 262144;
	selp.b32 	%r4556, %r4555, %r4536, %p1112;
	ld.const.s8 	%rs1275, [c_pat+844];
	cvt.rn.f32.s16 	%f3875, %rs1275;
	mul.f32 	%f3876, %f7, %f3875;
	ld.const.s8 	%rs1276, [c_pat+845];
	cvt.rn.f32.s16 	%f3877, %rs1276;
	mul.f32 	%f3878, %f76, %f3877;
	sub.f32 	%f3879, %f3876, %f3878;
	add.f32 	%f3880, %f3879, 0f3F000000;
	cvt.rzi.s32.f32 	%r4557, %f3880;
	mul.f32 	%f3881, %f7, %f3877;
	fma.rn.f32 	%f3882, %f76, %f3875, %f3881;
	add.f32 	%f3883, %f3882, 0f3F000000;
	cvt.rzi.s32.f32 	%r4558, %f3883;
	ld.const.s8 	%rs1277, [c_pat+846];
	cvt.rn.f32.s16 	%f3884, %rs1277;
	mul.f32 	%f3885, %f7, %f3884;
	ld.const.s8 	%rs1278, [c_pat+847];
	cvt.rn.f32.s16 	%f3886, %rs1278;
	mul.f32 	%f3887, %f76, %f3886;
	sub.f32 	%f3888, %f3885, %f3887;
	add.f32 	%f3889, %f3888, 0f3F000000;
	cvt.rzi.s32.f32 	%r4559, %f3889;
	mul.f32 	%f3890, %f7, %f3886;
	fma.rn.f32 	%f3891, %f76, %f3884, %f3890;
	add.f32 	%f3892, %f3891, 0f3F000000;
	cvt.rzi.s32.f32 	%r4560, %f3892;
	add.s32 	%r4561, %r4558, %r2;
	setp.lt.s32 	%p1113, %r4561, 0;
	min.s32 	%r4562, %r4561, %r3;
	selp.b32 	%r4563, 0, %r4562, %p1113;
	add.s32 	%r4564, %r4557, %r4;
	setp.lt.s32 	%p1114, %r4564, 0;
	min.s32 	%r4565, %r4564, %r5;
	selp.b32 	%r4566, 0, %r4565, %p1114;
	mad.lo.s32 	%r4567, %r4563, %r74, %r4566;
	cvt.s64.s32 	%rd950, %r4567;
	add.s64 	%rd951, %rd1, %rd950;
	ld.global.u8 	%rs1279, [%rd951];
	add.s32 	%r4568, %r4560, %r2;
	setp.lt.s32 	%p1115, %r4568, 0;
	min.s32 	%r4569, %r4568, %r3;
	selp.b32 	%r4570, 0, %r4569, %p1115;
	add.s32 	%r4571, %r4559, %r4;
	setp.lt.s32 	%p1116, %r4571, 0;
	min.s32 	%r4572, %r4571, %r5;
	selp.b32 	%r4573, 0, %r4572, %p1116;
	mad.lo.s32 	%r4574, %r4570, %r74, %r4573;
	cvt.s64.s32 	%rd952, %r4574;
	add.s64 	%rd953, %rd1, %rd952;
	ld.global.u8 	%rs1280, [%rd953];
	setp.lt.u16 	%p1117, %rs1279, %rs1280;
	or.b32  	%r4575, %r4556, 524288;
	selp.b32 	%r4576, %r4575, %r4556, %p1117;
	ld.const.s8 	%rs1281, [c_pat+848];
	cvt.rn.f32.s16 	%f3893, %rs1281;
	mul.f32 	%f3894, %f7, %f3893;
	ld.const.s8 	%rs1282, [c_pat+849];
	cvt.rn.f32.s16 	%f3895, %rs1282;
	mul.f32 	%f3896, %f76, %f3895;
	sub.f32 	%f3897, %f3894, %f3896;
	add.f32 	%f3898, %f3897, 0f3F000000;
	cvt.rzi.s32.f32 	%r4577, %f3898;
	mul.f32 	%f3899, %f7, %f3895;
	fma.rn.f32 	%f3900, %f76, %f3893, %f3899;
	add.f32 	%f3901, %f3900, 0f3F000000;
	cvt.rzi.s32.f32 	%r4578, %f3901;
	ld.const.s8 	%rs1283, [c_pat+850];
	cvt.rn.f32.s16 	%f3902, %rs1283;
	mul.f32 	%f3903, %f7, %f3902;
	ld.const.s8 	%rs1284, [c_pat+851];
	cvt.rn.f32.s16 	%f3904, %rs1284;
	mul.f32 	%f3905, %f76, %f3904;
	sub.f32 	%f3906, %f3903, %f3905;
	add.f32 	%f3907, %f3906, 0f3F000000;
	cvt.rzi.s32.f32 	%r4579, %f3907;
	mul.f32 	%f3908, %f7, %f3904;
	fma.rn.f32 	%f3909, %f76, %f3902, %f3908;
	add.f32 	%f3910, %f3909, 0f3F000000;
	cvt.rzi.s32.f32 	%r4580, %f3910;
	add.s32 	%r4581, %r4578, %r2;
	setp.lt.s32 	%p1118, %r4581, 0;
	min.s32 	%r4582, %r4581, %r3;
	selp.b32 	%r4583, 0, %r4582, %p1118;
	add.s32 	%r4584, %r4577, %r4;
	setp.lt.s32 	%p1119, %r4584, 0;
	min.s32 	%r4585, %r4584, %r5;
	selp.b32 	%r4586, 0, %r4585, %p1119;
	mad.lo.s32 	%r4587, %r4583, %r74, %r4586;
	cvt.s64.s32 	%rd954, %r4587;
	add.s64 	%rd955, %rd1, %rd954;
	ld.global.u8 	%rs1285, [%rd955];
	add.s32 	%r4588, %r4580, %r2;
	setp.lt.s32 	%p1120, %r4588, 0;
	min.s32 	%r4589, %r4588, %r3;
	selp.b32 	%r4590, 0, %r4589, %p1120;
	add.s32 	%r4591, %r4579, %r4;
	setp.lt.s32 	%p1121, %r4591, 0;
	min.s32 	%r4592, %r4591, %r5;
	selp.b32 	%r4593, 0, %r4592, %p1121;
	mad.lo.s32 	%r4594, %r4590, %r74, %r4593;
	cvt.s64.s32 	%rd956, %r4594;
	add.s64 	%rd957, %rd1, %rd956;
	ld.global.u8 	%rs1286, [%rd957];
	setp.lt.u16 	%p1122, %rs1285, %rs1286;
	or.b32  	%r4595, %r4576, 1048576;
	selp.b32 	%r4596, %r4595, %r4576, %p1122;
	ld.const.s8 	%rs1287, [c_pat+852];
	cvt.rn.f32.s16 	%f3911, %rs1287;
	mul.f32 	%f3912, %f7, %f3911;
	ld.const.s8 	%rs1288, [c_pat+853];
	cvt.rn.f32.s16 	%f3913, %rs1288;
	mul.f32 	%f3914, %f76, %f3913;
	sub.f32 	%f3915, %f3912, %f3914;
	add.f32 	%f3916, %f3915, 0f3F000000;
	cvt.rzi.s32.f32 	%r4597, %f3916;
	mul.f32 	%f3917, %f7, %f3913;
	fma.rn.f32 	%f3918, %f76, %f3911, %f3917;
	add.f32 	%f3919, %f3918, 0f3F000000;
	cvt.rzi.s32.f32 	%r4598, %f3919;
	ld.const.s8 	%rs1289, [c_pat+854];
	cvt.rn.f32.s16 	%f3920, %rs1289;
	mul.f32 	%f3921, %f7, %f3920;
	ld.const.s8 	%rs1290, [c_pat+855];
	cvt.rn.f32.s16 	%f3922, %rs1290;
	mul.f32 	%f3923, %f76, %f3922;
	sub.f32 	%f3924, %f3921, %f3923;
	add.f32 	%f3925, %f3924, 0f3F000000;
	cvt.rzi.s32.f32 	%r4599, %f3925;
	mul.f32 	%f3926, %f7, %f3922;
	fma.rn.f32 	%f3927, %f76, %f3920, %f3926;
	add.f32 	%f3928, %f3927, 0f3F000000;
	cvt.rzi.s32.f32 	%r4600, %f3928;
	add.s32 	%r4601, %r4598, %r2;
	setp.lt.s32 	%p1123, %r4601, 0;
	min.s32 	%r4602, %r4601, %r3;
	selp.b32 	%r4603, 0, %r4602, %p1123;
	add.s32 	%r4604, %r4597, %r4;
	setp.lt.s32 	%p1124, %r4604, 0;
	min.s32 	%r4605, %r4604, %r5;
	selp.b32 	%r4606, 0, %r4605, %p1124;
	mad.lo.s32 	%r4607, %r4603, %r74, %r4606;
	cvt.s64.s32 	%rd958, %r4607;
	add.s64 	%rd959, %rd1, %rd958;
	ld.global.u8 	%rs1291, [%rd959];
	add.s32 	%r4608, %r4600, %r2;
	setp.lt.s32 	%p1125, %r4608, 0;
	min.s32 	%r4609, %r4608, %r3;
	selp.b32 	%r4610, 0, %r4609, %p1125;
	add.s32 	%r4611, %r4599, %r4;
	setp.lt.s32 	%p1126, %r4611, 0;
	min.s32 	%r4612, %r4611, %r5;
	selp.b32 	%r4613, 0, %r4612, %p1126;
	mad.lo.s32 	%r4614, %r4610, %r74, %r4613;
	cvt.s64.s32 	%rd960, %r4614;
	add.s64 	%rd961, %rd1, %rd960;
	ld.global.u8 	%rs1292, [%rd961];
	setp.lt.u16 	%p1127, %rs1291, %rs1292;
	or.b32  	%r4615, %r4596, 2097152;
	selp.b32 	%r4616, %r4615, %r4596, %p1127;
	ld.const.s8 	%rs1293, [c_pat+856];
	cvt.rn.f32.s16 	%f3929, %rs1293;
	mul.f32 	%f3930, %f7, %f3929;
	ld.const.s8 	%rs1294, [c_pat+857];
	cvt.rn.f32.s16 	%f3931, %rs1294;
	mul.f32 	%f3932, %f76, %f3931;
	sub.f32 	%f3933, %f3930, %f3932;
	add.f32 	%f3934, %f3933, 0f3F000000;
	cvt.rzi.s32.f32 	%r4617, %f3934;
	mul.f32 	%f3935, %f7, %f3931;
	fma.rn.f32 	%f3936, %f76, %f3929, %f3935;
	add.f32 	%f3937, %f3936, 0f3F000000;
	cvt.rzi.s32.f32 	%r4618, %f3937;
	ld.const.s8 	%rs1295, [c_pat+858];
	cvt.rn.f32.s16 	%f3938, %rs1295;
	mul.f32 	%f3939, %f7, %f3938;
	ld.const.s8 	%rs1296, [c_pat+859];
	cvt.rn.f32.s16 	%f3940, %rs1296;
	mul.f32 	%f3941, %f76, %f3940;
	sub.f32 	%f3942, %f3939, %f3941;
	add.f32 	%f3943, %f3942, 0f3F000000;
	cvt.rzi.s32.f32 	%r4619, %f3943;
	mul.f32 	%f3944, %f7, %f3940;
	fma.rn.f32 	%f3945, %f76, %f3938, %f3944;
	add.f32 	%f3946, %f3945, 0f3F000000;
	cvt.rzi.s32.f32 	%r4620, %f3946;
	add.s32 	%r4621, %r4618, %r2;
	setp.lt.s32 	%p1128, %r4621, 0;
	min.s32 	%r4622, %r4621, %r3;
	selp.b32 	%r4623, 0, %r4622, %p1128;
	add.s32 	%r4624, %r4617, %r4;
	setp.lt.s32 	%p1129, %r4624, 0;
	min.s32 	%r4625, %r4624, %r5;
	selp.b32 	%r4626, 0, %r4625, %p1129;
	mad.lo.s32 	%r4627, %r4623, %r74, %r4626;
	cvt.s64.s32 	%rd962, %r4627;
	add.s64 	%rd963, %rd1, %rd962;
	ld.global.u8 	%rs1297, [%rd963];
	add.s32 	%r4628, %r4620, %r2;
	setp.lt.s32 	%p1130, %r4628, 0;
	min.s32 	%r4629, %r4628, %r3;
	selp.b32 	%r4630, 0, %r4629, %p1130;
	add.s32 	%r4631, %r4619, %r4;
	setp.lt.s32 	%p1131, %r4631, 0;
	min.s32 	%r4632, %r4631, %r5;
	selp.b32 	%r4633, 0, %r4632, %p1131;
	mad.lo.s32 	%r4634, %r4630, %r74, %r4633;
	cvt.s64.s32 	%rd964, %r4634;
	add.s64 	%rd965, %rd1, %rd964;
	ld.global.u8 	%rs1298, [%rd965];
	setp.lt.u16 	%p1132, %rs1297, %rs1298;
	or.b32  	%r4635, %r4616, 4194304;
	selp.b32 	%r4636, %r4635, %r4616, %p1132;
	ld.const.s8 	%rs1299, [c_pat+860];
	cvt.rn.f32.s16 	%f3947, %rs1299;
	mul.f32 	%f3948, %f7, %f3947;
	ld.const.s8 	%rs1300, [c_pat+861];
	cvt.rn.f32.s16 	%f3949, %rs1300;
	mul.f32 	%f3950, %f76, %f3949;
	sub.f32 	%f3951, %f3948, %f3950;
	add.f32 	%f3952, %f3951, 0f3F000000;
	cvt.rzi.s32.f32 	%r4637, %f3952;
	mul.f32 	%f3953, %f7, %f3949;
	fma.rn.f32 	%f3954, %f76, %f3947, %f3953;
	add.f32 	%f3955, %f3954, 0f3F000000;
	cvt.rzi.s32.f32 	%r4638, %f3955;
	ld.const.s8 	%rs1301, [c_pat+862];
	cvt.rn.f32.s16 	%f3956, %rs1301;
	mul.f32 	%f3957, %f7, %f3956;
	ld.const.s8 	%rs1302, [c_pat+863];
	cvt.rn.f32.s16 	%f3958, %rs1302;
	mul.f32 	%f3959, %f76, %f3958;
	sub.f32 	%f3960, %f3957, %f3959;
	add.f32 	%f3961, %f3960, 0f3F000000;
	cvt.rzi.s32.f32 	%r4639, %f3961;
	mul.f32 	%f3962, %f7, %f3958;
	fma.rn.f32 	%f3963, %f76, %f3956, %f3962;
	add.f32 	%f3964, %f3963, 0f3F000000;
	cvt.rzi.s32.f32 	%r4640, %f3964;
	add.s32 	%r4641, %r4638, %r2;
	setp.lt.s32 	%p1133, %r4641, 0;
	min.s32 	%r4642, %r4641, %r3;
	selp.b32 	%r4643, 0, %r4642, %p1133;
	add.s32 	%r4644, %r4637, %r4;
	setp.lt.s32 	%p1134, %r4644, 0;
	min.s32 	%r4645, %r4644, %r5;
	selp.b32 	%r4646, 0, %r4645, %p1134;
	mad.lo.s32 	%r4647, %r4643, %r74, %r4646;
	cvt.s64.s32 	%rd966, %r4647;
	add.s64 	%rd967, %rd1, %rd966;
	ld.global.u8 	%rs1303, [%rd967];
	add.s32 	%r4648, %r4640, %r2;
	setp.lt.s32 	%p1135, %r4648, 0;
	min.s32 	%r4649, %r4648, %r3;
	selp.b32 	%r4650, 0, %r4649, %p1135;
	add.s32 	%r4651, %r4639, %r4;
	setp.lt.s32 	%p1136, %r4651, 0;
	min.s32 	%r4652, %r4651, %r5;
	selp.b32 	%r4653, 0, %r4652, %p1136;
	mad.lo.s32 	%r4654, %r4650, %r74, %r4653;
	cvt.s64.s32 	%rd968, %r4654;
	add.s64 	%rd969, %rd1, %rd968;
	ld.global.u8 	%rs1304, [%rd969];
	setp.lt.u16 	%p1137, %rs1303, %rs1304;
	or.b32  	%r4655, %r4636, 8388608;
	selp.b32 	%r4656, %r4655, %r4636, %p1137;
	ld.const.s8 	%rs1305, [c_pat+864];
	cvt.rn.f32.s16 	%f3965, %rs1305;
	mul.f32 	%f3966, %f7, %f3965;
	ld.const.s8 	%rs1306, [c_pat+865];
	cvt.rn.f32.s16 	%f3967, %rs1306;
	mul.f32 	%f3968, %f76, %f3967;
	sub.f32 	%f3969, %f3966, %f3968;
	add.f32 	%f3970, %f3969, 0f3F000000;
	cvt.rzi.s32.f32 	%r4657, %f3970;
	mul.f32 	%f3971, %f7, %f3967;
	fma.rn.f32 	%f3972, %f76, %f3965, %f3971;
	add.f32 	%f3973, %f3972, 0f3F000000;
	cvt.rzi.s32.f32 	%r4658, %f3973;
	ld.const.s8 	%rs1307, [c_pat+866];
	cvt.rn.f32.s16 	%f3974, %rs1307;
	mul.f32 	%f3975, %f7, %f3974;
	ld.const.s8 	%rs1308, [c_pat+867];
	cvt.rn.f32.s16 	%f3976, %rs1308;
	mul.f32 	%f3977, %f76, %f3976;
	sub.f32 	%f3978, %f3975, %f3977;
	add.f32 	%f3979, %f3978, 0f3F000000;
	cvt.rzi.s32.f32 	%r4659, %f3979;
	mul.f32 	%f3980, %f7, %f3976;
	fma.rn.f32 	%f3981, %f76, %f3974, %f3980;
	add.f32 	%f3982, %f3981, 0f3F000000;
	cvt.rzi.s32.f32 	%r4660, %f3982;
	add.s32 	%r4661, %r4658, %r2;
	setp.lt.s32 	%p1138, %r4661, 0;
	min.s32 	%r4662, %r4661, %r3;
	selp.b32 	%r4663, 0, %r4662, %p1138;
	add.s32 	%r4664, %r4657, %r4;
	setp.lt.s32 	%p1139, %r4664, 0;
	min.s32 	%r4665, %r4664, %r5;
	selp.b32 	%r4666, 0, %r4665, %p1139;
	mad.lo.s32 	%r4667, %r4663, %r74, %r4666;
	cvt.s64.s32 	%rd970, %r4667;
	add.s64 	%rd971, %rd1, %rd970;
	ld.global.u8 	%rs1309, [%rd971];
	add.s32 	%r4668, %r4660, %r2;
	setp.lt.s32 	%p1140, %r4668, 0;
	min.s32 	%r4669, %r4668, %r3;
	selp.b32 	%r4670, 0, %r4669, %p1140;
	add.s32 	%r4671, %r4659, %r4;
	setp.lt.s32 	%p1141, %r4671, 0;
	min.s32 	%r4672, %r4671, %r5;
	selp.b32 	%r4673, 0, %r4672, %p1141;
	mad.lo.s32 	%r4674, %r4670, %r74, %r4673;
	cvt.s64.s32 	%rd972, %r4674;
	add.s64 	%rd973, %rd1, %rd972;
	ld.global.u8 	%rs1310, [%rd973];
	setp.lt.u16 	%p1142, %rs1309, %rs1310;
	or.b32  	%r4675, %r4656, 16777216;
	selp.b32 	%r4676, %r4675, %r4656, %p1142;
	ld.const.s8 	%rs1311, [c_pat+868];
	cvt.rn.f32.s16 	%f3983, %rs1311;
	mul.f32 	%f3984, %f7, %f3983;
	ld.const.s8 	%rs1312, [c_pat+869];
	cvt.rn.f32.s16 	%f3985, %rs1312;
	mul.f32 	%f3986, %f76, %f3985;
	sub.f32 	%f3987, %f3984, %f3986;
	add.f32 	%f3988, %f3987, 0f3F000000;
	cvt.rzi.s32.f32 	%r4677, %f3988;
	mul.f32 	%f3989, %f7, %f3985;
	fma.rn.f32 	%f3990, %f76, %f3983, %f3989;
	add.f32 	%f3991, %f3990, 0f3F000000;
	cvt.rzi.s32.f32 	%r4678, %f3991;
	ld.const.s8 	%rs1313, [c_pat+870];
	cvt.rn.f32.s16 	%f3992, %rs1313;
	mul.f32 	%f3993, %f7, %f3992;
	ld.const.s8 	%rs1314, [c_pat+871];
	cvt.rn.f32.s16 	%f3994, %rs1314;
	mul.f32 	%f3995, %f76, %f3994;
	sub.f32 	%f3996, %f3993, %f3995;
	add.f32 	%f3997, %f3996, 0f3F000000;
	cvt.rzi.s32.f32 	%r4679, %f3997;
	mul.f32 	%f3998, %f7, %f3994;
	fma.rn.f32 	%f3999, %f76, %f3992, %f3998;
	add.f32 	%f4000, %f3999, 0f3F000000;
	cvt.rzi.s32.f32 	%r4680, %f4000;
	add.s32 	%r4681, %r4678, %r2;
	setp.lt.s32 	%p1143, %r4681, 0;
	min.s32 	%r4682, %r4681, %r3;
	selp.b32 	%r4683, 0, %r4682, %p1143;
	add.s32 	%r4684, %r4677, %r4;
	setp.lt.s32 	%p1144, %r4684, 0;
	min.s32 	%r4685, %r4684, %r5;
	selp.b32 	%r4686, 0, %r4685, %p1144;
	mad.lo.s32 	%r4687, %r4683, %r74, %r4686;
	cvt.s64.s32 	%rd974, %r4687;
	add.s64 	%rd975, %rd1, %rd974;
	ld.global.u8 	%rs1315, [%rd975];
	add.s32 	%r4688, %r4680, %r2;
	setp.lt.s32 	%p1145, %r4688, 0;
	min.s32 	%r4689, %r4688, %r3;
	selp.b32 	%r4690, 0, %r4689, %p1145;
	add.s32 	%r4691, %r4679, %r4;
	setp.lt.s32 	%p1146, %r4691, 0;
	min.s32 	%r4692, %r4691, %r5;
	selp.b32 	%r4693, 0, %r4692, %p1146;
	mad.lo.s32 	%r4694, %r4690, %r74, %r4693;
	cvt.s64.s32 	%rd976, %r4694;
	add.s64 	%rd977, %rd1, %rd976;
	ld.global.u8 	%rs1316, [%rd977];
	setp.lt.u16 	%p1147, %rs1315, %rs1316;
	or.b32  	%r4695, %r4676, 33554432;
	selp.b32 	%r4696, %r4695, %r4676, %p1147;
	ld.const.s8 	%rs1317, [c_pat+872];
	cvt.rn.f32.s16 	%f4001, %rs1317;
	mul.f32 	%f4002, %f7, %f4001;
	ld.const.s8 	%rs1318, [c_pat+873];
	cvt.rn.f32.s16 	%f4003, %rs1318;
	mul.f32 	%f4004, %f76, %f4003;
	sub.f32 	%f4005, %f4002, %f4004;
	add.f32 	%f4006, %f4005, 0f3F000000;
	cvt.rzi.s32.f32 	%r4697, %f4006;
	mul.f32 	%f4007, %f7, %f4003;
	fma.rn.f32 	%f4008, %f76, %f4001, %f4007;
	add.f32 	%f4009, %f4008, 0f3F000000;
	cvt.rzi.s32.f32 	%r4698, %f4009;
	ld.const.s8 	%rs1319, [c_pat+874];
	cvt.rn.f32.s16 	%f4010, %rs1319;
	mul.f32 	%f4011, %f7, %f4010;
	ld.const.s8 	%rs1320, [c_pat+875];
	cvt.rn.f32.s16 	%f4012, %rs1320;
	mul.f32 	%f4013, %f76, %f4012;
	sub.f32 	%f4014, %f4011, %f4013;
	add.f32 	%f4015, %f4014, 0f3F000000;
	cvt.rzi.s32.f32 	%r4699, %f4015;
	mul.f32 	%f4016, %f7, %f4012;
	fma.rn.f32 	%f4017, %f76, %f4010, %f4016;
	add.f32 	%f4018, %f4017, 0f3F000000;
	cvt.rzi.s32.f32 	%r4700, %f4018;
	add.s32 	%r4701, %r4698, %r2;
	setp.lt.s32 	%p1148, %r4701, 0;
	min.s32 	%r4702, %r4701, %r3;
	selp.b32 	%r4703, 0, %r4702, %p1148;
	add.s32 	%r4704, %r4697, %r4;
	setp.lt.s32 	%p1149, %r4704, 0;
	min.s32 	%r4705, %r4704, %r5;
	selp.b32 	%r4706, 0, %r4705, %p1149;
	mad.lo.s32 	%r4707, %r4703, %r74, %r4706;
	cvt.s64.s32 	%rd978, %r4707;
	add.s64 	%rd979, %rd1, %rd978;
	ld.global.u8 	%rs1321, [%rd979];
	add.s32 	%r4708, %r4700, %r2;
	setp.lt.s32 	%p1150, %r4708, 0;
	min.s32 	%r4709, %r4708, %r3;
	selp.b32 	%r4710, 0, %r4709, %p1150;
	add.s32 	%r4711, %r4699, %r4;
	setp.lt.s32 	%p1151, %r4711, 0;
	min.s32 	%r4712, %r4711, %r5;
	selp.b32 	%r4713, 0, %r4712, %p1151;
	mad.lo.s32 	%r4714, %r4710, %r74, %r4713;
	cvt.s64.s32 	%rd980, %r4714;
	add.s64 	%rd981, %rd1, %rd980;
	ld.global.u8 	%rs1322, [%rd981];
	setp.lt.u16 	%p1152, %rs1321, %rs1322;
	or.b32  	%r4715, %r4696, 67108864;
	selp.b32 	%r4716, %r4715, %r4696, %p1152;
	ld.const.s8 	%rs1323, [c_pat+876];
	cvt.rn.f32.s16 	%f4019, %rs1323;
	mul.f32 	%f4020, %f7, %f4019;
	ld.const.s8 	%rs1324, [c_pat+877];
	cvt.rn.f32.s16 	%f4021, %rs1324;
	mul.f32 	%f4022, %f76, %f4021;
	sub.f32 	%f4023, %f4020, %f4022;
	add.f32 	%f4024, %f4023, 0f3F000000;
	cvt.rzi.s32.f32 	%r4717, %f4024;
	mul.f32 	%f4025, %f7, %f4021;
	fma.rn.f32 	%f4026, %f76, %f4019, %f4025;
	add.f32 	%f4027, %f4026, 0f3F000000;
	cvt.rzi.s32.f32 	%r4718, %f4027;
	ld.const.s8 	%rs1325, [c_pat+878];
	cvt.rn.f32.s16 	%f4028, %rs1325;
	mul.f32 	%f4029, %f7, %f4028;
	ld.const.s8 	%rs1326, [c_pat+879];
	cvt.rn.f32.s16 	%f4030, %rs1326;
	mul.f32 	%f4031, %f76, %f4030;
	sub.f32 	%f4032, %f4029, %f4031;
	add.f32 	%f4033, %f4032, 0f3F000000;
	cvt.rzi.s32.f32 	%r4719, %f4033;
	mul.f32 	%f4034, %f7, %f4030;
	fma.rn.f32 	%f4035, %f76, %f4028, %f4034;
	add.f32 	%f4036, %f4035, 0f3F000000;
	cvt.rzi.s32.f32 	%r4720, %f4036;
	add.s32 	%r4721, %r4718, %r2;
	setp.lt.s32 	%p1153, %r4721, 0;
	min.s32 	%r4722, %r4721, %r3;
	selp.b32 	%r4723, 0, %r4722, %p1153;
	add.s32 	%r4724, %r4717, %r4;
	setp.lt.s32 	%p1154, %r4724, 0;
	min.s32 	%r4725, %r4724, %r5;
	selp.b32 	%r4726, 0, %r4725, %p1154;
	mad.lo.s32 	%r4727, %r4723, %r74, %r4726;
	cvt.s64.s32 	%rd982, %r4727;
	add.s64 	%rd983, %rd1, %rd982;
	ld.global.u8 	%rs1327, [%rd983];
	add.s32 	%r4728, %r4720, %r2;
	setp.lt.s32 	%p1155, %r4728, 0;
	min.s32 	%r4729, %r4728, %r3;
	selp.b32 	%r4730, 0, %r4729, %p1155;
	add.s32 	%r4731, %r4719, %r4;
	setp.lt.s32 	%p1156, %r4731, 0;
	min.s32 	%r4732, %r4731, %r5;
	selp.b32 	%r4733, 0, %r4732, %p1156;
	mad.lo.s32 	%r4734, %r4730, %r74, %r4733;
	cvt.s64.s32 	%rd984, %r4734;
	add.s64 	%rd985, %rd1, %rd984;
	ld.global.u8 	%rs1328, [%rd985];
	setp.lt.u16 	%p1157, %rs1327, %rs1328;
	or.b32  	%r4735, %r4716, 134217728;
	selp.b32 	%r4736, %r4735, %r4716, %p1157;
	ld.const.s8 	%rs1329, [c_pat+880];
	cvt.rn.f32.s16 	%f4037, %rs1329;
	mul.f32 	%f4038, %f7, %f4037;
	ld.const.s8 	%rs1330, [c_pat+881];
	cvt.rn.f32.s16 	%f4039, %rs1330;
	mul.f32 	%f4040, %f76, %f4039;
	sub.f32 	%f4041, %f4038, %f4040;
	add.f32 	%f4042, %f4041, 0f3F000000;
	cvt.rzi.s32.f32 	%r4737, %f4042;
	mul.f32 	%f4043, %f7, %f4039;
	fma.rn.f32 	%f4044, %f76, %f4037, %f4043;
	add.f32 	%f4045, %f4044, 0f3F000000;
	cvt.rzi.s32.f32 	%r4738, %f4045;
	ld.const.s8 	%rs1331, [c_pat+882];
	cvt.rn.f32.s16 	%f4046, %rs1331;
	mul.f32 	%f4047, %f7, %f4046;
	ld.const.s8 	%rs1332, [c_pat+883];
	cvt.rn.f32.s16 	%f4048, %rs1332;
	mul.f32 	%f4049, %f76, %f4048;
	sub.f32 	%f4050, %f4047, %f4049;
	add.f32 	%f4051, %f4050, 0f3F000000;
	cvt.rzi.s32.f32 	%r4739, %f4051;
	mul.f32 	%f4052, %f7, %f4048;
	fma.rn.f32 	%f4053, %f76, %f4046, %f4052;
	add.f32 	%f4054, %f4053, 0f3F000000;
	cvt.rzi.s32.f32 	%r4740, %f4054;
	add.s32 	%r4741, %r4738, %r2;
	setp.lt.s32 	%p1158, %r4741, 0;
	min.s32 	%r4742, %r4741, %r3;
	selp.b32 	%r4743, 0, %r4742, %p1158;
	add.s32 	%r4744, %r4737, %r4;
	setp.lt.s32 	%p1159, %r4744, 0;
	min.s32 	%r4745, %r4744, %r5;
	selp.b32 	%r4746, 0, %r4745, %p1159;
	mad.lo.s32 	%r4747, %r4743, %r74, %r4746;
	cvt.s64.s32 	%rd986, %r4747;
	add.s64 	%rd987, %rd1, %rd986;
	ld.global.u8 	%rs1333, [%rd987];
	add.s32 	%r4748, %r4740, %r2;
	setp.lt.s32 	%p1160, %r4748, 0;
	min.s32 	%r4749, %r4748, %r3;
	selp.b32 	%r4750, 0, %r4749, %p1160;
	add.s32 	%r4751, %r4739, %r4;
	setp.lt.s32 	%p1161, %r4751, 0;
	min.s32 	%r4752, %r4751, %r5;
	selp.b32 	%r4753, 0, %r4752, %p1161;
	mad.lo.s32 	%r4754, %r4750, %r74, %r4753;
	cvt.s64.s32 	%rd988, %r4754;
	add.s64 	%rd989, %rd1, %rd988;
	ld.global.u8 	%rs1334, [%rd989];
	setp.lt.u16 	%p1162, %rs1333, %rs1334;
	or.b32  	%r4755, %r4736, 268435456;
	selp.b32 	%r4756, %r4755, %r4736, %p1162;
	ld.const.s8 	%rs1335, [c_pat+884];
	cvt.rn.f32.s16 	%f4055, %rs1335;
	mul.f32 	%f4056, %f7, %f4055;
	ld.const.s8 	%rs1336, [c_pat+885];
	cvt.rn.f32.s16 	%f4057, %rs1336;
	mul.f32 	%f4058, %f76, %f4057;
	sub.f32 	%f4059, %f4056, %f4058;
	add.f32 	%f4060, %f4059, 0f3F000000;
	cvt.rzi.s32.f32 	%r4757, %f4060;
	mul.f32 	%f4061, %f7, %f4057;
	fma.rn.f32 	%f4062, %f76, %f4055, %f4061;
	add.f32 	%f4063, %f4062, 0f3F000000;
	cvt.rzi.s32.f32 	%r4758, %f4063;
	ld.const.s8 	%rs1337, [c_pat+886];
	cvt.rn.f32.s16 	%f4064, %rs1337;
	mul.f32 	%f4065, %f7, %f4064;
	ld.const.s8 	%rs1338, [c_pat+887];
	cvt.rn.f32.s16 	%f4066, %rs1338;
	mul.f32 	%f4067, %f76, %f4066;
	sub.f32 	%f4068, %f4065, %f4067;
	add.f32 	%f4069, %f4068, 0f3F000000;
	cvt.rzi.s32.f32 	%r4759, %f4069;
	mul.f32 	%f4070, %f7, %f4066;
	fma.rn.f32 	%f4071, %f76, %f4064, %f4070;
	add.f32 	%f4072, %f4071, 0f3F000000;
	cvt.rzi.s32.f32 	%r4760, %f4072;
	add.s32 	%r4761, %r4758, %r2;
	setp.lt.s32 	%p1163, %r4761, 0;
	min.s32 	%r4762, %r4761, %r3;
	selp.b32 	%r4763, 0, %r4762, %p1163;
	add.s32 	%r4764, %r4757, %r4;
	setp.lt.s32 	%p1164, %r4764, 0;
	min.s32 	%r4765, %r4764, %r5;
	selp.b32 	%r4766, 0, %r4765, %p1164;
	mad.lo.s32 	%r4767, %r4763, %r74, %r4766;
	cvt.s64.s32 	%rd990, %r4767;
	add.s64 	%rd991, %rd1, %rd990;
	ld.global.u8 	%rs1339, [%rd991];
	add.s32 	%r4768, %r4760, %r2;
	setp.lt.s32 	%p1165, %r4768, 0;
	min.s32 	%r4769, %r4768, %r3;
	selp.b32 	%r4770, 0, %r4769, %p1165;
	add.s32 	%r4771, %r4759, %r4;
	setp.lt.s32 	%p1166, %r4771, 0;
	min.s32 	%r4772, %r4771, %r5;
	selp.b32 	%r4773, 0, %r4772, %p1166;
	mad.lo.s32 	%r4774, %r4770, %r74, %r4773;
	cvt.s64.s32 	%rd992, %r4774;
	add.s64 	%rd993, %rd1, %rd992;
	ld.global.u8 	%rs1340, [%rd993];
	setp.lt.u16 	%p1167, %rs1339, %rs1340;
	or.b32  	%r4775, %r4756, 536870912;
	selp.b32 	%r4776, %r4775, %r4756, %p1167;
	ld.const.s8 	%rs1341, [c_pat+888];
	cvt.rn.f32.s16 	%f4073, %rs1341;
	mul.f32 	%f4074, %f7, %f4073;
	ld.const.s8 	%rs1342, [c_pat+889];
	cvt.rn.f32.s16 	%f4075, %rs1342;
	mul.f32 	%f4076, %f76, %f4075;
	sub.f32 	%f4077, %f4074, %f4076;
	add.f32 	%f4078, %f4077, 0f3F000000;
	cvt.rzi.s32.f32 	%r4777, %f4078;
	mul.f32 	%f4079, %f7, %f4075;
	fma.rn.f32 	%f4080, %f76, %f4073, %f4079;
	add.f32 	%f4081, %f4080, 0f3F000000;
	cvt.rzi.s32.f32 	%r4778, %f4081;
	ld.const.s8 	%rs1343, [c_pat+890];
	cvt.rn.f32.s16 	%f4082, %rs1343;
	mul.f32 	%f4083, %f7, %f4082;
	ld.const.s8 	%rs1344, [c_pat+891];
	cvt.rn.f32.s16 	%f4084, %rs1344;
	mul.f32 	%f4085, %f76, %f4084;
	sub.f32 	%f4086, %f4083, %f4085;
	add.f32 	%f4087, %f4086, 0f3F000000;
	cvt.rzi.s32.f32 	%r4779, %f4087;
	mul.f32 	%f4088, %f7, %f4084;
	fma.rn.f32 	%f4089, %f76, %f4082, %f4088;
	add.f32 	%f4090, %f4089, 0f3F000000;
	cvt.rzi.s32.f32 	%r4780, %f4090;
	add.s32 	%r4781, %r4778, %r2;
	setp.lt.s32 	%p1168, %r4781, 0;
	min.s32 	%r4782, %r4781, %r3;
	selp.b32 	%r4783, 0, %r4782, %p1168;
	add.s32 	%r4784, %r4777, %r4;
	setp.lt.s32 	%p1169, %r4784, 0;
	min.s32 	%r4785, %r4784, %r5;
	selp.b32 	%r4786, 0, %r4785, %p1169;
	mad.lo.s32 	%r4787, %r4783, %r74, %r4786;
	cvt.s64.s32 	%rd994, %r4787;
	add.s64 	%rd995, %rd1, %rd994;
	ld.global.u8 	%rs1345, [%rd995];
	add.s32 	%r4788, %r4780, %r2;
	setp.lt.s32 	%p1170, %r4788, 0;
	min.s32 	%r4789, %r4788, %r3;
	selp.b32 	%r4790, 0, %r4789, %p1170;
	add.s32 	%r4791, %r4779, %r4;
	setp.lt.s32 	%p1171, %r4791, 0;
	min.s32 	%r4792, %r4791, %r5;
	selp.b32 	%r4793, 0, %r4792, %p1171;
	mad.lo.s32 	%r4794, %r4790, %r74, %r4793;
	cvt.s64.s32 	%rd996, %r4794;
	add.s64 	%rd997, %rd1, %rd996;
	ld.global.u8 	%rs1346, [%rd997];
	setp.lt.u16 	%p1172, %rs1345, %rs1346;
	or.b32  	%r4795, %r4776, 1073741824;
	selp.b32 	%r4796, %r4795, %r4776, %p1172;
	ld.const.s8 	%rs1347, [c_pat+892];
	cvt.rn.f32.s16 	%f4091, %rs1347;
	mul.f32 	%f4092, %f7, %f4091;
	ld.const.s8 	%rs1348, [c_pat+893];
	cvt.rn.f32.s16 	%f4093, %rs1348;
	mul.f32 	%f4094, %f76, %f4093;
	sub.f32 	%f4095, %f4092, %f4094;
	add.f32 	%f4096, %f4095, 0f3F000000;
	cvt.rzi.s32.f32 	%r4797, %f4096;
	mul.f32 	%f4097, %f7, %f4093;
	fma.rn.f32 	%f4098, %f76, %f4091, %f4097;
	add.f32 	%f4099, %f4098, 0f3F000000;
	cvt.rzi.s32.f32 	%r4798, %f4099;
	ld.const.s8 	%rs1349, [c_pat+894];
	cvt.rn.f32.s16 	%f4100, %rs1349;
	mul.f32 	%f4101, %f7, %f4100;
	ld.const.s8 	%rs1350, [c_pat+895];
	cvt.rn.f32.s16 	%f4102, %rs1350;
	mul.f32 	%f4103, %f76, %f4102;
	sub.f32 	%f4104, %f4101, %f4103;
	add.f32 	%f4105, %f4104, 0f3F000000;
	cvt.rzi.s32.f32 	%r4799, %f4105;
	mul.f32 	%f4106, %f7, %f4102;
	fma.rn.f32 	%f4107, %f76, %f4100, %f4106;
	add.f32 	%f4108, %f4107, 0f3F000000;
	cvt.rzi.s32.f32 	%r4800, %f4108;
	add.s32 	%r4801, %r4798, %r2;
	setp.lt.s32 	%p1173, %r4801, 0;
	min.s32 	%r4802, %r4801, %r3;
	selp.b32 	%r4803, 0, %r4802, %p1173;
	add.s32 	%r4804, %r4797, %r4;
	setp.lt.s32 	%p1174, %r4804, 0;
	min.s32 	%r4805, %r4804, %r5;
	selp.b32 	%r4806, 0, %r4805, %p1174;
	mad.lo.s32 	%r4807, %r4803, %r74, %r4806;
	cvt.s64.s32 	%rd998, %r4807;
	add.s64 	%rd999, %rd1, %rd998;
	ld.global.u8 	%rs1351, [%rd999];
	add.s32 	%r4808, %r4800, %r2;
	setp.lt.s32 	%p1175, %r4808, 0;
	min.s32 	%r4809, %r4808, %r3;
	selp.b32 	%r4810, 0, %r4809, %p1175;
	add.s32 	%r4811, %r4799, %r4;
	setp.lt.s32 	%p1176, %r4811, 0;
	min.s32 	%r4812, %r4811, %r5;
	selp.b32 	%r4813, 0, %r4812, %p1176;
	mad.lo.s32 	%r4814, %r4810, %r74, %r4813;
	cvt.s64.s32 	%rd1000, %r4814;
	add.s64 	%rd1001, %rd1, %rd1000;
	ld.global.u8 	%rs1352, [%rd1001];
	setp.lt.u16 	%p1177, %rs1351, %rs1352;
	or.b32  	%r4815, %r4796, -2147483648;
	selp.b32 	%r4816, %r4815, %r4796, %p1177;
	ld.const.s8 	%rs1353, [c_pat+896];
	cvt.rn.f32.s16 	%f4109, %rs1353;
	mul.f32 	%f4110, %f7, %f4109;
	ld.const.s8 	%rs1354, [c_pat+897];
	cvt.rn.f32.s16 	%f4111, %rs1354;
	mul.f32 	%f4112, %f76, %f4111;
	sub.f32 	%f4113, %f4110, %f4112;
	add.f32 	%f4114, %f4113, 0f3F000000;
	cvt.rzi.s32.f32 	%r4817, %f4114;
	mul.f32 	%f4115, %f7, %f4111;
	fma.rn.f32 	%f4116, %f76, %f4109, %f4115;
	add.f32 	%f4117, %f4116, 0f3F000000;
	cvt.rzi.s32.f32 	%r4818, %f4117;
	ld.const.s8 	%rs1355, [c_pat+898];
	cvt.rn.f32.s16 	%f4118, %rs1355;
	mul.f32 	%f4119, %f7, %f4118;
	ld.const.s8 	%rs1356, [c_pat+899];
	cvt.rn.f32.s16 	%f4120, %rs1356;
	mul.f32 	%f4121, %f76, %f4120;
	sub.f32 	%f4122, %f4119, %f4121;
	add.f32 	%f4123, %f4122, 0f3F000000;
	cvt.rzi.s32.f32 	%r4819, %f4123;
	mul.f32 	%f4124, %f7, %f4120;
	fma.rn.f32 	%f4125, %f76, %f4118, %f4124;
	add.f32 	%f4126, %f4125, 0f3F000000;
	cvt.rzi.s32.f32 	%r4820, %f4126;
	add.s32 	%r4821, %r4818, %r2;
	setp.lt.s32 	%p1178, %r4821, 0;
	min.s32 	%r4822, %r4821, %r3;
	selp.b32 	%r4823, 0, %r4822, %p1178;
	add.s32 	%r4824, %r4817, %r4;
	setp.lt.s32 	%p1179, %r4824, 0;
	min.s32 	%r4825, %r4824, %r5;
	selp.b32 	%r4826, 0, %r4825, %p1179;
	mad.lo.s32 	%r4827, %r4823, %r74, %r4826;
	cvt.s64.s32 	%rd1002, %r4827;
	add.s64 	%rd1003, %rd1, %rd1002;
	ld.global.u8 	%rs1357, [%rd1003];
	add.s32 	%r4828, %r4820, %r2;
	setp.lt.s32 	%p1180, %r4828, 0;
	min.s32 	%r4829, %r4828, %r3;
	selp.b32 	%r4830, 0, %r4829, %p1180;
	add.s32 	%r4831, %r4819, %r4;
	setp.lt.s32 	%p1181, %r4831, 0;
	min.s32 	%r4832, %r4831, %r5;
	selp.b32 	%r4833, 0, %r4832, %p1181;
	mad.lo.s32 	%r4834, %r4830, %r74, %r4833;
	cvt.s64.s32 	%rd1004, %r4834;
	add.s64 	%rd1005, %rd1, %rd1004;
	ld.global.u8 	%rs1358, [%rd1005];
	setp.lt.u16 	%p1182, %rs1357, %rs1358;
	selp.u32 	%r4835, 1, 0, %p1182;
	ld.const.s8 	%rs1359, [c_pat+900];
	cvt.rn.f32.s16 	%f4127, %rs1359;
	mul.f32 	%f4128, %f7, %f4127;
	ld.const.s8 	%rs1360, [c_pat+901];
	cvt.rn.f32.s16 	%f4129, %rs1360;
	mul.f32 	%f4130, %f76, %f4129;
	sub.f32 	%f4131, %f4128, %f4130;
	add.f32 	%f4132, %f4131, 0f3F000000;
	cvt.rzi.s32.f32 	%r4836, %f4132;
	mul.f32 	%f4133, %f7, %f4129;
	fma.rn.f32 	%f4134, %f76, %f4127, %f4133;
	add.f32 	%f4135, %f4134, 0f3F000000;
	cvt.rzi.s32.f32 	%r4837, %f4135;
	ld.const.s8 	%rs1361, [c_pat+902];
	cvt.rn.f32.s16 	%f4136, %rs1361;
	mul.f32 	%f4137, %f7, %f4136;
	ld.const.s8 	%rs1362, [c_pat+903];
	cvt.rn.f32.s16 	%f4138, %rs1362;
	mul.f32 	%f4139, %f76, %f4138;
	sub.f32 	%f4140, %f4137, %f4139;
	add.f32 	%f4141, %f4140, 0f3F000000;
	cvt.rzi.s32.f32 	%r4838, %f4141;
	mul.f32 	%f4142, %f7, %f4138;
	fma.rn.f32 	%f4143, %f76, %f4136, %f4142;
	add.f32 	%f4144, %f4143, 0f3F000000;
	cvt.rzi.s32.f32 	%r4839, %f4144;
	add.s32 	%r4840, %r4837, %r2;
	setp.lt.s32 	%p1183, %r4840, 0;
	min.s32 	%r4841, %r4840, %r3;
	selp.b32 	%r4842, 0, %r4841, %p1183;
	add.s32 	%r4843, %r4836, %r4;
	setp.lt.s32 	%p1184, %r4843, 0;
	min.s32 	%r4844, %r4843, %r5;
	selp.b32 	%r4845, 0, %r4844, %p1184;
	mad.lo.s32 	%r4846, %r4842, %r74, %r4845;
	cvt.s64.s32 	%rd1006, %r4846;
	add.s64 	%rd1007, %rd1, %rd1006;
	ld.global.u8 	%rs1363, [%rd1007];
	add.s32 	%r4847, %r4839, %r2;
	setp.lt.s32 	%p1185, %r4847, 0;
	min.s32 	%r4848, %r4847, %r3;
	selp.b32 	%r4849, 0, %r4848, %p1185;
	add.s32 	%r4850, %r4838, %r4;
	setp.lt.s32 	%p1186, %r4850, 0;
	min.s32 	%r4851, %r4850, %r5;
	selp.b32 	%r4852, 0, %r4851, %p1186;
	mad.lo.s32 	%r4853, %r4849, %r74, %r4852;
	cvt.s64.s32 	%rd1008, %r4853;
	add.s64 	%rd1009, %rd1, %rd1008;
	ld.global.u8 	%rs1364, [%rd1009];
	setp.lt.u16 	%p1187, %rs1363, %rs1364;
	or.b32  	%r4854, %r4835, 2;
	selp.b32 	%r4855, %r4854, %r4835, %p1187;
	ld.const.s8 	%rs1365, [c_pat+904];
	cvt.rn.f32.s16 	%f4145, %rs1365;
	mul.f32 	%f4146, %f7, %f4145;
	ld.const.s8 	%rs1366, [c_pat+905];
	cvt.rn.f32.s16 	%f4147, %rs1366;
	mul.f32 	%f4148, %f76, %f4147;
	sub.f32 	%f4149, %f4146, %f4148;
	add.f32 	%f4150, %f4149, 0f3F000000;
	cvt.rzi.s32.f32 	%r4856, %f4150;
	mul.f32 	%f4151, %f7, %f4147;
	fma.rn.f32 	%f4152, %f76, %f4145, %f4151;
	add.f32 	%f4153, %f4152, 0f3F000000;
	cvt.rzi.s32.f32 	%r4857, %f4153;
	ld.const.s8 	%rs1367, [c_pat+906];
	cvt.rn.f32.s16 	%f4154, %rs1367;
	mul.f32 	%f4155, %f7, %f4154;
	ld.const.s8 	%rs1368, [c_pat+907];
	cvt.rn.f32.s16 	%f4156, %rs1368;
	mul.f32 	%f4157, %f76, %f4156;
	sub.f32 	%f4158, %f4155, %f4157;
	add.f32 	%f4159, %f4158, 0f3F000000;
	cvt.rzi.s32.f32 	%r4858, %f4159;
	mul.f32 	%f4160, %f7, %f4156;
	fma.rn.f32 	%f4161, %f76, %f4154, %f4160;
	add.f32 	%f4162, %f4161, 0f3F000000;
	cvt.rzi.s32.f32 	%r4859, %f4162;
	add.s32 	%r4860, %r4857, %r2;
	setp.lt.s32 	%p1188, %r4860, 0;
	min.s32 	%r4861, %r4860, %r3;
	selp.b32 	%r4862, 0, %r4861, %p1188;
	add.s32 	%r4863, %r4856, %r4;
	setp.lt.s32 	%p1189, %r4863, 0;
	min.s32 	%r4864, %r4863, %r5;
	selp.b32 	%r4865, 0, %r4864, %p1189;
	mad.lo.s32 	%r4866, %r4862, %r74, %r4865;
	cvt.s64.s32 	%rd1010, %r4866;
	add.s64 	%rd1011, %rd1, %rd1010;
	ld.global.u8 	%rs1369, [%rd1011];
	add.s32 	%r4867, %r4859, %r2;
	setp.lt.s32 	%p1190, %r4867, 0;
	min.s32 	%r4868, %r4867, %r3;
	selp.b32 	%r4869, 0, %r4868, %p1190;
	add.s32 	%r4870, %r4858, %r4;
	setp.lt.s32 	%p1191, %r4870, 0;
	min.s32 	%r4871, %r4870, %r5;
	selp.b32 	%r4872, 0, %r4871, %p1191;
	mad.lo.s32 	%r4873, %r4869, %r74, %r4872;
	cvt.s64.s32 	%rd1012, %r4873;
	add.s64 	%rd1013, %rd1, %rd1012;
	ld.global.u8 	%rs1370, [%rd1013];
	setp.lt.u16 	%p1192, %rs1369, %rs1370;
	or.b32  	%r4874, %r4855, 4;
	selp.b32 	%r4875, %r4874, %r4855, %p1192;
	ld.const.s8 	%rs1371, [c_pat+908];
	cvt.rn.f32.s16 	%f4163, %rs1371;
	mul.f32 	%f4164, %f7, %f4163;
	ld.const.s8 	%rs1372, [c_pat+909];
	cvt.rn.f32.s16 	%f4165, %rs1372;
	mul.f32 	%f4166, %f76, %f4165;
	sub.f32 	%f4167, %f4164, %f4166;
	add.f32 	%f4168, %f4167, 0f3F000000;
	cvt.rzi.s32.f32 	%r4876, %f4168;
	mul.f32 	%f4169, %f7, %f4165;
	fma.rn.f32 	%f4170, %f76, %f4163, %f4169;
	add.f32 	%f4171, %f4170, 0f3F000000;
	cvt.rzi.s32.f32 	%r4877, %f4171;
	ld.const.s8 	%rs1373, [c_pat+910];
	cvt.rn.f32.s16 	%f4172, %rs1373;
	mul.f32 	%f4173, %f7, %f4172;
	ld.const.s8 	%rs1374, [c_pat+911];
	cvt.rn.f32.s16 	%f4174, %rs1374;
	mul.f32 	%f4175, %f76, %f4174;
	sub.f32 	%f4176, %f4173, %f4175;
	add.f32 	%f4177, %f4176, 0f3F000000;
	cvt.rzi.s32.f32 	%r4878, %f4177;
	mul.f32 	%f4178, %f7, %f4174;
	fma.rn.f32 	%f4179, %f76, %f4172, %f4178;
	add.f32 	%f4180, %f4179, 0f3F000000;
	cvt.rzi.s32.f32 	%r4879, %f4180;
	add.s32 	%r4880, %r4877, %r2;
	setp.lt.s32 	%p1193, %r4880, 0;
	min.s32 	%r4881, %r4880, %r3;
	selp.b32 	%r4882, 0, %r4881, %p1193;
	add.s32 	%r4883, %r4876, %r4;
	setp.lt.s32 	%p1194, %r4883, 0;
	min.s32 	%r4884, %r4883, %r5;
	selp.b32 	%r4885, 0, %r4884, %p1194;
	mad.lo.s32 	%r4886, %r4882, %r74, %r4885;
	cvt.s64.s32 	%rd1014, %r4886;
	add.s64 	%rd1015, %rd1, %rd1014;
	ld.global.u8 	%rs1375, [%rd1015];
	add.s32 	%r4887, %r4879, %r2;
	setp.lt.s32 	%p1195, %r4887, 0;
	min.s32 	%r4888, %r4887, %r3;
	selp.b32 	%r4889, 0, %r4888, %p1195;
	add.s32 	%r4890, %r4878, %r4;
	setp.lt.s32 	%p1196, %r4890, 0;
	min.s32 	%r4891, %r4890, %r5;
	selp.b32 	%r4892, 0, %r4891, %p1196;
	mad.lo.s32 	%r4893, %r4889, %r74, %r4892;
	cvt.s64.s32 	%rd1016, %r4893;
	add.s64 	%rd1017, %rd1, %rd1016;
	ld.global.u8 	%rs1376, [%rd1017];
	setp.lt.u16 	%p1197, %rs1375, %rs1376;
	or.b32  	%r4894, %r4875, 8;
	selp.b32 	%r4895, %r4894, %r4875, %p1197;
	ld.const.s8 	%rs1377, [c_pat+912];
	cvt.rn.f32.s16 	%f4181, %rs1377;
	mul.f32 	%f4182, %f7, %f4181;
	ld.const.s8 	%rs1378, [c_pat+913];
	cvt.rn.f32.s16 	%f4183, %rs1378;
	mul.f32 	%f4184, %f76, %f4183;
	sub.f32 	%f4185, %f4182, %f4184;
	add.f32 	%f4186, %f4185, 0f3F000000;
	cvt.rzi.s32.f32 	%r4896, %f4186;
	mul.f32 	%f4187, %f7, %f4183;
	fma.rn.f32 	%f4188, %f76, %f4181, %f4187;
	add.f32 	%f4189, %f4188, 0f3F000000;
	cvt.rzi.s32.f32 	%r4897, %f4189;
	ld.const.s8 	%rs1379, [c_pat+914];
	cvt.rn.f32.s16 	%f4190, %rs1379;
	mul.f32 	%f4191, %f7, %f4190;
	ld.const.s8 	%rs1380, [c_pat+915];
	cvt.rn.f32.s16 	%f4192, %rs1380;
	mul.f32 	%f4193, %f76, %f4192;
	sub.f32 	%f4194, %f4191, %f4193;
	add.f32 	%f4195, %f4194, 0f3F000000;
	cvt.rzi.s32.f32 	%r4898, %f4195;
	mul.f32 	%f4196, %f7, %f4192;
	fma.rn.f32 	%f4197, %f76, %f4190, %f4196;
	add.f32 	%f4198, %f4197, 0f3F000000;
	cvt.rzi.s32.f32 	%r4899, %f4198;
	add.s32 	%r4900, %r4897, %r2;
	setp.lt.s32 	%p1198, %r4900, 0;
	min.s32 	%r4901, %r4900, %r3;
	selp.b32 	%r4902, 0, %r4901, %p1198;
	add.s32 	%r4903, %r4896, %r4;
	setp.lt.s32 	%p1199, %r4903, 0;
	min.s32 	%r4904, %r4903, %r5;
	selp.b32 	%r4905, 0, %r4904, %p1199;
	mad.lo.s32 	%r4906, %r4902, %r74, %r4905;
	cvt.s64.s32 	%rd1018, %r4906;
	add.s64 	%rd1019, %rd1, %rd1018;
	ld.global.u8 	%rs1381, [%rd1019];
	add.s32 	%r4907, %r4899, %r2;
	setp.lt.s32 	%p1200, %r4907, 0;
	min.s32 	%r4908, %r4907, %r3;
	selp.b32 	%r4909, 0, %r4908, %p1200;
	add.s32 	%r4910, %r4898, %r4;
	setp.lt.s32 	%p1201, %r4910, 0;
	min.s32 	%r4911, %r4910, %r5;
	selp.b32 	%r4912, 0, %r4911, %p1201;
	mad.lo.s32 	%r4913, %r4909, %r74, %r4912;
	cvt.s64.s32 	%rd1020, %r4913;
	add.s64 	%rd1021, %rd1, %rd1020;
	ld.global.u8 	%rs1382, [%rd1021];
	setp.lt.u16 	%p1202, %rs1381, %rs1382;
	or.b32  	%r4914, %r4895, 16;
	selp.b32 	%r4915, %r4914, %r4895, %p1202;
	ld.const.s8 	%rs1383, [c_pat+916];
	cvt.rn.f32.s16 	%f4199, %rs1383;
	mul.f32 	%f4200, %f7, %f4199;
	ld.const.s8 	%rs1384, [c_pat+917];
	cvt.rn.f32.s16 	%f4201, %rs1384;
	mul.f32 	%f4202, %f76, %f4201;
	sub.f32 	%f4203, %f4200, %f4202;
	add.f32 	%f4204, %f4203, 0f3F000000;
	cvt.rzi.s32.f32 	%r4916, %f4204;
	mul.f32 	%f4205, %f7, %f4201;
	fma.rn.f32 	%f4206, %f76, %f4199, %f4205;
	add.f32 	%f4207, %f4206, 0f3F000000;
	cvt.rzi.s32.f32 	%r4917, %f4207;
	ld.const.s8 	%rs1385, [c_pat+918];
	cvt.rn.f32.s16 	%f4208, %rs1385;
	mul.f32 	%f4209, %f7, %f4208;
	ld.const.s8 	%rs1386, [c_pat+919];
	cvt.rn.f32.s16 	%f4210, %rs1386;
	mul.f32 	%f4211, %f76, %f4210;
	sub.f32 	%f4212, %f4209, %f4211;
	add.f32 	%f4213, %f4212, 0f3F000000;
	cvt.rzi.s32.f32 	%r4918, %f4213;
	mul.f32 	%f4214, %f7, %f4210;
	fma.rn.f32 	%f4215, %f76, %f4208, %f4214;
	add.f32 	%f4216, %f4215, 0f3F000000;
	cvt.rzi.s32.f32 	%r4919, %f4216;
	add.s32 	%r4920, %r4917, %r2;
	setp.lt.s32 	%p1203, %r4920, 0;
	min.s32 	%r4921, %r4920, %r3;
	selp.b32 	%r4922, 0, %r4921, %p1203;
	add.s32 	%r4923, %r4916, %r4;
	setp.lt.s32 	%p1204, %r4923, 0;
	min.s32 	%r4924, %r4923, %r5;
	selp.b32 	%r4925, 0, %r4924, %p1204;
	mad.lo.s32 	%r4926, %r4922, %r74, %r4925;
	cvt.s64.s32 	%rd1022, %r4926;
	add.s64 	%rd1023, %rd1, %rd1022;
	ld.global.u8 	%rs1387, [%rd1023];
	add.s32 	%r4927, %r4919, %r2;
	setp.lt.s32 	%p1205, %r4927, 0;
	min.s32 	%r4928, %r4927, %r3;
	selp.b32 	%r4929, 0, %r4928, %p1205;
	add.s32 	%r4930, %r4918, %r4;
	setp.lt.s32 	%p1206, %r4930, 0;
	min.s32 	%r4931, %r4930, %r5;
	selp.b32 	%r4932, 0, %r4931, %p1206;
	mad.lo.s32 	%r4933, %r4929, %r74, %r4932;
	cvt.s64.s32 	%rd1024, %r4933;
	add.s64 	%rd1025, %rd1, %rd1024;
	ld.global.u8 	%rs1388, [%rd1025];
	setp.lt.u16 	%p1207, %rs1387, %rs1388;
	or.b32  	%r4934, %r4915, 32;
	selp.b32 	%r4935, %r4934, %r4915, %p1207;
	ld.const.s8 	%rs1389, [c_pat+920];
	cvt.rn.f32.s16 	%f4217, %rs1389;
	mul.f32 	%f4218, %f7, %f4217;
	ld.const.s8 	%rs1390, [c_pat+921];
	cvt.rn.f32.s16 	%f4219, %rs1390;
	mul.f32 	%f4220, %f76, %f4219;
	sub.f32 	%f4221, %f4218, %f4220;
	add.f32 	%f4222, %f4221, 0f3F000000;
	cvt.rzi.s32.f32 	%r4936, %f4222;
	mul.f32 	%f4223, %f7, %f4219;
	fma.rn.f32 	%f4224, %f76, %f4217, %f4223;
	add.f32 	%f4225, %f4224, 0f3F000000;
	cvt.rzi.s32.f32 	%r4937, %f4225;
	ld.const.s8 	%rs1391, [c_pat+922];
	cvt.rn.f32.s16 	%f4226, %rs1391;
	mul.f32 	%f4227, %f7, %f4226;
	ld.const.s8 	%rs1392, [c_pat+923];
	cvt.rn.f32.s16 	%f4228, %rs1392;
	mul.f32 	%f4229, %f76, %f4228;
	sub.f32 	%f4230, %f4227, %f4229;
	add.f32 	%f4231, %f4230, 0f3F000000;
	cvt.rzi.s32.f32 	%r4938, %f4231;
	mul.f32 	%f4232, %f7, %f4228;
	fma.rn.f32 	%f4233, %f76, %f4226, %f4232;
	add.f32 	%f4234, %f4233, 0f3F000000;
	cvt.rzi.s32.f32 	%r4939, %f4234;
	add.s32 	%r4940, %r4937, %r2;
	setp.lt.s32 	%p1208, %r4940, 0;
	min.s32 	%r4941, %r4940, %r3;
	selp.b32 	%r4942, 0, %r4941, %p1208;
	add.s32 	%r4943, %r4936, %r4;
	setp.lt.s32 	%p1209, %r4943, 0;
	min.s32 	%r4944, %r4943, %r5;
	selp.b32 	%r4945, 0, %r4944, %p1209;
	mad.lo.s32 	%r4946, %r4942, %r74, %r4945;
	cvt.s64.s32 	%rd1026, %r4946;
	add.s64 	%rd1027, %rd1, %rd1026;
	ld.global.u8 	%rs1393, [%rd1027];
	add.s32 	%r4947, %r4939, %r2;
	setp.lt.s32 	%p1210, %r4947, 0;
	min.s32 	%r4948, %r4947, %r3;
	selp.b32 	%r4949, 0, %r4948, %p1210;
	add.s32 	%r4950, %r4938, %r4;
	setp.lt.s32 	%p1211, %r4950, 0;
	min.s32 	%r4951, %r4950, %r5;
	selp.b32 	%r4952, 0, %r4951, %p1211;
	mad.lo.s32 	%r4953, %r4949, %r74, %r4952;
	cvt.s64.s32 	%rd1028, %r4953;
	add.s64 	%rd1029, %rd1, %rd1028;
	ld.global.u8 	%rs1394, [%rd1029];
	setp.lt.u16 	%p1212, %rs1393, %rs1394;
	or.b32  	%r4954, %r4935, 64;
	selp.b32 	%r4955, %r4954, %r4935, %p1212;
	ld.const.s8 	%rs1395, [c_pat+924];
	cvt.rn.f32.s16 	%f4235, %rs1395;
	mul.f32 	%f4236, %f7, %f4235;
	ld.const.s8 	%rs1396, [c_pat+925];
	cvt.rn.f32.s16 	%f4237, %rs1396;
	mul.f32 	%f4238, %f76, %f4237;
	sub.f32 	%f4239, %f4236, %f4238;
	add.f32 	%f4240, %f4239, 0f3F000000;
	cvt.rzi.s32.f32 	%r4956, %f4240;
	mul.f32 	%f4241, %f7, %f4237;
	fma.rn.f32 	%f4242, %f76, %f4235, %f4241;
	add.f32 	%f4243, %f4242, 0f3F000000;
	cvt.rzi.s32.f32 	%r4957, %f4243;
	ld.const.s8 	%rs1397, [c_pat+926];
	cvt.rn.f32.s16 	%f4244, %rs1397;
	mul.f32 	%f4245, %f7, %f4244;
	ld.const.s8 	%rs1398, [c_pat+927];
	cvt.rn.f32.s16 	%f4246, %rs1398;
	mul.f32 	%f4247, %f76, %f4246;
	sub.f32 	%f4248, %f4245, %f4247;
	add.f32 	%f4249, %f4248, 0f3F000000;
	cvt.rzi.s32.f32 	%r4958, %f4249;
	mul.f32 	%f4250, %f7, %f4246;
	fma.rn.f32 	%f4251, %f76, %f4244, %f4250;
	add.f32 	%f4252, %f4251, 0f3F000000;
	cvt.rzi.s32.f32 	%r4959, %f4252;
	add.s32 	%r4960, %r4957, %r2;
	setp.lt.s32 	%p1213, %r4960, 0;
	min.s32 	%r4961, %r4960, %r3;
	selp.b32 	%r4962, 0, %r4961, %p1213;
	add.s32 	%r4963, %r4956, %r4;
	setp.lt.s32 	%p1214, %r4963, 0;
	min.s32 	%r4964, %r4963, %r5;
	selp.b32 	%r4965, 0, %r4964, %p1214;
	mad.lo.s32 	%r4966, %r4962, %r74, %r4965;
	cvt.s64.s32 	%rd1030, %r4966;
	add.s64 	%rd1031, %rd1, %rd1030;
	ld.global.u8 	%rs1399, [%rd1031];
	add.s32 	%r4967, %r4959, %r2;
	setp.lt.s32 	%p1215, %r4967, 0;
	min.s32 	%r4968, %r4967, %r3;
	selp.b32 	%r4969, 0, %r4968, %p1215;
	add.s32 	%r4970, %r4958, %r4;
	setp.lt.s32 	%p1216, %r4970, 0;
	min.s32 	%r4971, %r4970, %r5;
	selp.b32 	%r4972, 0, %r4971, %p1216;
	mad.lo.s32 	%r4973, %r4969, %r74, %r4972;
	cvt.s64.s32 	%rd1032, %r4973;
	add.s64 	%rd1033, %rd1, %rd1032;
	ld.global.u8 	%rs1400, [%rd1033];
	setp.lt.u16 	%p1217, %rs1399, %rs1400;
	or.b32  	%r4974, %r4955, 128;
	selp.b32 	%r4975, %r4974, %r4955, %p1217;
	ld.const.s8 	%rs1401, [c_pat+928];
	cvt.rn.f32.s16 	%f4253, %rs1401;
	mul.f32 	%f4254, %f7, %f4253;
	ld.const.s8 	%rs1402, [c_pat+929];
	cvt.rn.f32.s16 	%f4255, %rs1402;
	mul.f32 	%f4256, %f76, %f4255;
	sub.f32 	%f4257, %f4254, %f4256;
	add.f32 	%f4258, %f4257, 0f3F000000;
	cvt.rzi.s32.f32 	%r4976, %f4258;
	mul.f32 	%f4259, %f7, %f4255;
	fma.rn.f32 	%f4260, %f76, %f4253, %f4259;
	add.f32 	%f4261, %f4260, 0f3F000000;
	cvt.rzi.s32.f32 	%r4977, %f4261;
	ld.const.s8 	%rs1403, [c_pat+930];
	cvt.rn.f32.s16 	%f4262, %rs1403;
	mul.f32 	%f4263, %f7, %f4262;
	ld.const.s8 	%rs1404, [c_pat+931];
	cvt.rn.f32.s16 	%f4264, %rs1404;
	mul.f32 	%f4265, %f76, %f4264;
	sub.f32 	%f4266, %f4263, %f4265;
	add.f32 	%f4267, %f4266, 0f3F000000;
	cvt.rzi.s32.f32 	%r4978, %f4267;
	mul.f32 	%f4268, %f7, %f4264;
	fma.rn.f32 	%f4269, %f76, %f4262, %f4268;
	add.f32 	%f4270, %f4269, 0f3F000000;
	cvt.rzi.s32.f32 	%r4979, %f4270;
	add.s32 	%r4980, %r4977, %r2;
	setp.lt.s32 	%p1218, %r4980, 0;
	min.s32 	%r4981, %r4980, %r3;
	selp.b32 	%r4982, 0, %r4981, %p1218;
	add.s32 	%r4983, %r4976, %r4;
	setp.lt.s32 	%p1219, %r4983, 0;
	min.s32 	%r4984, %r4983, %r5;
	selp.b32 	%r4985, 0, %r4984, %p1219;
	mad.lo.s32 	%r4986, %r4982, %r74, %r4985;
	cvt.s64.s32 	%rd1034, %r4986;
	add.s64 	%rd1035, %rd1, %rd1034;
	ld.global.u8 	%rs1405, [%rd1035];
	add.s32 	%r4987, %r4979, %r2;
	setp.lt.s32 	%p1220, %r4987, 0;
	min.s32 	%r4988, %r4987, %r3;
	selp.b32 	%r4989, 0, %r4988, %p1220;
	add.s32 	%r4990, %r4978, %r4;
	setp.lt.s32 	%p1221, %r4990, 0;
	min.s32 	%r4991, %r4990, %r5;
	selp.b32 	%r4992, 0, %r4991, %p1221;
	mad.lo.s32 	%r4993, %r4989, %r74, %r4992;
	cvt.s64.s32 	%rd1036, %r4993;
	add.s64 	%rd1037, %rd1, %rd1036;
	ld.global.u8 	%rs1406, [%rd1037];
	setp.lt.u16 	%p1222, %rs1405, %rs1406;
	or.b32  	%r4994, %r4975, 256;
	selp.b32 	%r4995, %r4994, %r4975, %p1222;
	ld.const.s8 	%rs1407, [c_pat+932];
	cvt.rn.f32.s16 	%f4271, %rs1407;
	mul.f32 	%f4272, %f7, %f4271;
	ld.const.s8 	%rs1408, [c_pat+933];
	cvt.rn.f32.s16 	%f4273, %rs1408;
	mul.f32 	%f4274, %f76, %f4273;
	sub.f32 	%f4275, %f4272, %f4274;
	add.f32 	%f4276, %f4275, 0f3F000000;
	cvt.rzi.s32.f32 	%r4996, %f4276;
	mul.f32 	%f4277, %f7, %f4273;
	fma.rn.f32 	%f4278, %f76, %f4271, %f4277;
	add.f32 	%f4279, %f4278, 0f3F000000;
	cvt.rzi.s32.f32 	%r4997, %f4279;
	ld.const.s8 	%rs1409, [c_pat+934];
	cvt.rn.f32.s16 	%f4280, %rs1409;
	mul.f32 	%f4281, %f7, %f4280;
	ld.const.s8 	%rs1410, [c_pat+935];
	cvt.rn.f32.s16 	%f4282, %rs1410;
	mul.f32 	%f4283, %f76, %f4282;
	sub.f32 	%f4284, %f4281, %f4283;
	add.f32 	%f4285, %f4284, 0f3F000000;
	cvt.rzi.s32.f32 	%r4998, %f4285;
	mul.f32 	%f4286, %f7, %f4282;
	fma.rn.f32 	%f4287, %f76, %f4280, %f4286;
	add.f32 	%f4288, %f4287, 0f3F000000;
	cvt.rzi.s32.f32 	%r4999, %f4288;
	add.s32 	%r5000, %r4997, %r2;
	setp.lt.s32 	%p1223, %r5000, 0;
	min.s32 	%r5001, %r5000, %r3;
	selp.b32 	%r5002, 0, %r5001, %p1223;
	add.s32 	%r5003, %r4996, %r4;
	setp.lt.s32 	%p1224, %r5003, 0;
	min.s32 	%r5004, %r5003, %r5;
	selp.b32 	%r5005, 0, %r5004, %p1224;
	mad.lo.s32 	%r5006, %r5002, %r74, %r5005;
	cvt.s64.s32 	%rd1038, %r5006;
	add.s64 	%rd1039, %rd1, %rd1038;
	ld.global.u8 	%rs1411, [%rd1039];
	add.s32 	%r5007, %r4999, %r2;
	setp.lt.s32 	%p1225, %r5007, 0;
	min.s32 	%r5008, %r5007, %r3;
	selp.b32 	%r5009, 0, %r5008, %p1225;
	add.s32 	%r5010, %r4998, %r4;
	setp.lt.s32 	%p1226, %r5010, 0;
	min.s32 	%r5011, %r5010, %r5;
	selp.b32 	%r5012, 0, %r5011, %p1226;
	mad.lo.s32 	%r5013, %r5009, %r74, %r5012;
	cvt.s64.s32 	%rd1040, %r5013;
	add.s64 	%rd1041, %rd1, %rd1040;
	ld.global.u8 	%rs1412, [%rd1041];
	setp.lt.u16 	%p1227, %rs1411, %rs1412;
	or.b32  	%r5014, %r4995, 512;
	selp.b32 	%r5015, %r5014, %r4995, %p1227;
	ld.const.s8 	%rs1413, [c_pat+936];
	cvt.rn.f32.s16 	%f4289, %rs1413;
	mul.f32 	%f4290, %f7, %f4289;
	ld.const.s8 	%rs1414, [c_pat+937];
	cvt.rn.f32.s16 	%f4291, %rs1414;
	mul.f32 	%f4292, %f76, %f4291;
	sub.f32 	%f4293, %f4290, %f4292;
	add.f32 	%f4294, %f4293, 0f3F000000;
	cvt.rzi.s32.f32 	%r5016, %f4294;
	mul.f32 	%f4295, %f7, %f4291;
	fma.rn.f32 	%f4296, %f76, %f4289, %f4295;
	add.f32 	%f4297, %f4296, 0f3F000000;
	cvt.rzi.s32.f32 	%r5017, %f4297;
	ld.const.s8 	%rs1415, [c_pat+938];
	cvt.rn.f32.s16 	%f4298, %rs1415;
	mul.f32 	%f4299, %f7, %f4298;
	ld.const.s8 	%rs1416, [c_pat+939];
	cvt.rn.f32.s16 	%f4300, %rs1416;
	mul.f32 	%f4301, %f76, %f4300;
	sub.f32 	%f4302, %f4299, %f4301;
	add.f32 	%f4303, %f4302, 0f3F000000;
	cvt.rzi.s32.f32 	%r5018, %f4303;
	mul.f32 	%f4304, %f7, %f4300;
	fma.rn.f32 	%f4305, %f76, %f4298, %f4304;
	add.f32 	%f4306, %f4305, 0f3F000000;
	cvt.rzi.s32.f32 	%r5019, %f4306;
	add.s32 	%r5020, %r5017, %r2;
	setp.lt.s32 	%p1228, %r5020, 0;
	min.s32 	%r5021, %r5020, %r3;
	selp.b32 	%r5022, 0, %r5021, %p1228;
	add.s32 	%r5023, %r5016, %r4;
	setp.lt.s32 	%p1229, %r5023, 0;
	min.s32 	%r5024, %r5023, %r5;
	selp.b32 	%r5025, 0, %r5024, %p1229;
	mad.lo.s32 	%r5026, %r5022, %r74, %r5025;
	cvt.s64.s32 	%rd1042, %r5026;
	add.s64 	%rd1043, %rd1, %rd1042;
	ld.global.u8 	%rs1417, [%rd1043];
	add.s32 	%r5027, %r5019, %r2;
	setp.lt.s32 	%p1230, %r5027, 0;
	min.s32 	%r5028, %r5027, %r3;
	selp.b32 	%r5029, 0, %r5028, %p1230;
	add.s32 	%r5030, %r5018, %r4;
	setp.lt.s32 	%p1231, %r5030, 0;
	min.s32 	%r5031, %r5030, %r5;
	selp.b32 	%r5032, 0, %r5031, %p1231;
	mad.lo.s32 	%r5033, %r5029, %r74, %r5032;
	cvt.s64.s32 	%rd1044, %r5033;
	add.s64 	%rd1045, %rd1, %rd1044;
	ld.global.u8 	%rs1418, [%rd1045];
	setp.lt.u16 	%p1232, %rs1417, %rs1418;
	or.b32  	%r5034, %r5015, 1024;
	selp.b32 	%r5035, %r5034, %r5015, %p1232;
	ld.const.s8 	%rs1419, [c_pat+940];
	cvt.rn.f32.s16 	%f4307, %rs1419;
	mul.f32 	%f4308, %f7, %f4307;
	ld.const.s8 	%rs1420, [c_pat+941];
	cvt.rn.f32.s16 	%f4309, %rs1420;
	mul.f32 	%f4310, %f76, %f4309;
	sub.f32 	%f4311, %f4308, %f4310;
	add.f32 	%f4312, %f4311, 0f3F000000;
	cvt.rzi.s32.f32 	%r5036, %f4312;
	mul.f32 	%f4313, %f7, %f4309;
	fma.rn.f32 	%f4314, %f76, %f4307, %f4313;
	add.f32 	%f4315, %f4314, 0f3F000000;
	cvt.rzi.s32.f32 	%r5037, %f4315;
	ld.const.s8 	%rs1421, [c_pat+942];
	cvt.rn.f32.s16 	%f4316, %rs1421;
	mul.f32 	%f4317, %f7, %f4316;
	ld.const.s8 	%rs1422, [c_pat+943];
	cvt.rn.f32.s16 	%f4318, %rs1422;
	mul.f32 	%f4319, %f76, %f4318;
	sub.f32 	%f4320, %f4317, %f4319;
	add.f32 	%f4321, %f4320, 0f3F000000;
	cvt.rzi.s32.f32 	%r5038, %f4321;
	mul.f32 	%f4322, %f7, %f4318;
	fma.rn.f32 	%f4323, %f76, %f4316, %f4322;
	add.f32 	%f4324, %f4323, 0f3F000000;
	cvt.rzi.s32.f32 	%r5039, %f4324;
	add.s32 	%r5040, %r5037, %r2;
	setp.lt.s32 	%p1233, %r5040, 0;
	min.s32 	%r5041, %r5040, %r3;
	selp.b32 	%r5042, 0, %r5041, %p1233;
	add.s32 	%r5043, %r5036, %r4;
	setp.lt.s32 	%p1234, %r5043, 0;
	min.s32 	%r5044, %r5043, %r5;
	selp.b32 	%r5045, 0, %r5044, %p1234;
	mad.lo.s32 	%r5046, %r5042, %r74, %r5045;
	cvt.s64.s32 	%rd1046, %r5046;
	add.s64 	%rd1047, %rd1, %rd1046;
	ld.global.u8 	%rs1423, [%rd1047];
	add.s32 	%r5047, %r5039, %r2;
	setp.lt.s32 	%p1235, %r5047, 0;
	min.s32 	%r5048, %r5047, %r3;
	selp.b32 	%r5049, 0, %r5048, %p1235;
	add.s32 	%r5050, %r5038, %r4;
	setp.lt.s32 	%p1236, %r5050, 0;
	min.s32 	%r5051, %r5050, %r5;
	selp.b32 	%r5052, 0, %r5051, %p1236;
	mad.lo.s32 	%r5053, %r5049, %r74, %r5052;
	cvt.s64.s32 	%rd1048, %r5053;
	add.s64 	%rd1049, %rd1, %rd1048;
	ld.global.u8 	%rs1424, [%rd1049];
	setp.lt.u16 	%p1237, %rs1423, %rs1424;
	or.b32  	%r5054, %r5035, 2048;
	selp.b32 	%r5055, %r5054, %r5035, %p1237;
	ld.const.s8 	%rs1425, [c_pat+944];
	cvt.rn.f32.s16 	%f4325, %rs1425;
	mul.f32 	%f4326, %f7, %f4325;
	ld.const.s8 	%rs1426, [c_pat+945];
	cvt.rn.f32.s16 	%f4327, %rs1426;
	mul.f32 	%f4328, %f76, %f4327;
	sub.f32 	%f4329, %f4326, %f4328;
	add.f32 	%f4330, %f4329, 0f3F000000;
	cvt.rzi.s32.f32 	%r5056, %f4330;
	mul.f32 	%f4331, %f7, %f4327;
	fma.rn.f32 	%f4332, %f76, %f4325, %f4331;
	add.f32 	%f4333, %f4332, 0f3F000000;
	cvt.rzi.s32.f32 	%r5057, %f4333;
	ld.const.s8 	%rs1427, [c_pat+946];
	cvt.rn.f32.s16 	%f4334, %rs1427;
	mul.f32 	%f4335, %f7, %f4334;
	ld.const.s8 	%rs1428, [c_pat+947];
	cvt.rn.f32.s16 	%f4336, %rs1428;
	mul.f32 	%f4337, %f76, %f4336;
	sub.f32 	%f4338, %f4335, %f4337;
	add.f32 	%f4339, %f4338, 0f3F000000;
	cvt.rzi.s32.f32 	%r5058, %f4339;
	mul.f32 	%f4340, %f7, %f4336;
	fma.rn.f32 	%f4341, %f76, %f4334, %f4340;
	add.f32 	%f4342, %f4341, 0f3F000000;
	cvt.rzi.s32.f32 	%r5059, %f4342;
	add.s32 	%r5060, %r5057, %r2;
	setp.lt.s32 	%p1238, %r5060, 0;
	min.s32 	%r5061, %r5060, %r3;
	selp.b32 	%r5062, 0, %r5061, %p1238;
	add.s32 	%r5063, %r5056, %r4;
	setp.lt.s32 	%p1239, %r5063, 0;
	min.s32 	%r5064, %r5063, %r5;
	selp.b32 	%r5065, 0, %r5064, %p1239;
	mad.lo.s32 	%r5066, %r5062, %r74, %r5065;
	cvt.s64.s32 	%rd1050, %r5066;
	add.s64 	%rd1051, %rd1, %rd1050;
	ld.global.u8 	%rs1429, [%rd1051];
	add.s32 	%r5067, %r5059, %r2;
	setp.lt.s32 	%p1240, %r5067, 0;
	min.s32 	%r5068, %r5067, %r3;
	selp.b32 	%r5069, 0, %r5068, %p1240;
	add.s32 	%r5070, %r5058, %r4;
	setp.lt.s32 	%p1241, %r5070, 0;
	min.s32 	%r5071, %r5070, %r5;
	selp.b32 	%r5072, 0, %r5071, %p1241;
	mad.lo.s32 	%r5073, %r5069, %r74, %r5072;
	cvt.s64.s32 	%rd1052, %r5073;
	add.s64 	%rd1053, %rd1, %rd1052;
	ld.global.u8 	%rs1430, [%rd1053];
	setp.lt.u16 	%p1242, %rs1429, %rs1430;
	or.b32  	%r5074, %r5055, 4096;
	selp.b32 	%r5075, %r5074, %r5055, %p1242;
	ld.const.s8 	%rs1431, [c_pat+948];
	cvt.rn.f32.s16 	%f4343, %rs1431;
	mul.f32 	%f4344, %f7, %f4343;
	ld.const.s8 	%rs1432, [c_pat+949];
	cvt.rn.f32.s16 	%f4345, %rs1432;
	mul.f32 	%f4346, %f76, %f4345;
	sub.f32 	%f4347, %f4344, %f4346;
	add.f32 	%f4348, %f4347, 0f3F000000;
	cvt.rzi.s32.f32 	%r5076, %f4348;
	mul.f32 	%f4349, %f7, %f4345;
	fma.rn.f32 	%f4350, %f76, %f4343, %f4349;
	add.f32 	%f4351, %f4350, 0f3F000000;
	cvt.rzi.s32.f32 	%r5077, %f4351;
	ld.const.s8 	%rs1433, [c_pat+950];
	cvt.rn.f32.s16 	%f4352, %rs1433;
	mul.f32 	%f4353, %f7, %f4352;
	ld.const.s8 	%rs1434, [c_pat+951];
	cvt.rn.f32.s16 	%f4354, %rs1434;
	mul.f32 	%f4355, %f76, %f4354;
	sub.f32 	%f4356, %f4353, %f4355;
	add.f32 	%f4357, %f4356, 0f3F000000;
	cvt.rzi.s32.f32 	%r5078, %f4357;
	mul.f32 	%f4358, %f7, %f4354;
	fma.rn.f32 	%f4359, %f76, %f4352, %f4358;
	add.f32 	%f4360, %f4359, 0f3F000000;
	cvt.rzi.s32.f32 	%r5079, %f4360;
	add.s32 	%r5080, %r5077, %r2;
	setp.lt.s32 	%p1243, %r5080, 0;
	min.s32 	%r5081, %r5080, %r3;
	selp.b32 	%r5082, 0, %r5081, %p1243;
	add.s32 	%r5083, %r5076, %r4;
	setp.lt.s32 	%p1244, %r5083, 0;
	min.s32 	%r5084, %r5083, %r5;
	selp.b32 	%r5085, 0, %r5084, %p1244;
	mad.lo.s32 	%r5086, %r5082, %r74, %r5085;
	cvt.s64.s32 	%rd1054, %r5086;
	add.s64 	%rd1055, %rd1, %rd1054;
	ld.global.u8 	%rs1435, [%rd1055];
	add.s32 	%r5087, %r5079, %r2;
	setp.lt.s32 	%p1245, %r5087, 0;
	min.s32 	%r5088, %r5087, %r3;
	selp.b32 	%r5089, 0, %r5088, %p1245;
	add.s32 	%r5090, %r5078, %r4;
	setp.lt.s32 	%p1246, %r5090, 0;
	min.s32 	%r5091, %r5090, %r5;
	selp.b32 	%r5092, 0, %r5091, %p1246;
	mad.lo.s32 	%r5093, %r5089, %r74, %r5092;
	cvt.s64.s32 	%rd1056, %r5093;
	add.s64 	%rd1057, %rd1, %rd1056;
	ld.global.u8 	%rs1436, [%rd1057];
	setp.lt.u16 	%p1247, %rs1435, %rs1436;
	or.b32  	%r5094, %r5075, 8192;
	selp.b32 	%r5095, %r5094, %r5075, %p1247;
	ld.const.s8 	%rs1437, [c_pat+952];
	cvt.rn.f32.s16 	%f4361, %rs1437;
	mul.f32 	%f4362, %f7, %f4361;
	ld.const.s8 	%rs1438, [c_pat+953];
	cvt.rn.f32.s16 	%f4363, %rs1438;
	mul.f32 	%f4364, %f76, %f4363;
	sub.f32 	%f4365, %f4362, %f4364;
	add.f32 	%f4366, %f4365, 0f3F000000;
	cvt.rzi.s32.f32 	%r5096, %f4366;
	mul.f32 	%f4367, %f7, %f4363;
	fma.rn.f32 	%f4368, %f76, %f4361, %f4367;
	add.f32 	%f4369, %f4368, 0f3F000000;
	cvt.rzi.s32.f32 	%r5097, %f4369;
	ld.const.s8 	%rs1439, [c_pat+954];
	cvt.rn.f32.s16 	%f4370, %rs1439;
	mul.f32 	%f4371, %f7, %f4370;
	ld.const.s8 	%rs1440, [c_pat+955];
	cvt.rn.f32.s16 	%f4372, %rs1440;
	mul.f32 	%f4373, %f76, %f4372;
	sub.f32 	%f4374, %f4371, %f4373;
	add.f32 	%f4375, %f4374, 0f3F000000;
	cvt.rzi.s32.f32 	%r5098, %f4375;
	mul.f32 	%f4376, %f7, %f4372;
	fma.rn.f32 	%f4377, %f76, %f4370, %f4376;
	add.f32 	%f4378, %f4377, 0f3F000000;
	cvt.rzi.s32.f32 	%r5099, %f4378;
	add.s32 	%r5100, %r5097, %r2;
	setp.lt.s32 	%p1248, %r5100, 0;
	min.s32 	%r5101, %r5100, %r3;
	selp.b32 	%r5102, 0, %r5101, %p1248;
	add.s32 	%r5103, %r5096, %r4;
	setp.lt.s32 	%p1249, %r5103, 0;
	min.s32 	%r5104, %r5103, %r5;
	selp.b32 	%r5105, 0, %r5104, %p1249;
	mad.lo.s32 	%r5106, %r5102, %r74, %r5105;
	cvt.s64.s32 	%rd1058, %r5106;
	add.s64 	%rd1059, %rd1, %rd1058;
	ld.global.u8 	%rs1441, [%rd1059];
	add.s32 	%r5107, %r5099, %r2;
	setp.lt.s32 	%p1250, %r5107, 0;
	min.s32 	%r5108, %r5107, %r3;
	selp.b32 	%r5109, 0, %r5108, %p1250;
	add.s32 	%r5110, %r5098, %r4;
	setp.lt.s32 	%p1251, %r5110, 0;
	min.s32 	%r5111, %r5110, %r5;
	selp.b32 	%r5112, 0, %r5111, %p1251;
	mad.lo.s32 	%r5113, %r5109, %r74, %r5112;
	cvt.s64.s32 	%rd1060, %r5113;
	add.s64 	%rd1061, %rd1, %rd1060;
	ld.global.u8 	%rs1442, [%rd1061];
	setp.lt.u16 	%p1252, %rs1441, %rs1442;
	or.b32  	%r5114, %r5095, 16384;
	selp.b32 	%r5115, %r5114, %r5095, %p1252;
	ld.const.s8 	%rs1443, [c_pat+956];
	cvt.rn.f32.s16 	%f4379, %rs1443;
	mul.f32 	%f4380, %f7, %f4379;
	ld.const.s8 	%rs1444, [c_pat+957];
	cvt.rn.f32.s16 	%f4381, %rs1444;
	mul.f32 	%f4382, %f76, %f4381;
	sub.f32 	%f4383, %f4380, %f4382;
	add.f32 	%f4384, %f4383, 0f3F000000;
	cvt.rzi.s32.f32 	%r5116, %f4384;
	mul.f32 	%f4385, %f7, %f4381;
	fma.rn.f32 	%f4386, %f76, %f4379, %f4385;
	add.f32 	%f4387, %f4386, 0f3F000000;
	cvt.rzi.s32.f32 	%r5117, %f4387;
	ld.const.s8 	%rs1445, [c_pat+958];
	cvt.rn.f32.s16 	%f4388, %rs1445;
	mul.f32 	%f4389, %f7, %f4388;
	ld.const.s8 	%rs1446, [c_pat+959];
	cvt.rn.f32.s16 	%f4390, %rs1446;
	mul.f32 	%f4391, %f76, %f4390;
	sub.f32 	%f4392, %f4389, %f4391;
	add.f32 	%f4393, %f4392, 0f3F000000;
	cvt.rzi.s32.f32 	%r5118, %f4393;
	mul.f32 	%f4394, %f7, %f4390;
	fma.rn.f32 	%f4395, %f76, %f4388, %f4394;
	add.f32 	%f4396, %f4395, 0f3F000000;
	cvt.rzi.s32.f32 	%r5119, %f4396;
	add.s32 	%r5120, %r5117, %r2;
	setp.lt.s32 	%p1253, %r5120, 0;
	min.s32 	%r5121, %r5120, %r3;
	selp.b32 	%r5122, 0, %r5121, %p1253;
	add.s32 	%r5123, %r5116, %r4;
	setp.lt.s32 	%p1254, %r5123, 0;
	min.s32 	%r5124, %r5123, %r5;
	selp.b32 	%r5125, 0, %r5124, %p1254;
	mad.lo.s32 	%r5126, %r5122, %r74, %r5125;
	cvt.s64.s32 	%rd1062, %r5126;
	add.s64 	%rd1063, %rd1, %rd1062;
	ld.global.u8 	%rs1447, [%rd1063];
	add.s32 	%r5127, %r5119, %r2;
	setp.lt.s32 	%p1255, %r5127, 0;
	min.s32 	%r5128, %r5127, %r3;
	selp.b32 	%r5129, 0, %r5128, %p1255;
	add.s32 	%r5130, %r5118, %r4;
	setp.lt.s32 	%p1256, %r5130, 0;
	min.s32 	%r5131, %r5130, %r5;
	selp.b32 	%r5132, 0, %r5131, %p1256;
	mad.lo.s32 	%r5133, %r5129, %r74, %r5132;
	cvt.s64.s32 	%rd1064, %r5133;
	add.s64 	%rd1065, %rd1, %rd1064;
	ld.global.u8 	%rs1448, [%rd1065];
	setp.lt.u16 	%p1257, %rs1447, %rs1448;
	or.b32  	%r5134, %r5115, 32768;
	selp.b32 	%r5135, %r5134, %r5115, %p1257;
	ld.const.s8 	%rs1449, [c_pat+960];
	cvt.rn.f32.s16 	%f4397, %rs1449;
	mul.f32 	%f4398, %f7, %f4397;
	ld.const.s8 	%rs1450, [c_pat+961];
	cvt.rn.f32.s16 	%f4399, %rs1450;
	mul.f32 	%f4400, %f76, %f4399;
	sub.f32 	%f4401, %f4398, %f4400;
	add.f32 	%f4402, %f4401, 0f3F000000;
	cvt.rzi.s32.f32 	%r5136, %f4402;
	mul.f32 	%f4403, %f7, %f4399;
	fma.rn.f32 	%f4404, %f76, %f4397, %f4403;
	add.f32 	%f4405, %f4404, 0f3F000000;
	cvt.rzi.s32.f32 	%r5137, %f4405;
	ld.const.s8 	%rs1451, [c_pat+962];
	cvt.rn.f32.s16 	%f4406, %rs1451;
	mul.f32 	%f4407, %f7, %f4406;
	ld.const.s8 	%rs1452, [c_pat+963];
	cvt.rn.f32.s16 	%f4408, %rs1452;
	mul.f32 	%f4409, %f76, %f4408;
	sub.f32 	%f4410, %f4407, %f4409;
	add.f32 	%f4411, %f4410, 0f3F000000;
	cvt.rzi.s32.f32 	%r5138, %f4411;
	mul.f32 	%f4412, %f7, %f4408;
	fma.rn.f32 	%f4413, %f76, %f4406, %f4412;
	add.f32 	%f4414, %f4413, 0f3F000000;
	cvt.rzi.s32.f32 	%r5139, %f4414;
	add.s32 	%r5140, %r5137, %r2;
	setp.lt.s32 	%p1258, %r5140, 0;
	min.s32 	%r5141, %r5140, %r3;
	selp.b32 	%r5142, 0, %r5141, %p1258;
	add.s32 	%r5143, %r5136, %r4;
	setp.lt.s32 	%p1259, %r5143, 0;
	min.s32 	%r5144, %r5143, %r5;
	selp.b32 	%r5145, 0, %r5144, %p1259;
	mad.lo.s32 	%r5146, %r5142, %r74, %r5145;
	cvt.s64.s32 	%rd1066, %r5146;
	add.s64 	%rd1067, %rd1, %rd1066;
	ld.global.u8 	%rs1453, [%rd1067];
	add.s32 	%r5147, %r5139, %r2;
	setp.lt.s32 	%p1260, %r5147, 0;
	min.s32 	%r5148, %r5147, %r3;
	selp.b32 	%r5149, 0, %r5148, %p1260;
	add.s32 	%r5150, %r5138, %r4;
	setp.lt.s32 	%p1261, %r5150, 0;
	min.s32 	%r5151, %r5150, %r5;
	selp.b32 	%r5152, 0, %r5151, %p1261;
	mad.lo.s32 	%r5153, %r5149, %r74, %r5152;
	cvt.s64.s32 	%rd1068, %r5153;
	add.s64 	%rd1069, %rd1, %rd1068;
	ld.global.u8 	%rs1454, [%rd1069];
	setp.lt.u16 	%p1262, %rs1453, %rs1454;
	or.b32  	%r5154, %r5135, 65536;
	selp.b32 	%r5155, %r5154, %r5135, %p1262;
	ld.const.s8 	%rs1455, [c_pat+964];
	cvt.rn.f32.s16 	%f4415, %rs1455;
	mul.f32 	%f4416, %f7, %f4415;
	ld.const.s8 	%rs1456, [c_pat+965];
	cvt.rn.f32.s16 	%f4417, %rs1456;
	mul.f32 	%f4418, %f76, %f4417;
	sub.f32 	%f4419, %f4416, %f4418;
	add.f32 	%f4420, %f4419, 0f3F000000;
	cvt.rzi.s32.f32 	%r5156, %f4420;
	mul.f32 	%f4421, %f7, %f4417;
	fma.rn.f32 	%f4422, %f76, %f4415, %f4421;
	add.f32 	%f4423, %f4422, 0f3F000000;
	cvt.rzi.s32.f32 	%r5157, %f4423;
	ld.const.s8 	%rs1457, [c_pat+966];
	cvt.rn.f32.s16 	%f4424, %rs1457;
	mul.f32 	%f4425, %f7, %f4424;
	ld.const.s8 	%rs1458, [c_pat+967];
	cvt.rn.f32.s16 	%f4426, %rs1458;
	mul.f32 	%f4427, %f76, %f4426;
	sub.f32 	%f4428, %f4425, %f4427;
	add.f32 	%f4429, %f4428, 0f3F000000;
	cvt.rzi.s32.f32 	%r5158, %f4429;
	mul.f32 	%f4430, %f7, %f4426;
	fma.rn.f32 	%f4431, %f76, %f4424, %f4430;
	add.f32 	%f4432, %f4431, 0f3F000000;
	cvt.rzi.s32.f32 	%r5159, %f4432;
	add.s32 	%r5160, %r5157, %r2;
	setp.lt.s32 	%p1263, %r5160, 0;
	min.s32 	%r5161, %r5160, %r3;
	selp.b32 	%r5162, 0, %r5161, %p1263;
	add.s32 	%r5163, %r5156, %r4;
	setp.lt.s32 	%p1264, %r5163, 0;
	min.s32 	%r5164, %r5163, %r5;
	selp.b32 	%r5165, 0, %r5164, %p1264;
	mad.lo.s32 	%r5166, %r5162, %r74, %r5165;
	cvt.s64.s32 	%rd1070, %r5166;
	add.s64 	%rd1071, %rd1, %rd1070;
	ld.global.u8 	%rs1459, [%rd1071];
	add.s32 	%r5167, %r5159, %r2;
	setp.lt.s32 	%p1265, %r5167, 0;
	min.s32 	%r5168, %r5167, %r3;
	selp.b32 	%r5169, 0, %r5168, %p1265;
	add.s32 	%r5170, %r5158, %r4;
	setp.lt.s32 	%p1266, %r5170, 0;
	min.s32 	%r5171, %r5170, %r5;
	selp.b32 	%r5172, 0, %r5171, %p1266;
	mad.lo.s32 	%r5173, %r5169, %r74, %r5172;
	cvt.s64.s32 	%rd1072, %r5173;
	add.s64 	%rd1073, %rd1, %rd1072;
	ld.global.u8 	%rs1460, [%rd1073];
	setp.lt.u16 	%p1267, %rs1459, %rs1460;
	or.b32  	%r5174, %r5155, 131072;
	selp.b32 	%r5175, %r5174, %r5155, %p1267;
	ld.const.s8 	%rs1461, [c_pat+968];
	cvt.rn.f32.s16 	%f4433, %rs1461;
	mul.f32 	%f4434, %f7, %f4433;
	ld.const.s8 	%rs1462, [c_pat+969];
	cvt.rn.f32.s16 	%f4435, %rs1462;
	mul.f32 	%f4436, %f76, %f4435;
	sub.f32 	%f4437, %f4434, %f4436;
	add.f32 	%f4438, %f4437, 0f3F000000;
	cvt.rzi.s32.f32 	%r5176, %f4438;
	mul.f32 	%f4439, %f7, %f4435;
	fma.rn.f32 	%f4440, %f76, %f4433, %f4439;
	add.f32 	%f4441, %f4440, 0f3F000000;
	cvt.rzi.s32.f32 	%r5177, %f4441;
	ld.const.s8 	%rs1463, [c_pat+970];
	cvt.rn.f32.s16 	%f4442, %rs1463;
	mul.f32 	%f4443, %f7, %f4442;
	ld.const.s8 	%rs1464, [c_pat+971];
	cvt.rn.f32.s16 	%f4444, %rs1464;
	mul.f32 	%f4445, %f76, %f4444;
	sub.f32 	%f4446, %f4443, %f4445;
	add.f32 	%f4447, %f4446, 0f3F000000;
	cvt.rzi.s32.f32 	%r5178, %f4447;
	mul.f32 	%f4448, %f7, %f4444;
	fma.rn.f32 	%f4449, %f76, %f4442, %f4448;
	add.f32 	%f4450, %f4449, 0f3F000000;
	cvt.rzi.s32.f32 	%r5179, %f4450;
	add.s32 	%r5180, %r5177, %r2;
	setp.lt.s32 	%p1268, %r5180, 0;
	min.s32 	%r5181, %r5180, %r3;
	selp.b32 	%r5182, 0, %r5181, %p1268;
	add.s32 	%r5183, %r5176, %r4;
	setp.lt.s32 	%p1269, %r5183, 0;
	min.s32 	%r5184, %r5183, %r5;
	selp.b32 	%r5185, 0, %r5184, %p1269;
	mad.lo.s32 	%r5186, %r5182, %r74, %r5185;
	cvt.s64.s32 	%rd1074, %r5186;
	add.s64 	%rd1075, %rd1, %rd1074;
	ld.global.u8 	%rs1465, [%rd1075];
	add.s32 	%r5187, %r5179, %r2;
	setp.lt.s32 	%p1270, %r5187, 0;
	min.s32 	%r5188, %r5187, %r3;
	selp.b32 	%r5189, 0, %r5188, %p1270;
	add.s32 	%r5190, %r5178, %r4;
	setp.lt.s32 	%p1271, %r5190, 0;
	min.s32 	%r5191, %r5190, %r5;
	selp.b32 	%r5192, 0, %r5191, %p1271;
	mad.lo.s32 	%r5193, %r5189, %r74, %r5192;
	cvt.s64.s32 	%rd1076, %r5193;
	add.s64 	%rd1077, %rd1, %rd1076;
	ld.global.u8 	%rs1466, [%rd1077];
	setp.lt.u16 	%p1272, %rs1465, %rs1466;
	or.b32  	%r5194, %r5175, 262144;
	selp.b32 	%r5195, %r5194, %r5175, %p1272;
	ld.const.s8 	%rs1467, [c_pat+972];
	cvt.rn.f32.s16 	%f4451, %rs1467;
	mul.f32 	%f4452, %f7, %f4451;
	ld.const.s8 	%rs1468, [c_pat+973];
	cvt.rn.f32.s16 	%f4453, %rs1468;
	mul.f32 	%f4454, %f76, %f4453;
	sub.f32 	%f4455, %f4452, %f4454;
	add.f32 	%f4456, %f4455, 0f3F000000;
	cvt.rzi.s32.f32 	%r5196, %f4456;
	mul.f32 	%f4457, %f7, %f4453;
	fma.rn.f32 	%f4458, %f76, %f4451, %f4457;
	add.f32 	%f4459, %f4458, 0f3F000000;
	cvt.rzi.s32.f32 	%r5197, %f4459;
	ld.const.s8 	%rs1469, [c_pat+974];
	cvt.rn.f32.s16 	%f4460, %rs1469;
	mul.f32 	%f4461, %f7, %f4460;
	ld.const.s8 	%rs1470, [c_pat+975];
	cvt.rn.f32.s16 	%f4462, %rs1470;
	mul.f32 	%f4463, %f76, %f4462;
	sub.f32 	%f4464, %f4461, %f4463;
	add.f32 	%f4465, %f4464, 0f3F000000;
	cvt.rzi.s32.f32 	%r5198, %f4465;
	mul.f32 	%f4466, %f7, %f4462;
	fma.rn.f32 	%f4467, %f76, %f4460, %f4466;
	add.f32 	%f4468, %f4467, 0f3F000000;
	cvt.rzi.s32.f32 	%r5199, %f4468;
	add.s32 	%r5200, %r5197, %r2;
	setp.lt.s32 	%p1273, %r5200, 0;
	min.s32 	%r5201, %r5200, %r3;
	selp.b32 	%r5202, 0, %r5201, %p1273;
	add.s32 	%r5203, %r5196, %r4;
	setp.lt.s32 	%p1274, %r5203, 0;
	min.s32 	%r5204, %r5203, %r5;
	selp.b32 	%r5205, 0, %r5204, %p1274;
	mad.lo.s32 	%r5206, %r5202, %r74, %r5205;
	cvt.s64.s32 	%rd1078, %r5206;
	add.s64 	%rd1079, %rd1, %rd1078;
	ld.global.u8 	%rs1471, [%rd1079];
	add.s32 	%r5207, %r5199, %r2;
	setp.lt.s32 	%p1275, %r5207, 0;
	min.s32 	%r5208, %r5207, %r3;
	selp.b32 	%r5209, 0, %r5208, %p1275;
	add.s32 	%r5210, %r5198, %r4;
	setp.lt.s32 	%p1276, %r5210, 0;
	min.s32 	%r5211, %r5210, %r5;
	selp.b32 	%r5212, 0, %r5211, %p1276;
	mad.lo.s32 	%r5213, %r5209, %r74, %r5212;
	cvt.s64.s32 	%rd1080, %r5213;
	add.s64 	%rd1081, %rd1, %rd1080;
	ld.global.u8 	%rs1472, [%rd1081];
	setp.lt.u16 	%p1277, %rs1471, %rs1472;
	or.b32  	%r5214, %r5195, 524288;
	selp.b32 	%r5215, %r5214, %r5195, %p1277;
	ld.const.s8 	%rs1473, [c_pat+976];
	cvt.rn.f32.s16 	%f4469, %rs1473;
	mul.f32 	%f4470, %f7, %f4469;
	ld.const.s8 	%rs1474, [c_pat+977];
	cvt.rn.f32.s16 	%f4471, %rs1474;
	mul.f32 	%f4472, %f76, %f4471;
	sub.f32 	%f4473, %f4470, %f4472;
	add.f32 	%f4474, %f4473, 0f3F000000;
	cvt.rzi.s32.f32 	%r5216, %f4474;
	mul.f32 	%f4475, %f7, %f4471;
	fma.rn.f32 	%f4476, %f76, %f4469, %f4475;
	add.f32 	%f4477, %f4476, 0f3F000000;
	cvt.rzi.s32.f32 	%r5217, %f4477;
	ld.const.s8 	%rs1475, [c_pat+978];
	cvt.rn.f32.s16 	%f4478, %rs1475;
	mul.f32 	%f4479, %f7, %f4478;
	ld.const.s8 	%rs1476, [c_pat+979];
	cvt.rn.f32.s16 	%f4480, %rs1476;
	mul.f32 	%f4481, %f76, %f4480;
	sub.f32 	%f4482, %f4479, %f4481;
	add.f32 	%f4483, %f4482, 0f3F000000;
	cvt.rzi.s32.f32 	%r5218, %f4483;
	mul.f32 	%f4484, %f7, %f4480;
	fma.rn.f32 	%f4485, %f76, %f4478, %f4484;
	add.f32 	%f4486, %f4485, 0f3F000000;
	cvt.rzi.s32.f32 	%r5219, %f4486;
	add.s32 	%r5220, %r5217, %r2;
	setp.lt.s32 	%p1278, %r5220, 0;
	min.s32 	%r5221, %r5220, %r3;
	selp.b32 	%r5222, 0, %r5221, %p1278;
	add.s32 	%r5223, %r5216, %r4;
	setp.lt.s32 	%p1279, %r5223, 0;
	min.s32 	%r5224, %r5223, %r5;
	selp.b32 	%r5225, 0, %r5224, %p1279;
	mad.lo.s32 	%r5226, %r5222, %r74, %r5225;
	cvt.s64.s32 	%rd1082, %r5226;
	add.s64 	%rd1083, %rd1, %rd1082;
	ld.global.u8 	%rs1477, [%rd1083];
	add.s32 	%r5227, %r5219, %r2;
	setp.lt.s32 	%p1280, %r5227, 0;
	min.s32 	%r5228, %r5227, %r3;
	selp.b32 	%r5229, 0, %r5228, %p1280;
	add.s32 	%r5230, %r5218, %r4;
	setp.lt.s32 	%p1281, %r5230, 0;
	min.s32 	%r5231, %r5230, %r5;
	selp.b32 	%r5232, 0, %r5231, %p1281;
	mad.lo.s32 	%r5233, %r5229, %r74, %r5232;
	cvt.s64.s32 	%rd1084, %r5233;
	add.s64 	%rd1085, %rd1, %rd1084;
	ld.global.u8 	%rs1478, [%rd1085];
	setp.lt.u16 	%p1282, %rs1477, %rs1478;
	or.b32  	%r5234, %r5215, 1048576;
	selp.b32 	%r5235, %r5234, %r5215, %p1282;
	ld.const.s8 	%rs1479, [c_pat+980];
	cvt.rn.f32.s16 	%f4487, %rs1479;
	mul.f32 	%f4488, %f7, %f4487;
	ld.const.s8 	%rs1480, [c_pat+981];
	cvt.rn.f32.s16 	%f4489, %rs1480;
	mul.f32 	%f4490, %f76, %f4489;
	sub.f32 	%f4491, %f4488, %f4490;
	add.f32 	%f4492, %f4491, 0f3F000000;
	cvt.rzi.s32.f32 	%r5236, %f4492;
	mul.f32 	%f4493, %f7, %f4489;
	fma.rn.f32 	%f4494, %f76, %f4487, %f4493;
	add.f32 	%f4495, %f4494, 0f3F000000;
	cvt.rzi.s32.f32 	%r5237, %f4495;
	ld.const.s8 	%rs1481, [c_pat+982];
	cvt.rn.f32.s16 	%f4496, %rs1481;
	mul.f32 	%f4497, %f7, %f4496;
	ld.const.s8 	%rs1482, [c_pat+983];
	cvt.rn.f32.s16 	%f4498, %rs1482;
	mul.f32 	%f4499, %f76, %f4498;
	sub.f32 	%f4500, %f4497, %f4499;
	add.f32 	%f4501, %f4500, 0f3F000000;
	cvt.rzi.s32.f32 	%r5238, %f4501;
	mul.f32 	%f4502, %f7, %f4498;
	fma.rn.f32 	%f4503, %f76, %f4496, %f4502;
	add.f32 	%f4504, %f4503, 0f3F000000;
	cvt.rzi.s32.f32 	%r5239, %f4504;
	add.s32 	%r5240, %r5237, %r2;
	setp.lt.s32 	%p1283, %r5240, 0;
	min.s32 	%r5241, %r5240, %r3;
	selp.b32 	%r5242, 0, %r5241, %p1283;
	add.s32 	%r5243, %r5236, %r4;
	setp.lt.s32 	%p1284, %r5243, 0;
	min.s32 	%r5244, %r5243, %r5;
	selp.b32 	%r5245, 0, %r5244, %p1284;
	mad.lo.s32 	%r5246, %r5242, %r74, %r5245;
	cvt.s64.s32 	%rd1086, %r5246;
	add.s64 	%rd1087, %rd1, %rd1086;
	ld.global.u8 	%rs1483, [%rd1087];
	add.s32 	%r5247, %r5239, %r2;
	setp.lt.s32 	%p1285, %r5247, 0;
	min.s32 	%r5248, %r5247, %r3;
	selp.b32 	%r5249, 0, %r5248, %p1285;
	add.s32 	%r5250, %r5238, %r4;
	setp.lt.s32 	%p1286, %r5250, 0;
	min.s32 	%r5251, %r5250, %r5;
	selp.b32 	%r5252, 0, %r5251, %p1286;
	mad.lo.s32 	%r5253, %r5249, %r74, %r5252;
	cvt.s64.s32 	%rd1088, %r5253;
	add.s64 	%rd1089, %rd1, %rd1088;
	ld.global.u8 	%rs1484, [%rd1089];
	setp.lt.u16 	%p1287, %rs1483, %rs1484;
	or.b32  	%r5254, %r5235, 2097152;
	selp.b32 	%r5255, %r5254, %r5235, %p1287;
	ld.const.s8 	%rs1485, [c_pat+984];
	cvt.rn.f32.s16 	%f4505, %rs1485;
	mul.f32 	%f4506, %f7, %f4505;
	ld.const.s8 	%rs1486, [c_pat+985];
	cvt.rn.f32.s16 	%f4507, %rs1486;
	mul.f32 	%f4508, %f76, %f4507;
	sub.f32 	%f4509, %f4506, %f4508;
	add.f32 	%f4510, %f4509, 0f3F000000;
	cvt.rzi.s32.f32 	%r5256, %f4510;
	mul.f32 	%f4511, %f7, %f4507;
	fma.rn.f32 	%f4512, %f76, %f4505, %f4511;
	add.f32 	%f4513, %f4512, 0f3F000000;
	cvt.rzi.s32.f32 	%r5257, %f4513;
	ld.const.s8 	%rs1487, [c_pat+986];
	cvt.rn.f32.s16 	%f4514, %rs1487;
	mul.f32 	%f4515, %f7, %f4514;
	ld.const.s8 	%rs1488, [c_pat+987];
	cvt.rn.f32.s16 	%f4516, %rs1488;
	mul.f32 	%f4517, %f76, %f4516;
	sub.f32 	%f4518, %f4515, %f4517;
	add.f32 	%f4519, %f4518, 0f3F000000;
	cvt.rzi.s32.f32 	%r5258, %f4519;
	mul.f32 	%f4520, %f7, %f4516;
	fma.rn.f32 	%f4521, %f76, %f4514, %f4520;
	add.f32 	%f4522, %f4521, 0f3F000000;
	cvt.rzi.s32.f32 	%r5259, %f4522;
	add.s32 	%r5260, %r5257, %r2;
	setp.lt.s32 	%p1288, %r5260, 0;
	min.s32 	%r5261, %r5260, %r3;
	selp.b32 	%r5262, 0, %r5261, %p1288;
	add.s32 	%r5263, %r5256, %r4;
	setp.lt.s32 	%p1289, %r5263, 0;
	min.s32 	%r5264, %r5263, %r5;
	selp.b32 	%r5265, 0, %r5264, %p1289;
	mad.lo.s32 	%r5266, %r5262, %r74, %r5265;
	cvt.s64.s32 	%rd1090, %r5266;
	add.s64 	%rd1091, %rd1, %rd1090;
	ld.global.u8 	%rs1489, [%rd1091];
	add.s32 	%r5267, %r5259, %r2;
	setp.lt.s32 	%p1290, %r5267, 0;
	min.s32 	%r5268, %r5267, %r3;
	selp.b32 	%r5269, 0, %r5268, %p1290;
	add.s32 	%r5270, %r5258, %r4;
	setp.lt.s32 	%p1291, %r5270, 0;
	min.s32 	%r5271, %r5270, %r5;
	selp.b32 	%r5272, 0, %r5271, %p1291;
	mad.lo.s32 	%r5273, %r5269, %r74, %r5272;
	cvt.s64.s32 	%rd1092, %r5273;
	add.s64 	%rd1093, %rd1, %rd1092;
	ld.global.u8 	%rs1490, [%rd1093];
	setp.lt.u16 	%p1292, %rs1489, %rs1490;
	or.b32  	%r5274, %r5255, 4194304;
	selp.b32 	%r5275, %r5274, %r5255, %p1292;
	ld.const.s8 	%rs1491, [c_pat+988];
	cvt.rn.f32.s16 	%f4523, %rs1491;
	mul.f32 	%f4524, %f7, %f4523;
	ld.const.s8 	%rs1492, [c_pat+989];
	cvt.rn.f32.s16 	%f4525, %rs1492;
	mul.f32 	%f4526, %f76, %f4525;
	sub.f32 	%f4527, %f4524, %f4526;
	add.f32 	%f4528, %f4527, 0f3F000000;
	cvt.rzi.s32.f32 	%r5276, %f4528;
	mul.f32 	%f4529, %f7, %f4525;
	fma.rn.f32 	%f4530, %f76, %f4523, %f4529;
	add.f32 	%f4531, %f4530, 0f3F000000;
	cvt.rzi.s32.f32 	%r5277, %f4531;
	ld.const.s8 	%rs1493, [c_pat+990];
	cvt.rn.f32.s16 	%f4532, %rs1493;
	mul.f32 	%f4533, %f7, %f4532;
	ld.const.s8 	%rs1494, [c_pat+991];
	cvt.rn.f32.s16 	%f4534, %rs1494;
	mul.f32 	%f4535, %f76, %f4534;
	sub.f32 	%f4536, %f4533, %f4535;
	add.f32 	%f4537, %f4536, 0f3F000000;
	cvt.rzi.s32.f32 	%r5278, %f4537;
	mul.f32 	%f4538, %f7, %f4534;
	fma.rn.f32 	%f4539, %f76, %f4532, %f4538;
	add.f32 	%f4540, %f4539, 0f3F000000;
	cvt.rzi.s32.f32 	%r5279, %f4540;
	add.s32 	%r5280, %r5277, %r2;
	setp.lt.s32 	%p1293, %r5280, 0;
	min.s32 	%r5281, %r5280, %r3;
	selp.b32 	%r5282, 0, %r5281, %p1293;
	add.s32 	%r5283, %r5276, %r4;
	setp.lt.s32 	%p1294, %r5283, 0;
	min.s32 	%r5284, %r5283, %r5;
	selp.b32 	%r5285, 0, %r5284, %p1294;
	mad.lo.s32 	%r5286, %r5282, %r74, %r5285;
	cvt.s64.s32 	%rd1094, %r5286;
	add.s64 	%rd1095, %rd1, %rd1094;
	ld.global.u8 	%rs1495, [%rd1095];
	add.s32 	%r5287, %r5279, %r2;
	setp.lt.s32 	%p1295, %r5287, 0;
	min.s32 	%r5288, %r5287, %r3;
	selp.b32 	%r5289, 0, %r5288, %p1295;
	add.s32 	%r5290, %r5278, %r4;
	setp.lt.s32 	%p1296, %r5290, 0;
	min.s32 	%r5291, %r5290, %r5;
	selp.b32 	%r5292, 0, %r5291, %p1296;
	mad.lo.s32 	%r5293, %r5289, %r74, %r5292;
	cvt.s64.s32 	%rd1096, %r5293;
	add.s64 	%rd1097, %rd1, %rd1096;
	ld.global.u8 	%rs1496, [%rd1097];
	setp.lt.u16 	%p1297, %rs1495, %rs1496;
	or.b32  	%r5294, %r5275, 8388608;
	selp.b32 	%r5295, %r5294, %r5275, %p1297;
	ld.const.s8 	%rs1497, [c_pat+992];
	cvt.rn.f32.s16 	%f4541, %rs1497;
	mul.f32 	%f4542, %f7, %f4541;
	ld.const.s8 	%rs1498, [c_pat+993];
	cvt.rn.f32.s16 	%f4543, %rs1498;
	mul.f32 	%f4544, %f76, %f4543;
	sub.f32 	%f4545, %f4542, %f4544;
	add.f32 	%f4546, %f4545, 0f3F000000;
	cvt.rzi.s32.f32 	%r5296, %f4546;
	mul.f32 	%f4547, %f7, %f4543;
	fma.rn.f32 	%f4548, %f76, %f4541, %f4547;
	add.f32 	%f4549, %f4548, 0f3F000000;
	cvt.rzi.s32.f32 	%r5297, %f4549;
	ld.const.s8 	%rs1499, [c_pat+994];
	cvt.rn.f32.s16 	%f4550, %rs1499;
	mul.f32 	%f4551, %f7, %f4550;
	ld.const.s8 	%rs1500, [c_pat+995];
	cvt.rn.f32.s16 	%f4552, %rs1500;
	mul.f32 	%f4553, %f76, %f4552;
	sub.f32 	%f4554, %f4551, %f4553;
	add.f32 	%f4555, %f4554, 0f3F000000;
	cvt.rzi.s32.f32 	%r5298, %f4555;
	mul.f32 	%f4556, %f7, %f4552;
	fma.rn.f32 	%f4557, %f76, %f4550, %f4556;
	add.f32 	%f4558, %f4557, 0f3F000000;
	cvt.rzi.s32.f32 	%r5299, %f4558;
	add.s32 	%r5300, %r5297, %r2;
	setp.lt.s32 	%p1298, %r5300, 0;
	min.s32 	%r5301, %r5300, %r3;
	selp.b32 	%r5302, 0, %r5301, %p1298;
	add.s32 	%r5303, %r5296, %r4;
	setp.lt.s32 	%p1299, %r5303, 0;
	min.s32 	%r5304, %r5303, %r5;
	selp.b32 	%r5305, 0, %r5304, %p1299;
	mad.lo.s32 	%r5306, %r5302, %r74, %r5305;
	cvt.s64.s32 	%rd1098, %r5306;
	add.s64 	%rd1099, %rd1, %rd1098;
	ld.global.u8 	%rs1501, [%rd1099];
	add.s32 	%r5307, %r5299, %r2;
	setp.lt.s32 	%p1300, %r5307, 0;
	min.s32 	%r5308, %r5307, %r3;
	selp.b32 	%r5309, 0, %r5308, %p1300;
	add.s32 	%r5310, %r5298, %r4;
	setp.lt.s32 	%p1301, %r5310, 0;
	min.s32 	%r5311, %r5310, %r5;
	selp.b32 	%r5312, 0, %r5311, %p1301;
	mad.lo.s32 	%r5313, %r5309, %r74, %r5312;
	cvt.s64.s32 	%rd1100, %r5313;
	add.s64 	%rd1101, %rd1, %rd1100;
	ld.global.u8 	%rs1502, [%rd1101];
	setp.lt.u16 	%p1302, %rs1501, %rs1502;
	or.b32  	%r5314, %r5295, 16777216;
	selp.b32 	%r5315, %r5314, %r5295, %p1302;
	ld.const.s8 	%rs1503, [c_pat+996];
	cvt.rn.f32.s16 	%f4559, %rs1503;
	mul.f32 	%f4560, %f7, %f4559;
	ld.const.s8 	%rs1504, [c_pat+997];
	cvt.rn.f32.s16 	%f4561, %rs1504;
	mul.f32 	%f4562, %f76, %f4561;
	sub.f32 	%f4563, %f4560, %f4562;
	add.f32 	%f4564, %f4563, 0f3F000000;
	cvt.rzi.s32.f32 	%r5316, %f4564;
	mul.f32 	%f4565, %f7, %f4561;
	fma.rn.f32 	%f4566, %f76, %f4559, %f4565;
	add.f32 	%f4567, %f4566, 0f3F000000;
	cvt.rzi.s32.f32 	%r5317, %f4567;
	ld.const.s8 	%rs1505, [c_pat+998];
	cvt.rn.f32.s16 	%f4568, %rs1505;
	mul.f32 	%f4569, %f7, %f4568;
	ld.const.s8 	%rs1506, [c_pat+999];
	cvt.rn.f32.s16 	%f4570, %rs1506;
	mul.f32 	%f4571, %f76, %f4570;
	sub.f32 	%f4572, %f4569, %f4571;
	add.f32 	%f4573, %f4572, 0f3F000000;
	cvt.rzi.s32.f32 	%r5318, %f4573;
	mul.f32 	%f4574, %f7, %f4570;
	fma.rn.f32 	%f4575, %f76, %f4568, %f4574;
	add.f32 	%f4576, %f4575, 0f3F000000;
	cvt.rzi.s32.f32 	%r5319, %f4576;
	add.s32 	%r5320, %r5317, %r2;
	setp.lt.s32 	%p1303, %r5320, 0;
	min.s32 	%r5321, %r5320, %r3;
	selp.b32 	%r5322, 0, %r5321, %p1303;
	add.s32 	%r5323, %r5316, %r4;
	setp.lt.s32 	%p1304, %r5323, 0;
	min.s32 	%r5324, %r5323, %r5;
	selp.b32 	%r5325, 0, %r5324, %p1304;
	mad.lo.s32 	%r5326, %r5322, %r74, %r5325;
	cvt.s64.s32 	%rd1102, %r5326;
	add.s64 	%rd1103, %rd1, %rd1102;
	ld.global.u8 	%rs1507, [%rd1103];
	add.s32 	%r5327, %r5319, %r2;
	setp.lt.s32 	%p1305, %r5327, 0;
	min.s32 	%r5328, %r5327, %r3;
	selp.b32 	%r5329, 0, %r5328, %p1305;
	add.s32 	%r5330, %r5318, %r4;
	setp.lt.s32 	%p1306, %r5330, 0;
	min.s32 	%r5331, %r5330, %r5;
	selp.b32 	%r5332, 0, %r5331, %p1306;
	mad.lo.s32 	%r5333, %r5329, %r74, %r5332;
	cvt.s64.s32 	%rd1104, %r5333;
	add.s64 	%rd1105, %rd1, %rd1104;
	ld.global.u8 	%rs1508, [%rd1105];
	setp.lt.u16 	%p1307, %rs1507, %rs1508;
	or.b32  	%r5334, %r5315, 33554432;
	selp.b32 	%r5335, %r5334, %r5315, %p1307;
	ld.const.s8 	%rs1509, [c_pat+1000];
	cvt.rn.f32.s16 	%f4577, %rs1509;
	mul.f32 	%f4578, %f7, %f4577;
	ld.const.s8 	%rs1510, [c_pat+1001];
	cvt.rn.f32.s16 	%f4579, %rs1510;
	mul.f32 	%f4580, %f76, %f4579;
	sub.f32 	%f4581, %f4578, %f4580;
	add.f32 	%f4582, %f4581, 0f3F000000;
	cvt.rzi.s32.f32 	%r5336, %f4582;
	mul.f32 	%f4583, %f7, %f4579;
	fma.rn.f32 	%f4584, %f76, %f4577, %f4583;
	add.f32 	%f4585, %f4584, 0f3F000000;
	cvt.rzi.s32.f32 	%r5337, %f4585;
	ld.const.s8 	%rs1511, [c_pat+1002];
	cvt.rn.f32.s16 	%f4586, %rs1511;
	mul.f32 	%f4587, %f7, %f4586;
	ld.const.s8 	%rs1512, [c_pat+1003];
	cvt.rn.f32.s16 	%f4588, %rs1512;
	mul.f32 	%f4589, %f76, %f4588;
	sub.f32 	%f4590, %f4587, %f4589;
	add.f32 	%f4591, %f4590, 0f3F000000;
	cvt.rzi.s32.f32 	%r5338, %f4591;
	mul.f32 	%f4592, %f7, %f4588;
	fma.rn.f32 	%f4593, %f76, %f4586, %f4592;
	add.f32 	%f4594, %f4593, 0f3F000000;
	cvt.rzi.s32.f32 	%r5339, %f4594;
	add.s32 	%r5340, %r5337, %r2;
	setp.lt.s32 	%p1308, %r5340, 0;
	min.s32 	%r5341, %r5340, %r3;
	selp.b32 	%r5342, 0, %r5341, %p1308;
	add.s32 	%r5343, %r5336, %r4;
	setp.lt.s32 	%p1309, %r5343, 0;
	min.s32 	%r5344, %r5343, %r5;
	selp.b32 	%r5345, 0, %r5344, %p1309;
	mad.lo.s32 	%r5346, %r5342, %r74, %r5345;
	cvt.s64.s32 	%rd1106, %r5346;
	add.s64 	%rd1107, %rd1, %rd1106;
	ld.global.u8 	%rs1513, [%rd1107];
	add.s32 	%r5347, %r5339, %r2;
	setp.lt.s32 	%p1310, %r5347, 0;
	min.s32 	%r5348, %r5347, %r3;
	selp.b32 	%r5349, 0, %r5348, %p1310;
	add.s32 	%r5350, %r5338, %r4;
	setp.lt.s32 	%p1311, %r5350, 0;
	min.s32 	%r5351, %r5350, %r5;
	selp.b32 	%r5352, 0, %r5351, %p1311;
	mad.lo.s32 	%r5353, %r5349, %r74, %r5352;
	cvt.s64.s32 	%rd1108, %r5353;
	add.s64 	%rd1109, %rd1, %rd1108;
	ld.global.u8 	%rs1514, [%rd1109];
	setp.lt.u16 	%p1312, %rs1513, %rs1514;
	or.b32  	%r5354, %r5335, 67108864;
	selp.b32 	%r5355, %r5354, %r5335, %p1312;
	ld.const.s8 	%rs1515, [c_pat+1004];
	cvt.rn.f32.s16 	%f4595, %rs1515;
	mul.f32 	%f4596, %f7, %f4595;
	ld.const.s8 	%rs1516, [c_pat+1005];
	cvt.rn.f32.s16 	%f4597, %rs1516;
	mul.f32 	%f4598, %f76, %f4597;
	sub.f32 	%f4599, %f4596, %f4598;
	add.f32 	%f4600, %f4599, 0f3F000000;
	cvt.rzi.s32.f32 	%r5356, %f4600;
	mul.f32 	%f4601, %f7, %f4597;
	fma.rn.f32 	%f4602, %f76, %f4595, %f4601;
	add.f32 	%f4603, %f4602, 0f3F000000;
	cvt.rzi.s32.f32 	%r5357, %f4603;
	ld.const.s8 	%rs1517, [c_pat+1006];
	cvt.rn.f32.s16 	%f4604, %rs1517;
	mul.f32 	%f4605, %f7, %f4604;
	ld.const.s8 	%rs1518, [c_pat+1007];
	cvt.rn.f32.s16 	%f4606, %rs1518;
	mul.f32 	%f4607, %f76, %f4606;
	sub.f32 	%f4608, %f4605, %f4607;
	add.f32 	%f4609, %f4608, 0f3F000000;
	cvt.rzi.s32.f32 	%r5358, %f4609;
	mul.f32 	%f4610, %f7, %f4606;
	fma.rn.f32 	%f4611, %f76, %f4604, %f4610;
	add.f32 	%f4612, %f4611, 0f3F000000;
	cvt.rzi.s32.f32 	%r5359, %f4612;
	add.s32 	%r5360, %r5357, %r2;
	setp.lt.s32 	%p1313, %r5360, 0;
	min.s32 	%r5361, %r5360, %r3;
	selp.b32 	%r5362, 0, %r5361, %p1313;
	add.s32 	%r5363, %r5356, %r4;
	setp.lt.s32 	%p1314, %r5363, 0;
	min.s32 	%r5364, %r5363, %r5;
	selp.b32 	%r5365, 0, %r5364, %p1314;
	mad.lo.s32 	%r5366, %r5362, %r74, %r5365;
	cvt.s64.s32 	%rd1110, %r5366;
	add.s64 	%rd1111, %rd1, %rd1110;
	ld.global.u8 	%rs1519, [%rd1111];
	add.s32 	%r5367, %r5359, %r2;
	setp.lt.s32 	%p1315, %r5367, 0;
	min.s32 	%r5368, %r5367, %r3;
	selp.b32 	%r5369, 0, %r5368, %p1315;
	add.s32 	%r5370, %r5358, %r4;
	setp.lt.s32 	%p1316, %r5370, 0;
	min.s32 	%r5371, %r5370, %r5;
	selp.b32 	%r5372, 0, %r5371, %p1316;
	mad.lo.s32 	%r5373, %r5369, %r74, %r5372;
	cvt.s64.s32 	%rd1112, %r5373;
	add.s64 	%rd1113, %rd1, %rd1112;
	ld.global.u8 	%rs1520, [%rd1113];
	setp.lt.u16 	%p1317, %rs1519, %rs1520;
	or.b32  	%r5374, %r5355, 134217728;
	selp.b32 	%r5375, %r5374, %r5355, %p1317;
	ld.const.s8 	%rs1521, [c_pat+1008];
	cvt.rn.f32.s16 	%f4613, %rs1521;
	mul.f32 	%f4614, %f7, %f4613;
	ld.const.s8 	%rs1522, [c_pat+1009];
	cvt.rn.f32.s16 	%f4615, %rs1522;
	mul.f32 	%f4616, %f76, %f4615;
	sub.f32 	%f4617, %f4614, %f4616;
	add.f32 	%f4618, %f4617, 0f3F000000;
	cvt.rzi.s32.f32 	%r5376, %f4618;
	mul.f32 	%f4619, %f7, %f4615;
	fma.rn.f32 	%f4620, %f76, %f4613, %f4619;
	add.f32 	%f4621, %f4620, 0f3F000000;
	cvt.rzi.s32.f32 	%r5377, %f4621;
	ld.const.s8 	%rs1523, [c_pat+1010];
	cvt.rn.f32.s16 	%f4622, %rs1523;
	mul.f32 	%f4623, %f7, %f4622;
	ld.const.s8 	%rs1524, [c_pat+1011];
	cvt.rn.f32.s16 	%f4624, %rs1524;
	mul.f32 	%f4625, %f76, %f4624;
	sub.f32 	%f4626, %f4623, %f4625;
	add.f32 	%f4627, %f4626, 0f3F000000;
	cvt.rzi.s32.f32 	%r5378, %f4627;
	mul.f32 	%f4628, %f7, %f4624;
	fma.rn.f32 	%f4629, %f76, %f4622, %f4628;
	add.f32 	%f4630, %f4629, 0f3F000000;
	cvt.rzi.s32.f32 	%r5379, %f4630;
	add.s32 	%r5380, %r5377, %r2;
	setp.lt.s32 	%p1318, %r5380, 0;
	min.s32 	%r5381, %r5380, %r3;
	selp.b32 	%r5382, 0, %r5381, %p1318;
	add.s32 	%r5383, %r5376, %r4;
	setp.lt.s32 	%p1319, %r5383, 0;
	min.s32 	%r5384, %r5383, %r5;
	selp.b32 	%r5385, 0, %r5384, %p1319;
	mad.lo.s32 	%r5386, %r5382, %r74, %r5385;
	cvt.s64.s32 	%rd1114, %r5386;
	add.s64 	%rd1115, %rd1, %rd1114;
	ld.global.u8 	%rs1525, [%rd1115];
	add.s32 	%r5387, %r5379, %r2;
	setp.lt.s32 	%p1320, %r5387, 0;
	min.s32 	%r5388, %r5387, %r3;
	selp.b32 	%r5389, 0, %r5388, %p1320;
	add.s32 	%r5390, %r5378, %r4;
	setp.lt.s32 	%p1321, %r5390, 0;
	min.s32 	%r5391, %r5390, %r5;
	selp.b32 	%r5392, 0, %r5391, %p1321;
	mad.lo.s32 	%r5393, %r5389, %r74, %r5392;
	cvt.s64.s32 	%rd1116, %r5393;
	add.s64 	%rd1117, %rd1, %rd1116;
	ld.global.u8 	%rs1526, [%rd1117];
	setp.lt.u16 	%p1322, %rs1525, %rs1526;
	or.b32  	%r5394, %r5375, 268435456;
	selp.b32 	%r5395, %r5394, %r5375, %p1322;
	ld.const.s8 	%rs1527, [c_pat+1012];
	cvt.rn.f32.s16 	%f4631, %rs1527;
	mul.f32 	%f4632, %f7, %f4631;
	ld.const.s8 	%rs1528, [c_pat+1013];
	cvt.rn.f32.s16 	%f4633, %rs1528;
	mul.f32 	%f4634, %f76, %f4633;
	sub.f32 	%f4635, %f4632, %f4634;
	add.f32 	%f4636, %f4635, 0f3F000000;
	cvt.rzi.s32.f32 	%r5396, %f4636;
	mul.f32 	%f4637, %f7, %f4633;
	fma.rn.f32 	%f4638, %f76, %f4631, %f4637;
	add.f32 	%f4639, %f4638, 0f3F000000;
	cvt.rzi.s32.f32 	%r5397, %f4639;
	ld.const.s8 	%rs1529, [c_pat+1014];
	cvt.rn.f32.s16 	%f4640, %rs1529;
	mul.f32 	%f4641, %f7, %f4640;
	ld.const.s8 	%rs1530, [c_pat+1015];
	cvt.rn.f32.s16 	%f4642, %rs1530;
	mul.f32 	%f4643, %f76, %f4642;
	sub.f32 	%f4644, %f4641, %f4643;
	add.f32 	%f4645, %f4644, 0f3F000000;
	cvt.rzi.s32.f32 	%r5398, %f4645;
	mul.f32 	%f4646, %f7, %f4642;
	fma.rn.f32 	%f4647, %f76, %f4640, %f4646;
	add.f32 	%f4648, %f4647, 0f3F000000;
	cvt.rzi.s32.f32 	%r5399, %f4648;
	add.s32 	%r5400, %r5397, %r2;
	setp.lt.s32 	%p1323, %r5400, 0;
	min.s32 	%r5401, %r5400, %r3;
	selp.b32 	%r5402, 0, %r5401, %p1323;
	add.s32 	%r5403, %r5396, %r4;
	setp.lt.s32 	%p1324, %r5403, 0;
	min.s32 	%r5404, %r5403, %r5;
	selp.b32 	%r5405, 0, %r5404, %p1324;
	mad.lo.s32 	%r5406, %r5402, %r74, %r5405;
	cvt.s64.s32 	%rd1118, %r5406;
	add.s64 	%rd1119, %rd1, %rd1118;
	ld.global.u8 	%rs1531, [%rd1119];
	add.s32 	%r5407, %r5399, %r2;
	setp.lt.s32 	%p1325, %r5407, 0;
	min.s32 	%r5408, %r5407, %r3;
	selp.b32 	%r5409, 0, %r5408, %p1325;
	add.s32 	%r5410, %r5398, %r4;
	setp.lt.s32 	%p1326, %r5410, 0;
	min.s32 	%r5411, %r5410, %r5;
	selp.b32 	%r5412, 0, %r5411, %p1326;
	mad.lo.s32 	%r5413, %r5409, %r74, %r5412;
	cvt.s64.s32 	%rd1120, %r5413;
	add.s64 	%rd1121, %rd1, %rd1120;
	ld.global.u8 	%rs1532, [%rd1121];
	setp.lt.u16 	%p1327, %rs1531, %rs1532;
	or.b32  	%r5414, %r5395, 536870912;
	selp.b32 	%r5415, %r5414, %r5395, %p1327;
	ld.const.s8 	%rs1533, [c_pat+1016];
	cvt.rn.f32.s16 	%f4649, %rs1533;
	mul.f32 	%f4650, %f7, %f4649;
	ld.const.s8 	%rs1534, [c_pat+1017];
	cvt.rn.f32.s16 	%f4651, %rs1534;
	mul.f32 	%f4652, %f76, %f4651;
	sub.f32 	%f4653, %f4650, %f4652;
	add.f32 	%f4654, %f4653, 0f3F000000;
	cvt.rzi.s32.f32 	%r5416, %f4654;
	mul.f32 	%f4655, %f7, %f4651;
	fma.rn.f32 	%f4656, %f76, %f4649, %f4655;
	add.f32 	%f4657, %f4656, 0f3F000000;
	cvt.rzi.s32.f32 	%r5417, %f4657;
	ld.const.s8 	%rs1535, [c_pat+1018];
	cvt.rn.f32.s16 	%f4658, %rs1535;
	mul.f32 	%f4659, %f7, %f4658;
	ld.const.s8 	%rs1536, [c_pat+1019];
	cvt.rn.f32.s16 	%f4660, %rs1536;
	mul.f32 	%f4661, %f76, %f4660;
	sub.f32 	%f4662, %f4659, %f4661;
	add.f32 	%f4663, %f4662, 0f3F000000;
	cvt.rzi.s32.f32 	%r5418, %f4663;
	mul.f32 	%f4664, %f7, %f4660;
	fma.rn.f32 	%f4665, %f76, %f4658, %f4664;
	add.f32 	%f4666, %f4665, 0f3F000000;
	cvt.rzi.s32.f32 	%r5419, %f4666;
	add.s32 	%r5420, %r5417, %r2;
	setp.lt.s32 	%p1328, %r5420, 0;
	min.s32 	%r5421, %r5420, %r3;
	selp.b32 	%r5422, 0, %r5421, %p1328;
	add.s32 	%r5423, %r5416, %r4;
	setp.lt.s32 	%p1329, %r5423, 0;
	min.s32 	%r5424, %r5423, %r5;
	selp.b32 	%r5425, 0, %r5424, %p1329;
	mad.lo.s32 	%r5426, %r5422, %r74, %r5425;
	cvt.s64.s32 	%rd1122, %r5426;
	add.s64 	%rd1123, %rd1, %rd1122;
	ld.global.u8 	%rs1537, [%rd1123];
	add.s32 	%r5427, %r5419, %r2;
	setp.lt.s32 	%p1330, %r5427, 0;
	min.s32 	%r5428, %r5427, %r3;
	selp.b32 	%r5429, 0, %r5428, %p1330;
	add.s32 	%r5430, %r5418, %r4;
	setp.lt.s32 	%p1331, %r5430, 0;
	min.s32 	%r5431, %r5430, %r5;
	selp.b32 	%r5432, 0, %r5431, %p1331;
	mad.lo.s32 	%r5433, %r5429, %r74, %r5432;
	cvt.s64.s32 	%rd1124, %r5433;
	add.s64 	%rd1125, %rd1, %rd1124;
	ld.global.u8 	%rs1538, [%rd1125];
	setp.lt.u16 	%p1332, %rs1537, %rs1538;
	or.b32  	%r5434, %r5415, 1073741824;
	selp.b32 	%r5435, %r5434, %r5415, %p1332;
	ld.const.s8 	%rs1539, [c_pat+1020];
	cvt.rn.f32.s16 	%f4667, %rs1539;
	mul.f32 	%f4668, %f7, %f4667;
	ld.const.s8 	%rs1540, [c_pat+1021];
	cvt.rn.f32.s16 	%f4669, %rs1540;
	mul.f32 	%f4670, %f76, %f4669;
	sub.f32 	%f4671, %f4668, %f4670;
	add.f32 	%f4672, %f4671, 0f3F000000;
	cvt.rzi.s32.f32 	%r5436, %f4672;
	mul.f32 	%f4673, %f7, %f4669;
	fma.rn.f32 	%f4674, %f76, %f4667, %f4673;
	add.f32 	%f4675, %f4674, 0f3F000000;
	cvt.rzi.s32.f32 	%r5437, %f4675;
	ld.const.s8 	%rs1541, [c_pat+1022];
	cvt.rn.f32.s16 	%f4676, %rs1541;
	mul.f32 	%f4677, %f7, %f4676;
	ld.const.s8 	%rs1542, [c_pat+1023];
	cvt.rn.f32.s16 	%f4678, %rs1542;
	mul.f32 	%f4679, %f76, %f4678;
	sub.f32 	%f4680, %f4677, %f4679;
	add.f32 	%f4681, %f4680, 0f3F000000;
	cvt.rzi.s32.f32 	%r5438, %f4681;
	mul.f32 	%f4682, %f7, %f4678;
	fma.rn.f32 	%f4683, %f76, %f4676, %f4682;
	add.f32 	%f4684, %f4683, 0f3F000000;
	cvt.rzi.s32.f32 	%r5439, %f4684;
	add.s32 	%r5440, %r5437, %r2;
	setp.lt.s32 	%p1333, %r5440, 0;
	min.s32 	%r5441, %r5440, %r3;
	selp.b32 	%r5442, 0, %r5441, %p1333;
	add.s32 	%r5443, %r5436, %r4;
	setp.lt.s32 	%p1334, %r5443, 0;
	min.s32 	%r5444, %r5443, %r5;
	selp.b32 	%r5445, 0, %r5444, %p1334;
	mad.lo.s32 	%r5446, %r5442, %r74, %r5445;
	cvt.s64.s32 	%rd1126, %r5446;
	add.s64 	%rd1127, %rd1, %rd1126;
	ld.global.u8 	%rs1543, [%rd1127];
	add.s32 	%r5447, %r5439, %r2;
	setp.lt.s32 	%p1335, %r5447, 0;
	min.s32 	%r5448, %r5447, %r3;
	selp.b32 	%r5449, 0, %r5448, %p1335;
	add.s32 	%r5450, %r5438, %r4;
	setp.lt.s32 	%p1336, %r5450, 0;
	min.s32 	%r5451, %r5450, %r5;
	selp.b32 	%r5452, 0, %r5451, %p1336;
	mad.lo.s32 	%r5453, %r5449, %r74, %r5452;
	cvt.s64.s32 	%rd1128, %r5453;
	add.s64 	%rd1129, %rd1, %rd1128;
	ld.global.u8 	%rs1544, [%rd1129];
	setp.lt.u16 	%p1337, %rs1543, %rs1544;
	or.b32  	%r5454, %r5435, -2147483648;
	selp.b32 	%r5455, %r5454, %r5435, %p1337;
	shl.b32 	%r5456, %r1, 3;
	cvta.to.global.u64 	%rd1130, %rd1133;
	mul.wide.s32 	%rd1131, %r5456, 4;
	add.s64 	%rd1132, %rd1130, %rd1131;
	st.global.u32 	[%rd1132], %r982;
	st.global.u32 	[%rd1132+4], %r1621;
	st.global.u32 	[%rd1132+8], %r2260;
	st.global.u32 	[%rd1132+12], %r2899;
	st.global.u32 	[%rd1132+16], %r3538;
	st.global.u32 	[%rd1132+20], %r4177;
	st.global.u32 	[%rd1132+24], %r4816;
	st.global.u32 	[%rd1132+28], %r5455;
$L__BB1_20:
	ret;

}
	// .globl	_Z8matchKerPKjiPi
.visible .entry _Z8matchKerPKjiPi(
	.param .u64 .ptr .align 1 _Z8matchKerPKjiPi_param_0,
	.param .u32 _Z8matchKerPKjiPi_param_1,
	.param .u64 .ptr .align 1 _Z8matchKerPKjiPi_param_2
)
{
	.reg .pred 	%p<13>;
	.reg .b32 	%r<191>;
	.reg .b64 	%rd<11>;
	// demoted variable
	.shared .align 4 .b8 _ZZ8matchKerPKjiPiE2sh[1024];
	ld.param.u64 	%rd4, [_Z8matchKerPKjiPi_param_0];
	ld.param.u32 	%r35, [_Z8matchKerPKjiPi_param_1];
	ld.param.u64 	%rd3, [_Z8matchKerPKjiPi_param_2];
	cvta.to.global.u64 	%rd1, %rd4;
	mov.u32 	%r1, %tid.x;
	mov.u32 	%r2, %ctaid.x;
	setp.ge.s32 	%p1, %r2, %r35;
	@%p1 bra 	$L__BB2_18;
	shl.b32 	%r38, %r2, 3;
	shl.b32 	%r39, %r1, 5;
	mov.u32 	%r40, _ZZ8matchKerPKjiPiE2sh;
	add.s32 	%r3, %r40, %r39;
	mul.wide.u32 	%rd5, %r38, 4;
	add.s64 	%rd2, %rd1, %rd5;
	add.s32 	%r4, %r2, -1;
	neg.s32 	%r5, %r2;
	mov.b32 	%r185, 256;
	mov.b32 	%r178, 0;
	mov.u32 	%r177, %r35;
$L__BB2_2:
	min.s32 	%r41, %r177, 32;
	max.s32 	%r9, %r41, 1;
	add.s32 	%r10, %r178, %r1;
	setp.ge.s32 	%p2, %r10, %r35;
	@%p2 bra 	$L__BB2_4;
	shl.b32 	%r42, %r10, 3;
	mul.wide.u32 	%rd6, %r42, 4;
	add.s64 	%rd7, %rd1, %rd6;
	ld.global.u32 	%r43, [%rd7];
	st.shared.u32 	[%r3], %r43;
	ld.global.u32 	%r44, [%rd7+4];
	st.shared.u32 	[%r3+4], %r44;
	ld.global.u32 	%r45, [%rd7+8];
	st.shared.u32 	[%r3+8], %r45;
	ld.global.u32 	%r46, [%rd7+12];
	st.shared.u32 	[%r3+12], %r46;
	ld.global.u32 	%r47, [%rd7+16];
	st.shared.u32 	[%r3+16], %r47;
	ld.global.u32 	%r48, [%rd7+20];
	st.shared.u32 	[%r3+20], %r48;
	ld.global.u32 	%r49, [%rd7+24];
	st.shared.u32 	[%r3+24], %r49;
	ld.global.u32 	%r50, [%rd7+28];
	st.shared.u32 	[%r3+28], %r50;
$L__BB2_4:
	bar.sync 	0;
	setp.le.s32 	%p3, %r35, %r178;
	@%p3 bra 	$L__BB2_15;
	setp.lt.s32 	%p4, %r177, 2;
	mov.b32 	%r188, 0;
	@%p4 bra 	$L__BB2_12;
	and.b32  	%r188, %r9, 62;
	neg.s32 	%r183, %r188;
	sub.s32 	%r182, %r4, %r178;
	add.s32 	%r181, %r5, %r178;
	add.s32 	%r180, %r40, 32;
$L__BB2_7:
	setp.eq.s32 	%p5, %r182, -1;
	@%p5 bra 	$L__BB2_9;
	ld.global.u32 	%r55, [%rd2];
	ld.shared.u32 	%r56, [%r180+-32];
	xor.b32  	%r57, %r56, %r55;
	popc.b32 	%r58, %r57;
	ld.global.u32 	%r59, [%rd2+4];
	ld.shared.u32 	%r60, [%r180+-28];
	xor.b32  	%r61, %r60, %r59;
	popc.b32 	%r62, %r61;
	add.s32 	%r63, %r62, %r58;
	ld.global.u32 	%r64, [%rd2+8];
	ld.shared.u32 	%r65, [%r180+-24];
	xor.b32  	%r66, %r65, %r64;
	popc.b32 	%r67, %r66;
	add.s32 	%r68, %r67, %r63;
	ld.global.u32 	%r69, [%rd2+12];
	ld.shared.u32 	%r70, [%r180+-20];
	xor.b32  	%r71, %r70, %r69;
	popc.b32 	%r72, %r71;
	add.s32 	%r73, %r72, %r68;
	ld.global.u32 	%r74, [%rd2+16];
	ld.shared.u32 	%r75, [%r180+-16];
	xor.b32  	%r76, %r75, %r74;
	popc.b32 	%r77, %r76;
	add.s32 	%r78, %r77, %r73;
	ld.global.u32 	%r79, [%rd2+20];
	ld.shared.u32 	%r80, [%r180+-12];
	xor.b32  	%r81, %r80, %r79;
	popc.b32 	%r82, %r81;
	add.s32 	%r83, %r82, %r78;
	ld.global.u32 	%r84, [%rd2+24];
	ld.shared.u32 	%r85, [%r180+-8];
	xor.b32  	%r86, %r85, %r84;
	popc.b32 	%r87, %r86;
	add.s32 	%r88, %r87, %r83;
	ld.global.u32 	%r89, [%rd2+28];
	ld.shared.u32 	%r90, [%r180+-4];
	xor.b32  	%r91, %r90, %r89;
	popc.b32 	%r92, %r91;
	add.s32 	%r93, %r92, %r88;
	min.s32 	%r185, %r93, %r185;
$L__BB2_9:
	setp.eq.s32 	%p6, %r181, -1;
	@%p6 bra 	$L__BB2_11;
	ld.global.u32 	%r94, [%rd2];
	ld.shared.u32 	%r95, [%r180];
	xor.b32  	%r96, %r95, %r94;
	popc.b32 	%r97, %r96;
	ld.global.u32 	%r98, [%rd2+4];
	ld.shared.u32 	%r99, [%r180+4];
	xor.b32  	%r100, %r99, %r98;
	popc.b32 	%r101, %r100;
	add.s32 	%r102, %r101, %r97;
	ld.global.u32 	%r103, [%rd2+8];
	ld.shared.u32 	%r104, [%r180+8];
	xor.b32  	%r105, %r104, %r103;
	popc.b32 	%r106, %r105;
	add.s32 	%r107, %r106, %r102;
	ld.global.u32 	%r108, [%rd2+12];
	ld.shared.u32 	%r109, [%r180+12];
	xor.b32  	%r110, %r109, %r108;
	popc.b32 	%r111, %r110;
	add.s32 	%r112, %r111, %r107;
	ld.global.u32 	%r113, [%rd2+16];
	ld.shared.u32 	%r114, [%r180+16];
	xor.b32  	%r115, %r114, %r113;
	popc.b32 	%r116, %r115;
	add.s32 	%r117, %r116, %r112;
	ld.global.u32 	%r118, [%rd2+20];
	ld.shared.u32 	%r119, [%r180+20];
	xor.b32  	%r120, %r119, %r118;
	popc.b32 	%r121, %r120;
	add.s32 	%r122, %r121, %r117;
	ld.global.u32 	%r123, [%rd2+24];
	ld.shared.u32 	%r124, [%r180+24];
	xor.b32  	%r125, %r124, %r123;
	popc.b32 	%r126, %r125;
	add.s32 	%r127, %r126, %r122;
	ld.global.u32 	%r128, [%rd2+28];
	ld.shared.u32 	%r129, [%r180+28];
	xor.b32  	%r130, %r129, %r128;
	popc.b32 	%r131, %r130;
	add.s32 	%r132, %r131, %r127;
	min.s32 	%r185, %r132, %r185;
$L__BB2_11:
	add.s32 	%r183, %r183, 2;
	add.s32 	%r182, %r182, -2;
	add.s32 	%r181, %r181, 2;
	add.s32 	%r180, %r180, 64;
	setp.ne.s32 	%p7, %r183, 0;
	@%p7 bra 	$L__BB2_7;
$L__BB2_12:
	and.b32  	%r133, %r9, 1;
	setp.eq.b32 	%p8, %r133, 1;
	not.pred 	%p9, %p8;
	@%p9 bra 	$L__BB2_15;
	add.s32 	%r134, %r188, %r178;
	setp.eq.s32 	%p10, %r134, %r2;
	@%p10 bra 	$L__BB2_15;
	shl.b32 	%r135, %r188, 5;
	add.s32 	%r137, %r40, %r135;
	ld.global.u32 	%r138, [%rd2];
	ld.shared.u32 	%r139, [%r137];
	xor.b32  	%r140, %r139, %r138;
	popc.b32 	%r141, %r140;
	ld.global.u32 	%r142, [%rd2+4];
	ld.shared.u32 	%r143, [%r137+4];
	xor.b32  	%r144, %r143, %r142;
	popc.b32 	%r145, %r144;
	add.s32 	%r146, %r145, %r141;
	ld.global.u32 	%r147, [%rd2+8];
	ld.shared.u32 	%r148, [%r137+8];
	xor.b32  	%r149, %r148, %r147;
	popc.b32 	%r150, %r149;
	add.s32 	%r151, %r150, %r146;
	ld.global.u32 	%r152, [%rd2+12];
	ld.shared.u32 	%r153, [%r137+12];
	xor.b32  	%r154, %r153, %r152;
	popc.b32 	%r155, %r154;
	add.s32 	%r156, %r155, %r151;
	ld.global.u32 	%r157, [%rd2+16];
	ld.shared.u32 	%r158, [%r137+16];
	xor.b32  	%r159, %r158, %r157;
	popc.b32 	%r160, %r159;
	add.s32 	%r161, %r160, %r156;
	ld.global.u32 	%r162, [%rd2+20];
	ld.shared.u32 	%r163, [%r137+20];
	xor.b32  	%r164, %r163, %r162;
	popc.b32 	%r165, %r164;
	add.s32 	%r166, %r165, %r161;
	ld.global.u32 	%r167, [%rd2+24];
	ld.shared.u32 	%r168, [%r137+24];
	xor.b32  	%r169, %r168, %r167;
	popc.b32 	%r170, %r169;
	add.s32 	%r171, %r170, %r166;
	ld.global.u32 	%r172, [%rd2+28];
	ld.shared.u32 	%r173, [%r137+28];
	xor.b32  	%r174, %r173, %r172;
	popc.b32 	%r175, %r174;
	add.s32 	%r176, %r175, %r171;
	min.s32 	%r185, %r176, %r185;
$L__BB2_15:
	bar.sync 	0;
	add.s32 	%r178, %r178, 32;
	setp.lt.s32 	%p11, %r178, %r35;
	add.s32 	%r177, %r177, -32;
	@%p11 bra 	$L__BB2_2;
	setp.ne.s32 	%p12, %r1, 0;
	@%p12 bra 	$L__BB2_18;
	cvta.to.global.u64 	%rd8, %rd3;
	mul.wide.u32 	%rd9, %r2, 4;
	add.s64 	%rd10, %rd8, %rd9;
	st.global.u32 	[%rd10], %r185;
$L__BB2_18:
	ret;

}


// ===== COMPILED SASS (sm_100) =====

	.target	sm_100

	.elftype	@"ET_EXEC"


//--------------------- .note.nv.tkinfo           --------------------------
	.section	.note.nv.tkinfo,"",@"SHT_NOTE"
	.sectionflags	@"SHF_NOTE_NV_TKINFO"
	.tkinfo
        /*0018*/ 	.word	0x00000002
        /*0030*/ 	.string	""
        /*0030*/ 	.string	"ptxas"
        /*0030*/ 	.string	"Cuda compilation tools, release 13.0, V13.0.88"
        /*0030*/ 	.string	"Build cuda_13.0.r13.0/compiler.36424714_0"
        /*0030*/ 	.string	"-arch sm_100 -m 64 "



//--------------------- .note.nv.cuinfo           --------------------------
	.section	.note.nv.cuinfo,"",@"SHT_NOTE"
	.sectionflags	@"SHF_NOTE_NV_CUINFO"
        /*0018*/ 	.short	0x0002
        /*001a*/ 	.short	0x0064
        /*001c*/ 	.short	0x0082
	.zero		2


//--------------------- .nv.info                  --------------------------
	.section	.nv.info,"",@"SHT_CUDA_INFO"
	.align	4


	//----- nvinfo : EIATTR_REGCOUNT
	.align		4
        /*0000*/ 	.byte	0x04, 0x2f
        /*0002*/ 	.short	(.L_5 - .L_4)
	.align		4
.L_4:
        /*0004*/ 	.word	index@(_Z8fast9KerPKhiiiP2KPPi)
        /*0008*/ 	.word	0x00000016


	//----- nvinfo : EIATTR_FRAME_SIZE
	.align		4
.L_5:
        /*000c*/ 	.byte	0x04, 0x11
        /*000e*/ 	.short	(.L_7 - .L_6)
	.align		4
.L_6:
        /*0010*/ 	.word	index@(_Z8fast9KerPKhiiiP2KPPi)
        /*0014*/ 	.word	0x00000000


	//----- nvinfo : EIATTR_REGCOUNT
	.align		4
.L_7:
        /*0018*/ 	.byte	0x04, 0x2f
        /*001a*/ 	.short	(.L_9 - .L_8)
	.align		4
.L_8:
        /*001c*/ 	.word	index@(_Z8briefKerPK2KPiPKhPjii)
        /*0020*/ 	.word	0x00000052


	//----- nvinfo : EIATTR_FRAME_SIZE
	.align		4
.L_9:
        /*0024*/ 	.byte	0x04, 0x11
        /*0026*/ 	.short	(.L_11 - .L_10)
	.align		4
.L_10:
        /*0028*/ 	.word	index@($__internal_0_$__cuda_sm3x_div_rn_noftz_f32_slowpath)
        /*002c*/ 	.word	0x00000020


	//----- nvinfo : EIATTR_FRAME_SIZE
	.align		4
.L_11:
        /*0030*/ 	.byte	0x04, 0x11
        /*0032*/ 	.short	(.L_13 - .L_12)
	.align		4
.L_12:
        /*0034*/ 	.word	index@(_Z8briefKerPK2KPiPKhPjii)
        /*0038*/ 	.word	0x00000020


	//----- nvinfo : EIATTR_REGCOUNT
	.align		4
.L_13:
        /*003c*/ 	.byte	0x04, 0x2f
        /*003e*/ 	.short	(.L_15 - .L_14)
	.align		4
.L_14:
        /*0040*/ 	.word	index@(_Z8matchKerPKjiPi)
        /*0044*/ 	.word	0x0000001d


	//----- nvinfo : EIATTR_FRAME_SIZE
	.align		4
.L_15:
        /*0048*/ 	.byte	0x04, 0x11
        /*004a*/ 	.short	(.L_17 - .L_16)
	.align		4
.L_16:
        /*004c*/ 	.word	index@(_Z8matchKerPKjiPi)
        /*0050*/ 	.word	0x00000000


	//----- nvinfo : EIATTR_MIN_STACK_SIZE
	.align		4
.L_17:
        /*0054*/ 	.byte	0x04, 0x12
        /*0056*/ 	.short	(.L_19 - .L_18)
	.align		4
.L_18:
        /*0058*/ 	.word	index@(_Z8matchKerPKjiPi)
        /*005c*/ 	.word	0x00000000


	//----- nvinfo : EIATTR_MIN_STACK_SIZE
	.align		4
.L_19:
        /*0060*/ 	.byte	0x04, 0x12
        /*0062*/ 	.short	(.L_21 - .L_20)
	.align		4
.L_20:
        /*0064*/ 	.word	index@(_Z8briefKerPK2KPiPKhPjii)
        /*0068*/ 	.word	0x00000020


	//----- nvinfo : EIATTR_MIN_STACK_SIZE
	.align		4
.L_21:
        /*006c*/ 	.byte	0x04, 0x12
        /*006e*/ 	.short	(.L_23 - .L_22)
	.align		4
.L_22:
        /*0070*/ 	.word	index@(_Z8fast9KerPKhiiiP2KPPi)
        /*0074*/ 	.word	0x00000000
.L_23:


//--------------------- .nv.compat                --------------------------
	.section	.nv.compat,"",@"SHT_CUDA_COMPAT_INFO"
	.align	4
        /*0000*/ 	.byte	0x02, 0x09, 0x00, 0x00, 0x02, 0x02, 0x01, 0x00, 0x02, 0x05, 0x05, 0x00, 0x03, 0x07, 0x01, 0x01
        /*0010*/ 	.byte	0x02, 0x03, 0x00, 0x00, 0x02, 0x06, 0x01, 0x00, 0x04, 0x0b, 0x08, 0x00, 0x01, 0x00, 0x00, 0x00
        /*0020*/ 	.byte	0x00, 0x00, 0x00, 0x00


//--------------------- .nv.info._Z8matchKerPKjiPi --------------------------
	.section	.nv.info._Z8matchKerPKjiPi,"",@"SHT_CUDA_INFO"
	.sectionflags	@""
	.align	4


	//----- nvinfo : EIATTR_CUDA_API_VERSION
	.align		4
        /*0000*/ 	.byte	0x04, 0x37
        /*0002*/ 	.short	(.L_25 - .L_24)
.L_24:
        /*0004*/ 	.word	0x00000082


	//----- nvinfo : EIATTR_KPARAM_INFO
	.align		4
.L_25:
        /*0008*/ 	.byte	0x04, 0x17
        /*000a*/ 	.short	(.L_27 - .L_26)
.L_26:
        /*000c*/ 	.word	0x00000000
        /*0010*/ 	.short	0x0002
        /*0012*/ 	.short	0x0010
        /*0014*/ 	.byte	0x00, 0xf5, 0x21, 0x00


	//----- nvinfo : EIATTR_KPARAM_INFO
	.align		4
.L_27:
        /*0018*/ 	.byte	0x04, 0x17
        /*001a*/ 	.short	(.L_29 - .L_28)
.L_28:
        /*001c*/ 	.word	0x00000000
        /*0020*/ 	.short	0x0001
        /*0022*/ 	.short	0x0008
        /*0024*/ 	.byte	0x00, 0xf0, 0x11, 0x00


	//----- nvinfo : EIATTR_KPARAM_INFO
	.align		4
.L_29:
        /*0028*/ 	.byte	0x04, 0x17
        /*002a*/ 	.short	(.L_31 - .L_30)
.L_30:
        /*002c*/ 	.word	0x00000000
        /*0030*/ 	.short	0x0000
        /*0032*/ 	.short	0x0000
        /*0034*/ 	.byte	0x00, 0xf5, 0x21, 0x00


	//----- nvinfo : EIATTR_SPARSE_MMA_MASK
	.align		4
.L_31:
        /*0038*/ 	.byte	0x03, 0x50
        /*003a*/ 	.short	0x0000


	//----- nvinfo : EIATTR_MAXREG_COUNT
	.align		4
        /*003c*/ 	.byte	0x03, 0x1b
        /*003e*/ 	.short	0x00ff


	//----- nvinfo : EIATTR_NUM_BARRIERS
	.align		4
        /*0040*/ 	.byte	0x02, 0x4c
        /*0042*/ 	.byte	0x01
	.zero		1


	//----- nvinfo : EIATTR_MERCURY_ISA_VERSION
	.align		4
        /*0044*/ 	.byte	0x03, 0x5f
        /*0046*/ 	.short	0x0101


	//----- nvinfo : EIATTR_VRC_CTA_INIT_COUNT
	.align		4
        /*0048*/ 	.byte	0x02, 0x4a
	.zero		1
	.zero		1


	//----- nvinfo : EIATTR_EXIT_INSTR_OFFSETS
	.align		4
        /*004c*/ 	.byte	0x04, 0x1c
        /*004e*/ 	.short	(.L_33 - .L_32)


	//   ....[0]....
.L_32:
        /*0050*/ 	.word	0x00000040


	//   ....[1]....
        /*0054*/ 	.word	0x00000a10


	//   ....[2]....
        /*0058*/ 	.word	0x00000a50


	//----- nvinfo : EIATTR_CBANK_PARAM_SIZE
	.align		4
.L_33:
        /*005c*/ 	.byte	0x03, 0x19
        /*005e*/ 	.short	0x0018


	//----- nvinfo : EIATTR_PARAM_CBANK
	.align		4
        /*0060*/ 	.byte	0x04, 0x0a
        /*0062*/ 	.short	(.L_35 - .L_34)
	.align		4
.L_34:
        /*0064*/ 	.word	index@(.nv.constant0._Z8matchKerPKjiPi)
        /*0068*/ 	.short	0x0380
        /*006a*/ 	.short	0x0018


	//----- nvinfo : EIATTR_SW_WAR
	.align		4
.L_35:
        /*006c*/ 	.byte	0x04, 0x36
        /*006e*/ 	.short	(.L_37 - .L_36)
.L_36:
        /*0070*/ 	.word	0x00000008
.L_37:


//--------------------- .nv.info._Z8briefKerPK2KPiPKhPjii --------------------------
	.section	.nv.info._Z8briefKerPK2KPiPKhPjii,"",@"SHT_CUDA_INFO"
	.sectionflags	@""
	.align	4


	//----- nvinfo : EIATTR_CUDA_API_VERSION
	.align		4
        /*0000*/ 	.byte	0x04, 0x37
        /*0002*/ 	.short	(.L_39 - .L_38)
.L_38:
        /*0004*/ 	.word	0x00000082


	//----- nvinfo : EIATTR_KPARAM_INFO
	.align		4
.L_39:
        /*0008*/ 	.byte	0x04, 0x17
        /*000a*/ 	.short	(.L_41 - .L_40)
.L_40:
        /*000c*/ 	.word	0x00000000
        /*0010*/ 	.short	0x0005
        /*0012*/ 	.short	0x0024
        /*0014*/ 	.byte	0x00, 0xf0, 0x11, 0x00


	//----- nvinfo : EIATTR_KPARAM_INFO
	.align		4
.L_41:
        /*0018*/ 	.byte	0x04, 0x17
        /*001a*/ 	.short	(.L_43 - .L_42)
.L_42:
        /*001c*/ 	.word	0x00000000
        /*0020*/ 	.short	0x0004
        /*0022*/ 	.short	0x0020
        /*0024*/ 	.byte	0x00, 0xf0, 0x11, 0x00


	//----- nvinfo : EIATTR_KPARAM_INFO
	.align		4
.L_43:
        /*0028*/ 	.byte	0x04, 0x17
        /*002a*/ 	.short	(.L_45 - .L_44)
.L_44:
        /*002c*/ 	.word	0x00000000
        /*0030*/ 	.short	0x0003
        /*0032*/ 	.short	0x0018
        /*0034*/ 	.byte	0x00, 0xf5, 0x21, 0x00


	//----- nvinfo : EIATTR_KPARAM_INFO
	.align		4
.L_45:
        /*0038*/ 	.byte	0x04, 0x17
        /*003a*/ 	.short	(.L_47 - .L_46)
.L_46:
        /*003c*/ 	.word	0x00000000
        /*0040*/ 	.short	0x0002
        /*0042*/ 	.short	0x0010
        /*0044*/ 	.byte	0x00, 0xf5, 0x21, 0x00


	//----- nvinfo : EIATTR_KPARAM_INFO
	.align		4
.L_47:
        /*0048*/ 	.byte	0x04, 0x17
        /*004a*/ 	.short	(.L_49 - .L_48)
.L_48:
        /*004c*/ 	.word	0x00000000
        /*0050*/ 	.short	0x0001
        /*0052*/ 	.short	0x0008
        /*0054*/ 	.byte	0x00, 0xf0, 0x11, 0x00


	//----- nvinfo : EIATTR_KPARAM_INFO
	.align		4
.L_49:
        /*0058*/ 	.byte	0x04, 0x17
        /*005a*/ 	.short	(.L_51 - .L_50)
.L_50:
        /*005c*/ 	.word	0x00000000
        /*0060*/ 	.short	0x0000
        /*0062*/ 	.short	0x0000
        /*0064*/ 	.byte	0x00, 0xf5, 0x21, 0x00


	//----- nvinfo : EIATTR_SPARSE_MMA_MASK
	.align		4
.L_51:
        /*0068*/ 	.byte	0x03, 0x50
        /*006a*/ 	.short	0x0000


	//----- nvinfo : EIATTR_MAXREG_COUNT
	.align		4
        /*006c*/ 	.byte	0x03, 0x1b
        /*006e*/ 	.short	0x00ff


	//----- nvinfo : EIATTR_MERCURY_ISA_VERSION
	.align		4
        /*0070*/ 	.byte	0x03, 0x5f
        /*0072*/ 	.short	0x0101


	//----- nvinfo : EIATTR_VRC_CTA_INIT_COUNT
	.align		4
        /*0074*/ 	.byte	0x02, 0x4a
	.zero		1
	.zero		1


	//----- nvinfo : EIATTR_EXIT_INSTR_OFFSETS
	.align		4
        /*0078*/ 	.byte	0x04, 0x1c
        /*007a*/ 	.short	(.L_53 - .L_52)


	//   ....[0]....
.L_52:
        /*007c*/ 	.word	0x00000080


	//   ....[1]....
        /*0080*/ 	.word	0x000378a0


	//----- nvinfo : EIATTR_CRS_STACK_SIZE
	.align		4
.L_53:
        /*0084*/ 	.byte	0x04, 0x1e
        /*0086*/ 	.short	(.L_55 - .L_54)
.L_54:
        /*0088*/ 	.word	0x00000000


	//----- nvinfo : EIATTR_CBANK_PARAM_SIZE
	.align		4
.L_55:
        /*008c*/ 	.byte	0x03, 0x19
        /*008e*/ 	.short	0x0028


	//----- nvinfo : EIATTR_PARAM_CBANK
	.align		4
        /*0090*/ 	.byte	0x04, 0x0a
        /*0092*/ 	.short	(.L_57 - .L_56)
	.align		4
.L_56:
        /*0094*/ 	.word	index@(.nv.constant0._Z8briefKerPK2KPiPKhPjii)
        /*0098*/ 	.short	0x0380
        /*009a*/ 	.short	0x0028


	//----- nvinfo : EIATTR_SW_WAR
	.align		4
.L_57:
        /*009c*/ 	.byte	0x04, 0x36
        /*009e*/ 	.short	(.L_59 - .L_58)
.L_58:
        /*00a0*/ 	.word	0x00000008
.L_59:


//--------------------- .nv.info._Z8fast9KerPKhiiiP2KPPi --------------------------
	.section	.nv.info._Z8fast9KerPKhiiiP2KPPi,"",@"SHT_CUDA_INFO"
	.sectionflags	@""
	.align	4


	//----- nvinfo : EIATTR_CUDA_API_VERSION
	.align		4
        /*0000*/ 	.byte	0x04, 0x37
        /*0002*/ 	.short	(.L_61 - .L_60)
.L_60:
        /*0004*/ 	.word	0x00000082


	//----- nvinfo : EIATTR_KPARAM_INFO
	.align		4
.L_61:
        /*0008*/ 	.byte	0x04, 0x17
        /*000a*/ 	.short	(.L_63 - .L_62)
.L_62:
        /*000c*/ 	.word	0x00000000
        /*0010*/ 	.short	0x0005
        /*0012*/ 	.short	0x0020
        /*0014*/ 	.byte	0x00, 0xf5, 0x21, 0x00


	//----- nvinfo : EIATTR_KPARAM_INFO
	.align		4
.L_63:
        /*0018*/ 	.byte	0x04, 0x17
        /*001a*/ 	.short	(.L_65 - .L_64)
.L_64:
        /*001c*/ 	.word	0x00000000
        /*0020*/ 	.short	0x0004
        /*0022*/ 	.short	0x0018
        /*0024*/ 	.byte	0x00, 0xf5, 0x21, 0x00


	//----- nvinfo : EIATTR_KPARAM_INFO
	.align		4
.L_65:
        /*0028*/ 	.byte	0x04, 0x17
        /*002a*/ 	.short	(.L_67 - .L_66)
.L_66:
        /*002c*/ 	.word	0x00000000
        /*0030*/ 	.short	0x0003
        /*0032*/ 	.short	0x0010
        /*0034*/ 	.byte	0x00, 0xf0, 0x11, 0x00


	//----- nvinfo : EIATTR_KPARAM_INFO
	.align		4
.L_67:
        /*0038*/ 	.byte	0x04, 0x17
        /*003a*/ 	.short	(.L_69 - .L_68)
.L_68:
        /*003c*/ 	.word	0x00000000
        /*0040*/ 	.short	0x0002
        /*0042*/ 	.short	0x000c
        /*0044*/ 	.byte	0x00, 0xf0, 0x11, 0x00


	//----- nvinfo : EIATTR_KPARAM_INFO
	.align		4
.L_69:
        /*0048*/ 	.byte	0x04, 0x17
        /*004a*/ 	.short	(.L_71 - .L_70)
.L_70:
        /*004c*/ 	.word	0x00000000
        /*0050*/ 	.short	0x0001
        /*0052*/ 	.short	0x0008
        /*0054*/ 	.byte	0x00, 0xf0, 0x11, 0x00


	//----- nvinfo : EIATTR_KPARAM_INFO
	.align		4
.L_71:
        /*0058*/ 	.byte	0x04, 0x17
        /*005a*/ 	.short	(.L_73 - .L_72)
.L_72:
        /*005c*/ 	.word	0x00000000
        /*0060*/ 	.short	0x0000
        /*0062*/ 	.short	0x0000
        /*0064*/ 	.byte	0x00, 0xf5, 0x21, 0x00


	//----- nvinfo : EIATTR_SPARSE_MMA_MASK
	.align		4
.L_73:
        /*0068*/ 	.byte	0x03, 0x50
        /*006a*/ 	.short	0x0000


	//----- nvinfo : EIATTR_MAXREG_COUNT
	.align		4
        /*006c*/ 	.byte	0x03, 0x1b
        /*006e*/ 	.short	0x00ff


	//----- nvinfo : EIATTR_MERCURY_ISA_VERSION
	.align		4
        /*0070*/ 	.byte	0x03, 0x5f
        /*0072*/ 	.short	0x0101


	//----- nvinfo : EIATTR_INT_WARP_WIDE_INSTR_OFFSETS
	.align		4
        /*0074*/ 	.byte	0x04, 0x31
        /*0076*/ 	.short	(.L_75 - .L_74)


	//   ....[0]....
.L_74:
        /*0078*/ 	.word	0x00001590


	//   ....[1]....
        /*007c*/ 	.word	0x00001620


	//----- nvinfo : EIATTR_VRC_CTA_INIT_COUNT
	.align		4
.L_75:
        /*0080*/ 	.byte	0x02, 0x4a
	.zero		1
	.zero		1


	//----- nvinfo : EIATTR_EXIT_INSTR_OFFSETS
	.align		4
        /*0084*/ 	.byte	0x04, 0x1c
        /*0086*/ 	.short	(.L_77 - .L_76)


	//   ....[0]....
.L_76:
        /*0088*/ 	.word	0x00000100


	//   ....[1]....
        /*008c*/ 	.word	0x000003f0


	//   ....[2]....
        /*0090*/ 	.word	0x00001570


	//   ....[3]....
        /*0094*/ 	.word	0x00001650


	//   ....[4]....
        /*0098*/ 	.word	0x000016a0


	//----- nvinfo : EIATTR_CRS_STACK_SIZE
	.align		4
.L_77:
        /*009c*/ 	.byte	0x04, 0x1e
        /*009e*/ 	.short	(.L_79 - .L_78)
.L_78:
        /*00a0*/ 	.word	0x00000000


	//----- nvinfo : EIATTR_CBANK_PARAM_SIZE
	.align		4
.L_79:
        /*00a4*/ 	.byte	0x03, 0x19
        /*00a6*/ 	.short	0x0028


	//----- nvinfo : EIATTR_PARAM_CBANK
	.align		4
        /*00a8*/ 	.byte	0x04, 0x0a
        /*00aa*/ 	.short	(.L_81 - .L_80)
	.align		4
.L_80:
        /*00ac*/ 	.word	index@(.nv.constant0._Z8fast9KerPKhiiiP2KPPi)
        /*00b0*/ 	.short	0x0380
        /*00b2*/ 	.short	0x0028


	//----- nvinfo : EIATTR_SW_WAR
	.align		4
.L_81:
        /*00b4*/ 	.byte	0x04, 0x36
        /*00b6*/ 	.short	(.L_83 - .L_82)
.L_82:
        /*00b8*/ 	.word	0x00000008
.L_83:


//--------------------- .nv.callgraph             --------------------------
	.section	.nv.callgraph,"",@"SHT_CUDA_CALLGRAPH"
	.align	4
	.sectionentsize	8
	.align		4
        /*0000*/ 	.word	0x00000000
	.align		4
        /*0004*/ 	.word	0xffffffff
	.align		4
        /*0008*/ 	.word	0x00000000
	.align		4
        /*000c*/ 	.word	0xfffffffe
	.align		4
        /*0010*/ 	.word	0x00000000
	.align		4
        /*0014*/ 	.word	0xfffffffd
	.align		4
        /*0018*/ 	.word	0x00000000
	.align		4
        /*001c*/ 	.word	0xfffffffc


//--------------------- .nv.constant3             --------------------------
	.section	.nv.constant3,"a",@progbits
.nv.constant3:
	.type		c_cx,@object
	.size		c_cx,(c_cy - c_cx)
c_cx:
        /*0000*/ 	.byte	0x00, 0x03, 0x06, 0x08, 0x08, 0x06, 0x03, 0x00, 0xfd, 0xfa, 0xf8, 0xf8, 0xfa, 0xfd, 0x00, 0x00
	.type		c_cy,@object
	.size		c_cy,(c_pat - c_cy)
c_cy:
        /*0010*/ 	.byte	0x08, 0x06, 0x03, 0x00, 0xfd, 0xfa, 0xf8, 0xf8, 0xf8, 0xfa, 0xfd, 0x00, 0x03, 0x06, 0x08, 0x08
	.type		c_pat,@object
	.size		c_pat,(.L_2 - c_pat)
c_pat:
	.zero		1024
.L_2:


//--------------------- .nv.constant4             --------------------------
	.section	.nv.constant4,"a",@progbits
	.align	8
	.align		8
.nv.constant4:
        /*0000*/ 	.dword	__cudart_i2opi_f


//--------------------- .text._Z8matchKerPKjiPi   --------------------------
	.section	.text._Z8matchKerPKjiPi,"ax",@progbits
	.align	128
        .global         _Z8matchKerPKjiPi
        .type           _Z8matchKerPKjiPi,@function
        .size           _Z8matchKerPKjiPi,(.L_x_32 - _Z8matchKerPKjiPi)
        .other          _Z8matchKerPKjiPi,@"STO_CUDA_ENTRY STV_DEFAULT"
_Z8matchKerPKjiPi:
.text._Z8matchKerPKjiPi:
[----:B------:R-:W-:Y:S01]  /*0000*/  LDC R1, c[0x0][0x37c] ;  /* 0x0000df00ff017b82 */ /* 0x000fe20000000800 */
[----:B------:R-:W0:Y:S01]  /*0010*/  S2R R0, SR_CTAID.X ;  /* 0x0000000000007919 */ /* 0x000e220000002500 */
[----:B------:R-:W0:Y:S02]  /*0020*/  LDCU UR4, c[0x0][0x388] ;  /* 0x00007100ff0477ac */ /* 0x000e240008000800 */
[----:B0-----:R-:W-:-:S13]  /*0030*/  ISETP.GE.AND P0, PT, R0, UR4, PT ;  /* 0x0000000400007c0c */ /* 0x001fda000bf06270 */
[----:B------:R-:W-:Y:S05]  /*0040*/  @P0 EXIT ;  /* 0x000000000000094d */ /* 0x000fea0003800000 */
[----:B------:R-:W0:Y:S01]  /*0050*/  S2R R2, SR_TID.X ;  /* 0x0000000000027919 */ /* 0x000e220000002100 */
[----:B------:R-:W1:Y:S01]  /*0060*/  S2UR UR5, SR_CgaCtaId ;  /* 0x00000000000579c3 */ /* 0x000e620000008800 */
[----:B------:R-:W2:Y:S01]  /*0070*/  LDCU UR6, c[0x0][0x388] ;  /* 0x00007100ff0677ac */ /* 0x000ea20008000800 */
[C---:B------:R-:W-:Y:S02]  /*0080*/  IMAD.SHL.U32 R3, R0.reuse, 0x8, RZ ;  /* 0x0000000800037824 */ /* 0x040fe400078e00ff */
[----:B------:R-:W-:Y:S01]  /*0090*/  VIADD R5, R0, 0xffffffff ;  /* 0xffffffff00057836 */ /* 0x000fe20000000000 */
[----:B------:R-:W-:Y:S01]  /*00a0*/  UMOV UR4, 0x400 ;  /* 0x0000040000047882 */ /* 0x000fe20000000000 */
[----:B------:R-:W-:Y:S01]  /*00b0*/  IMAD.MOV.U32 R4, RZ, RZ, 0x100 ;  /* 0x00000100ff047424 */ /* 0x000fe200078e00ff */
[----:B------:R-:W3:Y:S01]  /*00c0*/  LDCU.64 UR8, c[0x0][0x358] ;  /* 0x00006b00ff0877ac */ /* 0x000ee20008000a00 */
[----:B------:R-:W4:Y:S01]  /*00d0*/  LDC.64 R16, c[0x0][0x380] ;  /* 0x0000e000ff107b82 */ /* 0x000f220000000a00 */
[----:B-1----:R-:W-:-:S03]  /*00e0*/  ULEA UR5, UR5, UR4, 0x18 ;  /* 0x0000000405057291 */ /* 0x002fc6000f8ec0ff */
[----:B------:R-:W-:-:S03]  /*00f0*/  UMOV UR4, URZ ;  /* 0x000000ff00047c82 */ /* 0x000fc60008000000 */
[----:B0-----:R-:W-:Y:S01]  /*0100*/  LEA R6, R2, UR5, 0x5 ;  /* 0x0000000502067c11 */ /* 0x001fe2000f8e28ff */
[----:B----4-:R-:W-:-:S04]  /*0110*/  IMAD.WIDE.U32 R16, R3, 0x4, R16 ;  /* 0x0000000403107825 */ /* 0x010fc800078e0010 */
[----:B--23--:R-:W-:-:S07]  /*0120*/  IMAD.U32 R3, RZ, RZ, UR6 ;  /* 0x00000006ff037e24 */ /* 0x00cfce000f8e00ff */
.L_x_5:
[----:B0-----:R-:W0:Y:S01]  /*0130*/  LDCU UR6, c[0x0][0x388] ;  /* 0x00007100ff0677ac */ /* 0x001e220008000800 */
[----:B------:R-:W-:-:S05]  /*0140*/  VIADD R7, R2, UR4 ;  /* 0x0000000402077c36 */ /* 0x000fca0008000000 */
[----:B0-----:R-:W-:-:S13]  /*0150*/  ISETP.GE.AND P0, PT, R7, UR6, PT ;  /* 0x0000000607007c0c */ /* 0x001fda000bf06270 */
[----:B------:R-:W0:Y:S01]  /*0160*/  @!P0 LDC.64 R18, c[0x0][0x380] ;  /* 0x0000e000ff128b82 */ /* 0x000e220000000a00 */
[----:B------:R-:W-:-:S04]  /*0170*/  @!P0 IMAD.SHL.U32 R7, R7, 0x8, RZ ;  /* 0x0000000807078824 */ /* 0x000fc800078e00ff */
[----:B0-----:R-:W-:-:S05]  /*0180*/  @!P0 IMAD.WIDE.U32 R18, R7, 0x4, R18 ;  /* 0x0000000407128825 */ /* 0x001fca00078e0012 */
[----:B------:R-:W2:Y:S04]  /*0190*/  @!P0 LDG.E R8, desc[UR8][R18.64] ;  /* 0x0000000812088981 */ /* 0x000ea8000c1e1900 */
[----:B------:R-:W2:Y:S04]  /*01a0*/  @!P0 LDG.E R9, desc[UR8][R18.64+0x4] ;  /* 0x0000040812098981 */ /* 0x000ea8000c1e1900 */
[----:B------:R-:W2:Y:S04]  /*01b0*/  @!P0 LDG.E R10, desc[UR8][R18.64+0x8] ;  /* 0x00000808120a8981 */ /* 0x000ea8000c1e1900 */
[----:B------:R-:W2:Y:S04]  /*01c0*/  @!P0 LDG.E R11, desc[UR8][R18.64+0xc] ;  /* 0x00000c08120b8981 */ /* 0x000ea8000c1e1900 */
[----:B------:R-:W3:Y:S04]  /*01d0*/  @!P0 LDG.E R12, desc[UR8][R18.64+0x10] ;  /* 0x00001008120c8981 */ /* 0x000ee8000c1e1900 */
[----:B------:R-:W3:Y:S04]  /*01e0*/  @!P0 LDG.E R13, desc[UR8][R18.64+0x14] ;  /* 0x00001408120d8981 */ /* 0x000ee8000c1e1900 */
[----:B------:R-:W3:Y:S04]  /*01f0*/  @!P0 LDG.E R14, desc[UR8][R18.64+0x18] ;  /* 0x00001808120e8981 */ /* 0x000ee8000c1e1900 */
[----:B------:R-:W3:Y:S01]  /*0200*/  @!P0 LDG.E R15, desc[UR8][R18.64+0x1c] ;  /* 0x00001c08120f8981 */ /* 0x000ee2000c1e1900 */
[----:B------:R-:W-:-:S03]  /*0210*/  UISETP.GE.AND UP0, UPT, UR4, UR6, UPT ;  /* 0x000000060400728c */ /* 0x000fc6000bf06270 */
[----:B--2---:R0:W-:Y:S04]  /*0220*/  @!P0 STS.128 [R6], R8 ;  /* 0x0000000806008388 */ /* 0x0041e80000000c00 */
[----:B---3--:R0:W-:Y:S01]  /*0230*/  @!P0 STS.128 [R6+0x10], R12 ;  /* 0x0000100c06008388 */ /* 0x0081e20000000c00 */
[----:B------:R-:W-:Y:S06]  /*0240*/  BAR.SYNC.DEFER_BLOCKING 0x0 ;  /* 0x0000000000007b1d */ /* 0x000fec0000010000 */
[----:B------:R-:W-:Y:S05]  /*0250*/  BRA.U UP0, `(.L_x_0) ;  /* 0x0000000500d07547 */ /* 0x000fea000b800000 */
[C---:B------:R-:W-:Y:S01]  /*0260*/  ISETP.GE.AND P0, PT, R3.reuse, 0x2, PT ;  /* 0x000000020300780c */ /* 0x040fe20003f06270 */
[----:B------:R-:W-:Y:S01]  /*0270*/  IMAD.MOV.U32 R7, RZ, RZ, RZ ;  /* 0x000000ffff077224 */ /* 0x000fe200078e00ff */
[----:B------:R-:W-:-:S04]  /*0280*/  VIMNMX R18, PT, PT, R3, 0x20, PT ;  /* 0x0000002003127848 */ /* 0x000fc80003fe0100 */
[----:B------:R-:W-:-:S07]  /*0290*/  VIMNMX R18, PT, PT, R18, 0x1, !PT ;  /* 0x0000000112127848 */ /* 0x000fce0007fe0100 */
[----:B------:R-:W-:Y:S05]  /*02a0*/  @!P0 BRA `(.L_x_1) ;  /* 0x00000004002c8947 */ /* 0x000fea0003800000 */
[----:B------:R-:W-:Y:S01]  /*02b0*/  LOP3.LUT R7, R18, 0x3e, RZ, 0xc0, !PT ;  /* 0x0000003e12077812 */ /* 0x000fe200078ec0ff */
[----:B------:R-:W-:Y:S01]  /*02c0*/  VIADD R20, R5, -UR4 ;  /* 0x8000000405147c36 */ /* 0x000fe20008000000 */
[----:B------:R-:W-:Y:S01]  /*02d0*/  IADD3 R21, PT, PT, -R0, UR4, RZ ;  /* 0x0000000400157c10 */ /* 0x000fe2000fffe1ff */
[----:B------:R-:W-:Y:S02]  /*02e0*/  UIADD3 UR6, UPT, UPT, UR5, 0x20, URZ ;  /* 0x0000002005067890 */ /* 0x000fe4000fffe0ff */
[----:B------:R-:W-:-:S10]  /*02f0*/  IMAD.MOV R19, RZ, RZ, -R7 ;  /* 0x000000ffff137224 */ /* 0x000fd400078e0a07 */
.L_x_4:
[----:B------:R-:W-:Y:S01]  /*0300*/  ISETP.NE.AND P0, PT, R20, -0x1, PT ;  /* 0xffffffff1400780c */ /* 0x000fe20003f05270 */
[----:B------:R-:W-:Y:S01]  /*0310*/  VIADD R19, R19, 0x2 ;  /* 0x0000000213137836 */ /* 0x000fe20000000000 */
[----:B------:R-:W-:-:S04]  /*0320*/  ISETP.NE.AND P1, PT, R21, -0x1, PT ;  /* 0xffffffff1500780c */ /* 0x000fc80003f25270 */
[----:B------:R-:W-:-:S07]  /*0330*/  ISETP.NE.AND P2, PT, R19, RZ, PT ;  /* 0x000000ff1300720c */ /* 0x000fce0003f45270 */
[----:B------:R-:W-:Y:S06]  /*0340*/  @!P0 BRA `(.L_x_2) ;  /* 0x0000000000788947 */ /* 0x000fec0003800000 */
[----:B0-----:R-:W2:Y:S04]  /*0350*/  LDG.E R13, desc[UR8][R16.64] ;  /* 0x00000008100d7981 */ /* 0x001ea8000c1e1900 */
[----:B------:R-:W3:Y:S04]  /*0360*/  LDG.E R12, desc[UR8][R16.64+0x4] ;  /* 0x00000408100c7981 */ /* 0x000ee8000c1e1900 */
[----:B------:R-:W4:Y:S04]  /*0370*/  LDG.E R15, desc[UR8][R16.64+0x8] ;  /* 0x00000808100f7981 */ /* 0x000f28000c1e1900 */
[----:B------:R-:W5:Y:S04]  /*0380*/  LDG.E R26, desc[UR8][R16.64+0xc] ;  /* 0x00000c08101a7981 */ /* 0x000f68000c1e1900 */
[----:B------:R-:W5:Y:S04]  /*0390*/  LDG.E R25, desc[UR8][R16.64+0x10] ;  /* 0x0000100810197981 */ /* 0x000f68000c1e1900 */
[----:B------:R-:W5:Y:S04]  /*03a0*/  LDG.E R24, desc[UR8][R16.64+0x14] ;  /* 0x0000140810187981 */ /* 0x000f68000c1e1900 */
[----:B------:R-:W5:Y:S04]  /*03b0*/  LDG.E R23, desc[UR8][R16.64+0x18] ;  /* 0x0000180810177981 */ /* 0x000f68000c1e1900 */
[----:B------:R-:W5:Y:S04]  /*03c0*/  LDG.E R22, desc[UR8][R16.64+0x1c] ;  /* 0x00001c0810167981 */ /* 0x000f68000c1e1900 */
[----:B------:R-:W2:Y:S02]  /*03d0*/  LDS.128 R8, [UR6+-0x20] ;  /* 0xffffe006ff087984 */ /* 0x000ea40008000c00 */
[----:B--2---:R-:W-:-:S02]  /*03e0*/  LOP3.LUT R8, R8, R13, RZ, 0x3c, !PT ;  /* 0x0000000d08087212 */ /* 0x004fc400078e3cff */
[----:B---3--:R-:W-:-:S04]  /*03f0*/  LOP3.LUT R9, R9, R12, RZ, 0x3c, !PT ;  /* 0x0000000c09097212 */ /* 0x008fc800078e3cff */
[----:B------:R-:W-:Y:S01]  /*0400*/  POPC R8, R8 ;  /* 0x0000000800087309 */ /* 0x000fe20000000000 */
[----:B----4-:R-:W-:Y:S02]  /*0410*/  LOP3.LUT R10, R10, R15, RZ, 0x3c, !PT ;  /* 0x0000000f0a0a7212 */ /* 0x010fe400078e3cff */
[----:B------:R-:W0:Y:S01]  /*0420*/  LDS.128 R12, [UR6+-0x10] ;  /* 0xfffff006ff0c7984 */ /* 0x000e220008000c00 */
[----:B-----5:R-:W-:-:S04]  /*0430*/  LOP3.LUT R11, R11, R26, RZ, 0x3c, !PT ;  /* 0x0000001a0b0b7212 */ /* 0x020fc800078e3cff */
[----:B------:R-:W-:Y:S08]  /*0440*/  POPC R9, R9 ;  /* 0x0000000900097309 */ /* 0x000ff00000000000 */
[----:B------:R-:W1:Y:S08]  /*0450*/  POPC R10, R10 ;  /* 0x0000000a000a7309 */ /* 0x000e700000000000 */
[----:B------:R-:W-:Y:S01]  /*0460*/  POPC R11, R11 ;  /* 0x0000000b000b7309 */ /* 0x000fe20000000000 */
[----:B-1----:R-:W-:-:S02]  /*0470*/  IADD3 R8, PT, PT, R10, R9, R8 ;  /* 0x000000090a087210 */ /* 0x002fc40007ffe008 */
[----:B0-----:R-:W-:Y:S02]  /*0480*/  LOP3.LUT R12, R12, R25, RZ, 0x3c, !PT ;  /* 0x000000190c0c7212 */ /* 0x001fe400078e3cff */
[----:B------:R-:W-:Y:S02]  /*0490*/  LOP3.LUT R13, R13, R24, RZ, 0x3c, !PT ;  /* 0x000000180d0d7212 */ /* 0x000fe400078e3cff */
[----:B------:R-:W-:Y:S02]  /*04a0*/  LOP3.LUT R14, R14, R23, RZ, 0x3c, !PT ;  /* 0x000000170e0e7212 */ /* 0x000fe400078e3cff */
[----:B------:R-:W0:Y:S01]  /*04b0*/  POPC R12, R12 ;  /* 0x0000000c000c7309 */ /* 0x000e220000000000 */
[----:B------:R-:W-:-:S07]  /*04c0*/  LOP3.LUT R15, R15, R22, RZ, 0x3c, !PT ;  /* 0x000000160f0f7212 */ /* 0x000fce00078e3cff */
[----:B------:R-:W-:Y:S01]  /*04d0*/  POPC R13, R13 ;  /* 0x0000000d000d7309 */ /* 0x000fe20000000000 */
[----:B0-----:R-:W-:-:S07]  /*04e0*/  IADD3 R8, PT, PT, R12, R11, R8 ;  /* 0x0000000b0c087210 */ /* 0x001fce0007ffe008 */
[----:B------:R-:W0:Y:S08]  /*04f0*/  POPC R14, R14 ;  /* 0x0000000e000e7309 */ /* 0x000e300000000000 */
[----:B------:R-:W1:Y:S01]  /*0500*/  POPC R15, R15 ;  /* 0x0000000f000f7309 */ /* 0x000e620000000000 */
[----:B0-----:R-:W-:-:S04]  /*0510*/  IADD3 R9, PT, PT, R14, R13, R8 ;  /* 0x0000000d0e097210 */ /* 0x001fc80007ffe008 */
[----:B-1----:R-:W-:-:S07]  /*0520*/  VIADDMNMX R4, R15, R9, R4, PT ;  /* 0x000000090f047246 */ /* 0x002fce0003800104 */
.L_x_2:
[----:B------:R-:W-:Y:S05]  /*0530*/  @!P1 BRA `(.L_x_3) ;  /* 0x0000000000789947 */ /* 0x000fea0003800000 */
        /* <DEDUP_REMOVED lines=8> */
[----:B------:R-:W2:Y:S02]  /*05c0*/  LDS.128 R8, [UR6] ;  /* 0x00000006ff087984 */ /* 0x000ea40008000c00 */
[----:B--2---:R-:W-:-:S02]  /*05d0*/  LOP3.LUT R8, R8, R13, RZ, 0x3c, !PT ;  /* 0x0000000d08087212 */ /* 0x004fc400078e3cff */
[----:B---3--:R-:W-:-:S04]  /*05e0*/  LOP3.LUT R9, R9, R12, RZ, 0x3c, !PT ;  /* 0x0000000c09097212 */ /* 0x008fc800078e3cff */
[----:B------:R-:W-:Y:S01]  /*05f0*/  POPC R8, R8 ;  /* 0x0000000800087309 */ /* 0x000fe20000000000 */
[----:B----4-:R-:W-:Y:S02]  /*0600*/  LOP3.LUT R10, R10, R15, RZ, 0x3c, !PT ;  /* 0x0000000f0a0a7212 */ /* 0x010fe400078e3cff */
[----:B------:R-:W0:Y:S01]  /*0610*/  LDS.128 R12, [UR6+0x10] ;  /* 0x00001006ff0c7984 */ /* 0x000e220008000c00 */
        /* <DEDUP_REMOVED lines=16> */
.L_x_3:
[----:B------:R-:W-:Y:S01]  /*0720*/  UIADD3 UR6, UPT, UPT, UR6, 0x40, URZ ;  /* 0x0000004006067890 */ /* 0x000fe2000fffe0ff */
[----:B------:R-:W-:Y:S02]  /*0730*/  VIADD R20, R20, 0xfffffffe ;  /* 0xfffffffe14147836 */ /* 0x000fe40000000000 */
[----:B------:R-:W-:Y:S01]  /*0740*/  VIADD R21, R21, 0x2 ;  /* 0x0000000215157836 */ /* 0x000fe20000000000 */
[----:B------:R-:W-:Y:S08]  /*0750*/  @P2 BRA `(.L_x_4) ;  /* 0xfffffff800e82947 */ /* 0x000ff0000383ffff */
.L_x_1:
[----:B0-----:R-:W-:Y:S01]  /*0760*/  VIADD R9, R7, UR4 ;  /* 0x0000000407097c36 */ /* 0x001fe20008000000 */
[----:B------:R-:W-:-:S04]  /*0770*/  LOP3.LUT R18, R18, 0x1, RZ, 0xc0, !PT ;  /* 0x0000000112127812 */ /* 0x000fc800078ec0ff */
[----:B------:R-:W-:-:S04]  /*0780*/  ISETP.NE.AND P0, PT, R9, R0, PT ;  /* 0x000000000900720c */ /* 0x000fc80003f05270 */
[----:B------:R-:W-:-:S13]  /*0790*/  ISETP.NE.U32.OR P0, PT, R18, 0x1, !P0 ;  /* 0x000000011200780c */ /* 0x000fda0004705470 */
[----:B------:R-:W-:Y:S05]  /*07a0*/  @P0 BRA `(.L_x_0) ;  /* 0x00000000007c0947 */ /* 0x000fea0003800000 */
[----:B------:R-:W2:Y:S04]  /*07b0*/  LDG.E R25, desc[UR8][R16.64] ;  /* 0x0000000810197981 */ /* 0x000ea8000c1e1900 */
[----:B------:R-:W3:Y:S04]  /*07c0*/  LDG.E R26, desc[UR8][R16.64+0x4] ;  /* 0x00000408101a7981 */ /* 0x000ee8000c1e1900 */
[----:B------:R-:W4:Y:S04]  /*07d0*/  LDG.E R23, desc[UR8][R16.64+0x8] ;  /* 0x0000080810177981 */ /* 0x000f28000c1e1900 */
[----:B------:R-:W5:Y:S04]  /*07e0*/  LDG.E R21, desc[UR8][R16.64+0x10] ;  /* 0x0000100810157981 */ /* 0x000f68000c1e1900 */
[----:B------:R-:W5:Y:S04]  /*07f0*/  LDG.E R22, desc[UR8][R16.64+0xc] ;  /* 0x00000c0810167981 */ /* 0x000f68000c1e1900 */
[----:B------:R-:W5:Y:S04]  /*0800*/  LDG.E R19, desc[UR8][R16.64+0x18] ;  /* 0x0000180810137981 */ /* 0x000f68000c1e1900 */
[----:B------:R-:W5:Y:S04]  /*0810*/  LDG.E R20, desc[UR8][R16.64+0x14] ;  /* 0x0000140810147981 */ /* 0x000f68000c1e1900 */
[----:B------:R-:W5:Y:S01]  /*0820*/  LDG.E R18, desc[UR8][R16.64+0x1c] ;  /* 0x00001c0810127981 */ /* 0x000f62000c1e1900 */
[----:B------:R-:W-:-:S05]  /*0830*/  LEA R24, R7, UR5, 0x5 ;  /* 0x0000000507187c11 */ /* 0x000fca000f8e28ff */
[----:B------:R-:W2:Y:S04]  /*0840*/  LDS.128 R8, [R24] ;  /* 0x0000000018087984 */ /* 0x000ea80000000c00 */
[----:B------:R-:W5:Y:S01]  /*0850*/  LDS.128 R12, [R24+0x10] ;  /* 0x00001000180c7984 */ /* 0x000f620000000c00 */
[----:B--2---:R-:W-:Y:S02]  /*0860*/  LOP3.LUT R7, R8, R25, RZ, 0x3c, !PT ;  /* 0x0000001908077212 */ /* 0x004fe400078e3cff */
[----:B---3--:R-:W-:Y:S02]  /*0870*/  LOP3.LUT R8, R9, R26, RZ, 0x3c, !PT ;  /* 0x0000001a09087212 */ /* 0x008fe400078e3cff */
[----:B----4-:R-:W-:Y:S02]  /*0880*/  LOP3.LUT R10, R10, R23, RZ, 0x3c, !PT ;  /* 0x000000170a0a7212 */ /* 0x010fe400078e3cff */
[----:B------:R-:W-:Y:S01]  /*0890*/  POPC R7, R7 ;  /* 0x0000000700077309 */ /* 0x000fe20000000000 */
[----:B-----5:R-:W-:-:S02]  /*08a0*/  LOP3.LUT R12, R12, R21, RZ, 0x3c, !PT ;  /* 0x000000150c0c7212 */ /* 0x020fc400078e3cff */
[----:B------:R-:W-:-:S05]  /*08b0*/  LOP3.LUT R11, R11, R22, RZ, 0x3c, !PT ;  /* 0x000000160b0b7212 */ /* 0x000fca00078e3cff */
[----:B------:R-:W-:Y:S01]  /*08c0*/  POPC R8, R8 ;  /* 0x0000000800087309 */ /* 0x000fe20000000000 */
[----:B------:R-:W-:-:S07]  /*08d0*/  LOP3.LUT R14, R14, R19, RZ, 0x3c, !PT ;  /* 0x000000130e0e7212 */ /* 0x000fce00078e3cff */
[----:B------:R-:W0:Y:S01]  /*08e0*/  POPC R9, R10 ;  /* 0x0000000a00097309 */ /* 0x000e220000000000 */
[----:B------:R-:W-:Y:S02]  /*08f0*/  LOP3.LUT R13, R13, R20, RZ, 0x3c, !PT ;  /* 0x000000140d0d7212 */ /* 0x000fe400078e3cff */
[----:B------:R-:W-:-:S05]  /*0900*/  LOP3.LUT R15, R15, R18, RZ, 0x3c, !PT ;  /* 0x000000120f0f7212 */ /* 0x000fca00078e3cff */
[----:B------:R-:W-:Y:S08]  /*0910*/  POPC R22, R11 ;  /* 0x0000000b00167309 */ /* 0x000ff00000000000 */
[----:B------:R-:W1:Y:S01]  /*0920*/  POPC R12, R12 ;  /* 0x0000000c000c7309 */ /* 0x000e620000000000 */
[----:B0-----:R-:W-:-:S07]  /*0930*/  IADD3 R7, PT, PT, R9, R8, R7 ;  /* 0x0000000809077210 */ /* 0x001fce0007ffe007 */
[----:B------:R-:W-:Y:S08]  /*0940*/  POPC R20, R13 ;  /* 0x0000000d00147309 */ /* 0x000ff00000000000 */
[----:B------:R-:W0:Y:S01]  /*0950*/  POPC R14, R14 ;  /* 0x0000000e000e7309 */ /* 0x000e220000000000 */
[----:B-1----:R-:W-:-:S07]  /*0960*/  IADD3 R7, PT, PT, R12, R22, R7 ;  /* 0x000000160c077210 */ /* 0x002fce0007ffe007 */
[----:B------:R-:W1:Y:S01]  /*0970*/  POPC R15, R15 ;  /* 0x0000000f000f7309 */ /* 0x000e620000000000 */
[----:B0-----:R-:W-:-:S04]  /*0980*/  IADD3 R7, PT, PT, R14, R20, R7 ;  /* 0x000000140e077210 */ /* 0x001fc80007ffe007 */
[----:B-1----:R-:W-:-:S07]  /*0990*/  VIADDMNMX R4, R15, R7, R4, PT ;  /* 0x000000070f047246 */ /* 0x002fce0003800104 */
.L_x_0:
[----:B------:R-:W1:Y:S01]  /*09a0*/  LDCU UR6, c[0x0][0x388] ;  /* 0x00007100ff0677ac */ /* 0x000e620008000800 */
[----:B------:R-:W-:Y:S01]  /*09b0*/  VIADD R3, R3, 0xffffffe0 ;  /* 0xffffffe003037836 */ /* 0x000fe20000000000 */
[----:B------:R-:W-:-:S04]  /*09c0*/  UIADD3 UR4, UPT, UPT, UR4, 0x20, URZ ;  /* 0x0000002004047890 */ /* 0x000fc8000fffe0ff */
[----:B-1----:R-:W-:Y:S01]  /*09d0*/  UISETP.GE.AND UP0, UPT, UR4, UR6, UPT ;  /* 0x000000060400728c */ /* 0x002fe2000bf06270 */
[----:B------:R-:W-:Y:S08]  /*09e0*/  BAR.SYNC.DEFER_BLOCKING 0x0 ;  /* 0x0000000000007b1d */ /* 0x000ff00000010000 */
[----:B------:R-:W-:Y:S05]  /*09f0*/  BRA.U !UP0, `(.L_x_5) ;  /* 0xfffffff508cc7547 */ /* 0x000fea000b83ffff */
[----:B------:R-:W-:-:S13]  /*0a00*/  ISETP.NE.AND P0, PT, R2, RZ, PT ;  /* 0x000000ff0200720c */ /* 0x000fda0003f05270 */
[----:B------:R-:W-:Y:S05]  /*0a10*/  @P0 EXIT ;  /* 0x000000000000094d */ /* 0x000fea0003800000 */
[----:B------:R-:W1:Y:S02]  /*0a20*/  LDC.64 R2, c[0x0][0x390] ;  /* 0x0000e400ff027b82 */ /* 0x000e640000000a00 */
[----:B-1----:R-:W-:-:S05]  /*0a30*/  IMAD.WIDE.U32 R2, R0, 0x4, R2 ;  /* 0x0000000400027825 */ /* 0x002fca00078e0002 */
[----:B------:R-:W-:Y:S01]  /*0a40*/  STG.E desc[UR8][R2.64], R4 ;  /* 0x0000000402007986 */ /* 0x000fe2000c101908 */
[----:B------:R-:W-:Y:S05]  /*0a50*/  EXIT ;  /* 0x000000000000794d */ /* 0x000fea0003800000 */
.L_x_6:
[----:B------:R-:W-:-:S00]  /*0a60*/  BRA `(.L_x_6) ;  /* 0xfffffffc00fc7947 */ /* 0x000fc0000383ffff */
[----:B------:R-:W-:-:S00]  /*0a70*/  NOP ;  /* 0x0000000000007918 */ /* 0x000fc00000000000 */
        /* <DEDUP_REMOVED lines=8> */
.L_x_32:


//--------------------- .text._Z8briefKerPK2KPiPKhPjii --------------------------
	.section	.text._Z8briefKerPK2KPiPKhPjii,"ax",@progbits
	.align	128
        .global         _Z8briefKerPK2KPiPKhPjii
        .type           _Z8briefKerPK2KPiPKhPjii,@function
        .size           _Z8briefKerPK2KPiPKhPjii,(.L_x_31 - _Z8briefKerPK2KPiPKhPjii)
        .other          _Z8briefKerPK2KPiPKhPjii,@"STO_CUDA_ENTRY STV_DEFAULT"
_Z8briefKerPK2KPiPKhPjii:
.text._Z8briefKerPK2KPiPKhPjii:
[----:B------:R-:W0:Y:S01]  /*0000*/  LDC R1, c[0x0][0x37c] ;  /* 0x0000df00ff017b82 */ /* 0x000e220000000800 */
[----:B------:R-:W1:Y:S07]  /*0010*/  S2R R0, SR_TID.X ;  /* 0x0000000000007919 */ /* 0x000e6e0000002100 */
[----:B------:R-:W1:Y:S01]  /*0020*/  S2UR UR4, SR_CTAID.X ;  /* 0x00000000000479c3 */ /* 0x000e620000002500 */
[----:B------:R-:W2:Y:S01]  /*0030*/  LDCU UR5, c[0x0][0x388] ;  /* 0x00007100ff0577ac */ /* 0x000ea20008000800 */
[----:B0-----:R-:W-:-:S06]  /*0040*/  VIADD R1, R1, 0xffffffe0 ;  /* 0xffffffe001017836 */ /* 0x001fcc0000000000 */
[----:B------:R-:W1:Y:S02]  /*0050*/  LDC R5, c[0x0][0x360] ;  /* 0x0000d800ff057b82 */ /* 0x000e640000000800 */
[----:B-1----:R-:W-:-:S05]  /*0060*/  IMAD R5, R5, UR4, R0 ;  /* 0x0000000405057c24 */ /* 0x002fca000f8e0200 */
[----:B--2---:R-:W-:-:S13]  /*0070*/  ISETP.GE.AND P0, PT, R5, UR5, PT ;  /* 0x0000000505007c0c */ /* 0x004fda000bf06270 */
[----:B------:R-:W-:Y:S05]  /*0080*/  @P0 EXIT ;  /* 0x000000000000094d */ /* 0x000fea0003800000 */
[----:B------:R-:W0:Y:S01]  /*0090*/  LDC.64 R8, c[0x0][0x380] ;  /* 0x0000e000ff087b82 */ /* 0x000e220000000a00 */
[----:B------:R-:W1:Y:S07]  /*00a0*/  LDCU.64 UR6, c[0x0][0x358] ;  /* 0x00006b00ff0677ac */ /* 0x000e6e0008000a00 */
[----:B------:R-:W2:Y:S01]  /*00b0*/  LDC.64 R2, c[0x0][0x3a0] ;  /* 0x0000e800ff027b82 */ /* 0x000ea20000000a00 */
[----:B------:R-:W-:Y:S01]  /*00c0*/  IMAD.MOV.U32 R4, RZ, RZ, RZ ;  /* 0x000000ffff047224 */ /* 0x000fe200078e00ff */
[----:B------:R-:W3:Y:S01]  /*00d0*/  LDCU.64 UR8, c[0x0][0x390] ;  /* 0x00007200ff0877ac */ /* 0x000ee20008000a00 */
[----:B0-----:R-:W-:-:S05]  /*00e0*/  IMAD.WIDE R8, R5, 0x4, R8 ;  /* 0x0000000405087825 */ /* 0x001fca00078e0208 */
[----:B-1----:R-:W4:Y:S04]  /*00f0*/  LDG.E.S16 R7, desc[UR6][R8.64] ;  /* 0x0000000608077981 */ /* 0x002f28000c1e1700 */
[----:B------:R-:W5:Y:S01]  /*0100*/  LDG.E.S16 R10, desc[UR6][R8.64+0x2] ;  /* 0x00000206080a7981 */ /* 0x000f62000c1e1700 */
[----:B--2---:R-:W-:Y:S01]  /*0110*/  VIADD R12, R2, 0xffffffff ;  /* 0xffffffff020c7836 */ /* 0x004fe20000000000 */
[----:B------:R-:W-:Y:S01]  /*0120*/  UMOV UR4, 0xffffffdf ;  /* 0xffffffdf00047882 */ /* 0x000fe20000000000 */
[----:B------:R-:W-:Y:S02]  /*0130*/  VIADD R11, R3, 0xffffffff ;  /* 0xffffffff030b7836 */ /* 0x000fe40000000000 */
[----:B------:R-:W-:Y:S01]  /*0140*/  IMAD.MOV.U32 R6, RZ, RZ, RZ ;  /* 0x000000ffff067224 */ /* 0x000fe200078e00ff */
[----:B----4-:R-:W-:-:S02]  /*0150*/  ISETP.GE.AND P3, PT, R7, RZ, PT ;  /* 0x000000ff0700720c */ /* 0x010fc40003f66270 */
[C---:B------:R-:W-:Y:S02]  /*0160*/  ISETP.GE.AND P2, PT, R7.reuse, -0x1, PT ;  /* 0xffffffff0700780c */ /* 0x040fe40003f46270 */
[C---:B------:R-:W-:Y:S01]  /*0170*/  ISETP.GE.AND P1, PT, R7.reuse, -0x2, PT ;  /* 0xfffffffe0700780c */ /* 0x040fe20003f26270 */
[----:B-----5:R-:W-:Y:S01]  /*0180*/  IMAD.MOV.U32 R0, RZ, RZ, R10 ;  /* 0x000000ffff007224 */ /* 0x020fe200078e000a */
[C---:B------:R-:W-:Y:S02]  /*0190*/  VIMNMX R3, PT, PT, R7.reuse, R12, PT ;  /* 0x0000000c07037248 */ /* 0x040fe40003fe0100 */
[C-C-:B------:R-:W-:Y:S02]  /*01a0*/  VIADDMNMX R9, R7.reuse, 0x1, R12.reuse, PT ;  /* 0x0000000107097846 */ /* 0x140fe4000380010c */
[----:B------:R-:W-:Y:S02]  /*01b0*/  VIADDMNMX R13, R7, 0x2, R12, PT ;  /* 0x00000002070d7846 */ /* 0x000fe4000380010c */
[----:B------:R-:W-:-:S02]  /*01c0*/  SEL R3, R3, RZ, P3 ;  /* 0x000000ff03037207 */ /* 0x000fc40001800000 */
[----:B------:R-:W-:Y:S02]  /*01d0*/  SEL R9, R9, RZ, P2 ;  /* 0x000000ff09097207 */ /* 0x000fe40001000000 */
[----:B------:R-:W-:Y:S02]  /*01e0*/  SEL R13, R13, RZ, P1 ;  /* 0x000000ff0d0d7207 */ /* 0x000fe40000800000 */
[C---:B------:R-:W-:Y:S02]  /*01f0*/  ISETP.GE.AND P0, PT, R7.reuse, -0x3, PT ;  /* 0xfffffffd0700780c */ /* 0x040fe40003f06270 */
[C---:B------:R-:W-:Y:S02]  /*0200*/  ISETP.GE.AND P4, PT, R7.reuse, -0x4, PT ;  /* 0xfffffffc0700780c */ /* 0x040fe40003f86270 */
[C---:B------:R-:W-:Y:S02]  /*0210*/  ISETP.GE.AND P6, PT, R7.reuse, -0x5, PT ;  /* 0xfffffffb0700780c */ /* 0x040fe40003fc6270 */
[----:B------:R-:W-:-:S02]  /*0220*/  ISETP.GE.AND P5, PT, R7, -0x6, PT ;  /* 0xfffffffa0700780c */ /* 0x000fc40003fa6270 */
[C---:B------:R-:W-:Y:S02]  /*0230*/  ISETP.GE.AND P3, PT, R7.reuse, -0x7, PT ;  /* 0xfffffff90700780c */ /* 0x040fe40003f66270 */
[C---:B------:R-:W-:Y:S02]  /*0240*/  ISETP.GE.AND P2, PT, R7.reuse, -0x8, PT ;  /* 0xfffffff80700780c */ /* 0x040fe40003f46270 */
[C-C-:B------:R-:W-:Y:S02]  /*0250*/  VIADDMNMX R15, R7.reuse, 0x3, R12.reuse, PT ;  /* 0x00000003070f7846 */ /* 0x140fe4000380010c */
[C---:B------:R-:W-:Y:S02]  /*0260*/  ISETP.GE.AND P1, PT, R7.reuse, -0x9, PT ;  /* 0xfffffff70700780c */ /* 0x040fe40003f26270 */
[C-C-:B------:R-:W-:Y:S02]  /*0270*/  VIADDMNMX R17, R7.reuse, 0x4, R12.reuse, PT ;  /* 0x0000000407117846 */ /* 0x140fe4000380010c */
[----:B------:R-:W-:-:S02]  /*0280*/  VIADDMNMX R19, R7, 0x5, R12, PT ;  /* 0x0000000507137846 */ /* 0x000fc4000380010c */
[C-C-:B------:R-:W-:Y:S02]  /*0290*/  VIADDMNMX R21, R7.reuse, 0x6, R12.reuse, PT ;  /* 0x0000000607157846 */ /* 0x140fe4000380010c */
[C-C-:B------:R-:W-:Y:S02]  /*02a0*/  VIADDMNMX R23, R7.reuse, 0x7, R12.reuse, PT ;  /* 0x0000000707177846 */ /* 0x140fe4000380010c */
[C-C-:B------:R-:W-:Y:S02]  /*02b0*/  VIADDMNMX R25, R7.reuse, 0x8, R12.reuse, PT ;  /* 0x0000000807197846 */ /* 0x140fe4000380010c */
[----:B------:R-:W-:Y:S02]  /*02c0*/  VIADDMNMX R27, R7, 0x9, R12, PT ;  /* 0x00000009071b7846 */ /* 0x000fe4000380010c */
[----:B------:R-:W-:Y:S02]  /*02d0*/  SEL R15, R15, RZ, P0 ;  /* 0x000000ff0f0f7207 */ /* 0x000fe40000000000 */
[----:B------:R-:W-:-:S02]  /*02e0*/  SEL R17, R17, RZ, P4 ;  /* 0x000000ff11117207 */ /* 0x000fc40002000000 */
[----:B------:R-:W-:Y:S02]  /*02f0*/  SEL R19, R19, RZ, P6 ;  /* 0x000000ff13137207 */ /* 0x000fe40003000000 */
[----:B------:R-:W-:Y:S02]  /*0300*/  SEL R21, R21, RZ, P5 ;  /* 0x000000ff15157207 */ /* 0x000fe40002800000 */
[----:B------:R-:W-:Y:S02]  /*0310*/  SEL R23, R23, RZ, P3 ;  /* 0x000000ff17177207 */ /* 0x000fe40001800000 */
[----:B------:R-:W-:Y:S02]  /*0320*/  SEL R25, R25, RZ, P2 ;  /* 0x000000ff19197207 */ /* 0x000fe40001000000 */
[----:B------:R-:W-:Y:S02]  /*0330*/  SEL R27, R27, RZ, P1 ;  /* 0x000000ff1b1b7207 */ /* 0x000fe40000800000 */
[----:B------:R-:W-:-:S02]  /*0340*/  ISETP.GE.AND P0, PT, R7, -0xa, PT ;  /* 0xfffffff60700780c */ /* 0x000fc40003f06270 */
[C---:B------:R-:W-:Y:S02]  /*0350*/  ISETP.GE.AND P4, PT, R7.reuse, -0xb, PT ;  /* 0xfffffff50700780c */ /* 0x040fe40003f86270 */
[C---:B------:R-:W-:Y:S02]  /*0360*/  ISETP.GE.AND P6, PT, R7.reuse, -0xc, PT ;  /* 0xfffffff40700780c */ /* 0x040fe40003fc6270 */
[C---:B------:R-:W-:Y:S02]  /*0370*/  ISETP.GE.AND P5, PT, R7.reuse, -0xd, PT ;  /* 0xfffffff30700780c */ /* 0x040fe40003fa6270 */
[C---:B------:R-:W-:Y:S02]  /*0380*/  ISETP.GE.AND P3, PT, R7.reuse, -0xe, PT ;  /* 0xfffffff20700780c */ /* 0x040fe40003f66270 */
[C---:B------:R-:W-:Y:S02]  /*0390*/  ISETP.GE.AND P2, PT, R7.reuse, -0xf, PT ;  /* 0xfffffff10700780c */ /* 0x040fe40003f46270 */
[----:B------:R-:W-:-:S02]  /*03a0*/  ISETP.GE.AND P1, PT, R7, -0x10, PT ;  /* 0xfffffff00700780c */ /* 0x000fc40003f26270 */
[C-C-:B------:R-:W-:Y:S02]  /*03b0*/  VIADDMNMX R31, R7.reuse, 0xa, R12.reuse, PT ;  /* 0x0000000a071f7846 */ /* 0x140fe4000380010c */
[C-C-:B------:R-:W-:Y:S02]  /*03c0*/  VIADDMNMX R33, R7.reuse, 0xb, R12.reuse, PT ;  /* 0x0000000b07217846 */ /* 0x140fe4000380010c */
[C-C-:B------:R-:W-:Y:S02]  /*03d0*/  VIADDMNMX R35, R7.reuse, 0xc, R12.reuse, PT ;  /* 0x0000000c07237846 */ /* 0x140fe4000380010c */
[C-C-:B------:R-:W-:Y:S02]  /*03e0*/  VIADDMNMX R37, R7.reuse, 0xd, R12.reuse, PT ;  /* 0x0000000d07257846 */ /* 0x140fe4000380010c */
[C-C-:B------:R-:W-:Y:S02]  /*03f0*/  VIADDMNMX R39, R7.reuse, 0xe, R12.reuse, PT ;  /* 0x0000000e07277846 */ /* 0x140fe4000380010c */
[----:B------:R-:W-:-:S02]  /*0400*/  VIADDMNMX R41, R7, 0xf, R12, PT ;  /* 0x0000000f07297846 */ /* 0x000fc4000380010c */
[----:B------:R-:W-:Y:S02]  /*0410*/  VIADDMNMX R29, R7, 0x10, R12, PT ;  /* 0x00000010071d7846 */ /* 0x000fe4000380010c */
[----:B------:R-:W-:Y:S02]  /*0420*/  SEL R31, R31, RZ, P0 ;  /* 0x000000ff1f1f7207 */ /* 0x000fe40000000000 */
[----:B------:R-:W-:Y:S02]  /*0430*/  SEL R33, R33, RZ, P4 ;  /* 0x000000ff21217207 */ /* 0x000fe40002000000 */
[----:B------:R-:W-:Y:S02]  /*0440*/  SEL R35, R35, RZ, P6 ;  /* 0x000000ff23237207 */ /* 0x000fe40003000000 */
[----:B------:R-:W-:Y:S02]  /*0450*/  SEL R37, R37, RZ, P5 ;  /* 0x000000ff25257207 */ /* 0x000fe40002800000 */
[----:B------:R-:W-:-:S02]  /*0460*/  SEL R39, R39, RZ, P3 ;  /* 0x000000ff27277207 */ /* 0x000fc40001800000 */
[----:B------:R-:W-:Y:S02]  /*0470*/  SEL R41, R41, RZ, P2 ;  /* 0x000000ff29297207 */ /* 0x000fe40001000000 */
[----:B---3--:R-:W-:-:S07]  /*0480*/  SEL R29, R29, RZ, P1 ;  /* 0x000000ff1d1d7207 */ /* 0x008fce0000800000 */
.L_x_7:
[----:B------:R-:W-:Y:S01]  /*0490*/  VIADD R8, R0, 0xfffffff0 ;  /* 0xfffffff000087836 */ /* 0x000fe20000000000 */
[C---:B------:R-:W-:Y:S02]  /*04a0*/  ISETP.GE.AND P1, PT, R7.reuse, 0x10, PT ;  /* 0x000000100700780c */ /* 0x040fe40003f26270 */
[----:B------:R-:W-:Y:S02]  /*04b0*/  VIADDMNMX R14, R7, 0xfffffff0, R12, PT ;  /* 0xfffffff0070e7846 */ /* 0x000fe4000380010c */
[----:B------:R-:W-:Y:S02]  /*04c0*/  ISETP.GE.AND P0, PT, R8, RZ, PT ;  /* 0x000000ff0800720c */ /* 0x000fe40003f06270 */
[----:B------:R-:W-:Y:S02]  /*04d0*/  VIMNMX R43, PT, PT, R11, R8, PT ;  /* 0x000000080b2b7248 */ /* 0x000fe40003fe0100 */
[----:B------:R-:W-:Y:S02]  /*04e0*/  SEL R8, R14, RZ, P1 ;  /* 0x000000ff0e087207 */ /* 0x000fe40000800000 */
[----:B------:R-:W-:-:S02]  /*04f0*/  SEL R43, R43, RZ, P0 ;  /* 0x000000ff2b2b7207 */ /* 0x000fc40000000000 */
[C---:B------:R-:W-:Y:S02]  /*0500*/  ISETP.GE.AND P1, PT, R7.reuse, 0xf, PT ;  /* 0x0000000f0700780c */ /* 0x040fe40003f26270 */
[----:B------:R-:W-:Y:S01]  /*0510*/  VIADDMNMX R14, R7, 0xfffffff1, R12, PT ;  /* 0xfffffff1070e7846 */ /* 0x000fe2000380010c */
[----:B------:R-:W-:Y:S01]  /*0520*/  IMAD R8, R43, R2, R8 ;  /* 0x000000022b087224 */ /* 0x000fe200078e0208 */
[C---:B------:R-:W-:Y:S02]  /*0530*/  ISETP.GE.AND P2, PT, R7.reuse, 0xe, PT ;  /* 0x0000000e0700780c */ /* 0x040fe40003f46270 */
[----:B------:R-:W-:Y:S02]  /*0540*/  VIADDMNMX R16, R7, 0xfffffff2, R12, PT ;  /* 0xfffffff207107846 */ /* 0x000fe4000380010c */
[----:B------:R-:W-:-:S04]  /*0550*/  IADD3 R44, P0, PT, R8, UR8, RZ ;  /* 0x00000008082c7c10 */ /* 0x000fc8000ff1e0ff */
[----:B------:R-:W-:Y:S02]  /*0560*/  LEA.HI.X.SX32 R45, R8, UR9, 0x1, P0 ;  /* 0x00000009082d7c11 */ /* 0x000fe400080f0eff */
[----:B------:R-:W-:Y:S02]  /*0570*/  SEL R8, R14, RZ, P1 ;  /* 0x000000ff0e087207 */ /* 0x000fe40000800000 */
[----:B------:R-:W-:Y:S02]  /*0580*/  SEL R14, R16, RZ, P2 ;  /* 0x000000ff100e7207 */ /* 0x000fe40001000000 */
[----:B------:R-:W2:Y:S01]  /*0590*/  LDG.E.U8 R45, desc[UR6][R44.64] ;  /* 0x000000062c2d7981 */ /* 0x000ea2000c1e1100 */
[CC--:B------:R-:W-:Y:S02]  /*05a0*/  IMAD R8, R43.reuse, R2.reuse, R8 ;  /* 0x000000022b087224 */ /* 0x0c0fe400078e0208 */
[----:B------:R-:W-:-:S03]  /*05b0*/  IMAD R14, R43, R2, R14 ;  /* 0x000000022b0e7224 */ /* 0x000fc600078e020e */
[----:B------:R-:W-:Y:S02]  /*05c0*/  IADD3 R48, P0, PT, R8, UR8, RZ ;  /* 0x0000000808307c10 */ /* 0x000fe4000ff1e0ff */
[----:B------:R-:W-:Y:S02]  /*05d0*/  IADD3 R46, P1, PT, R14, UR8, RZ ;  /* 0x000000080e2e7c10 */ /* 0x000fe4000ff3e0ff */
[----:B------:R-:W-:Y:S02]  /*05e0*/  LEA.HI.X.SX32 R49, R8, UR9, 0x1, P0 ;  /* 0x0000000908317c11 */ /* 0x000fe400080f0eff */
[----:B------:R-:W-:Y:S02]  /*05f0*/  LEA.HI.X.SX32 R47, R14, UR9, 0x1, P1 ;  /* 0x000000090e2f7c11 */ /* 0x000fe400088f0eff */
[C---:B------:R-:W-:Y:S01]  /*0600*/  ISETP.GE.AND P0, PT, R7.reuse, 0xd, PT ;  /* 0x0000000d0700780c */ /* 0x040fe20003f06270 */
[----:B------:R0:W3:Y:S01]  /*0610*/  LDG.E.U8 R18, desc[UR6][R48.64] ;  /* 0x0000000630127981 */ /* 0x0000e2000c1e1100 */
[----:B------:R-:W-:-:S02]  /*0620*/  VIADDMNMX R8, R7, 0xfffffff3, R12, PT ;  /* 0xfffffff307087846 */ /* 0x000fc4000380010c */
[C---:B------:R-:W-:Y:S01]  /*0630*/  ISETP.GE.AND P1, PT, R7.reuse, 0xc, PT ;  /* 0x0000000c0700780c */ /* 0x040fe20003f26270 */
[----:B------:R-:W4:Y:S01]  /*0640*/  LDG.E.U8 R47, desc[UR6][R46.64] ;  /* 0x000000062e2f7981 */ /* 0x000f22000c1e1100 */
[C---:B------:R-:W-:Y:S02]  /*0650*/  VIADDMNMX R14, R7.reuse, 0xfffffff4, R12, PT ;  /* 0xfffffff4070e7846 */ /* 0x040fe4000380010c */
[----:B------:R-:W-:Y:S02]  /*0660*/  SEL R8, R8, RZ, P0 ;  /* 0x000000ff08087207 */ /* 0x000fe40000000000 */
[----:B------:R-:W-:Y:S02]  /*0670*/  SEL R14, R14, RZ, P1 ;  /* 0x000000ff0e0e7207 */ /* 0x000fe40000800000 */
[----:B------:R-:W-:Y:S01]  /*0680*/  ISETP.GE.AND P1, PT, R7, 0xa, PT ;  /* 0x0000000a0700780c */ /* 0x000fe20003f26270 */
[-C--:B------:R-:W-:Y:S01]  /*0690*/  IMAD R8, R43, R2.reuse, R8 ;  /* 0x000000022b087224 */ /* 0x080fe200078e0208 */
[----:B------:R-:W-:Y:S01]  /*06a0*/  VIADDMNMX R20, R7, 0xfffffff6, R12, PT ;  /* 0xfffffff607147846 */ /* 0x000fe2000380010c */
[----:B------:R-:W-:-:S03]  /*06b0*/  IMAD R14, R43, R2, R14 ;  /* 0x000000022b0e7224 */ /* 0x000fc600078e020e */
[----:B------:R-:W-:Y:S02]  /*06c0*/  SEL R20, R20, RZ, P1 ;  /* 0x000000ff14147207 */ /* 0x000fe40000800000 */
[----:B------:R-:W-:Y:S02]  /*06d0*/  IADD3 R52, P0, PT, R8, UR8, RZ ;  /* 0x0000000808347c10 */ /* 0x000fe4000ff1e0ff */
[----:B------:R-:W-:Y:S02]  /*06e0*/  IADD3 R50, P1, PT, R14, UR8, RZ ;  /* 0x000000080e327c10 */ /* 0x000fe4000ff3e0ff */
[----:B------:R-:W-:Y:S02]  /*06f0*/  LEA.HI.X.SX32 R53, R8, UR9, 0x1, P0 ;  /* 0x0000000908357c11 */ /* 0x000fe400080f0eff */
[----:B------:R-:W-:-:S03]  /*0700*/  LEA.HI.X.SX32 R51, R14, UR9, 0x1, P1 ;  /* 0x000000090e337c11 */ /* 0x000fc600088f0eff */
[----:B------:R-:W5:Y:S04]  /*0710*/  LDG.E.U8 R26, desc[UR6][R52.64] ;  /* 0x00000006341a7981 */ /* 0x000f68000c1e1100 */
[----:B------:R-:W5:Y:S01]  /*0720*/  LDG.E.U8 R51, desc[UR6][R50.64] ;  /* 0x0000000632337981 */ /* 0x000f62000c1e1100 */
[C---:B------:R-:W-:Y:S02]  /*0730*/  ISETP.GE.AND P2, PT, R7.reuse, 0xb, PT ;  /* 0x0000000b0700780c */ /* 0x040fe40003f46270 */
[----:B------:R-:W-:-:S04]  /*0740*/  VIADDMNMX R16, R7, 0xfffffff5, R12, PT ;  /* 0xfffffff507107846 */ /* 0x000fc8000380010c */
[----:B------:R-:W-:-:S05]  /*0750*/  SEL R16, R16, RZ, P2 ;  /* 0x000000ff10107207 */ /* 0x000fca0001000000 */
[CC--:B------:R-:W-:Y:S02]  /*0760*/  IMAD R8, R43.reuse, R2.reuse, R16 ;  /* 0x000000022b087224 */ /* 0x0c0fe400078e0210 */
[----:B------:R-:W-:-:S03]  /*0770*/  IMAD R14, R43, R2, R20 ;  /* 0x000000022b0e7224 */ /* 0x000fc600078e0214 */
[----:B0-----:R-:W-:Y:S02]  /*0780*/  IADD3 R48, P0, PT, R8, UR8, RZ ;  /* 0x0000000808307c10 */ /* 0x001fe4000ff1e0ff */
[----:B------:R-:W-:Y:S02]  /*0790*/  IADD3 R54, P1, PT, R14, UR8, RZ ;  /* 0x000000080e367c10 */ /* 0x000fe4000ff3e0ff */
[----:B------:R-:W-:Y:S02]  /*07a0*/  LEA.HI.X.SX32 R49, R8, UR9, 0x1, P0 ;  /* 0x0000000908317c11 */ /* 0x000fe400080f0eff */
[C---:B------:R-:W-:Y:S02]  /*07b0*/  ISETP.GE.AND P0, PT, R7.reuse, 0x9, PT ;  /* 0x000000090700780c */ /* 0x040fe40003f06270 */
[----:B------:R-:W-:Y:S02]  /*07c0*/  VIADDMNMX R8, R7, 0xfffffff7, R12, PT ;  /* 0xfffffff707087846 */ /* 0x000fe4000380010c */
[----:B------:R-:W-:Y:S01]  /*07d0*/  LEA.HI.X.SX32 R55, R14, UR9, 0x1, P1 ;  /* 0x000000090e377c11 */ /* 0x000fe200088f0eff */
[----:B------:R-:W5:Y:S01]  /*07e0*/  LDG.E.U8 R49, desc[UR6][R48.64] ;  /* 0x0000000630317981 */ /* 0x000f62000c1e1100 */
[----:B------:R-:W-:-:S02]  /*07f0*/  SEL R8, R8, RZ, P0 ;  /* 0x000000ff08087207 */ /* 0x000fc40000000000 */
[C---:B------:R-:W-:Y:S01]  /*0800*/  ISETP.GE.AND P1, PT, R7.reuse, 0x8, PT ;  /* 0x000000080700780c */ /* 0x040fe20003f26270 */
[----:B------:R0:W5:Y:S01]  /*0810*/  LDG.E.U8 R22, desc[UR6][R54.64] ;  /* 0x0000000636167981 */ /* 0x000162000c1e1100 */
[----:B------:R-:W-:Y:S01]  /*0820*/  VIADDMNMX R14, R7, 0xfffffff8, R12, PT ;  /* 0xfffffff8070e7846 */ /* 0x000fe2000380010c */
[-C--:B------:R-:W-:Y:S01]  /*0830*/  IMAD R8, R43, R2.reuse, R8 ;  /* 0x000000022b087224 */ /* 0x080fe200078e0208 */
[C---:B------:R-:W-:Y:S02]  /*0840*/  ISETP.GE.AND P2, PT, R7.reuse, 0x7, PT ;  /* 0x000000070700780c */ /* 0x040fe40003f46270 */
[----:B------:R-:W-:Y:S02]  /*0850*/  SEL R14, R14, RZ, P1 ;  /* 0x000000ff0e0e7207 */ /* 0x000fe40000800000 */
[----:B------:R-:W-:Y:S02]  /*0860*/  VIADDMNMX R16, R7, 0xfffffff9, R12, PT ;  /* 0xfffffff907107846 */ /* 0x000fe4000380010c */
[----:B0-----:R-:W-:Y:S01]  /*0870*/  IADD3 R54, P0, PT, R8, UR8, RZ ;  /* 0x0000000808367c10 */ /* 0x001fe2000ff1e0ff */
[----:B------:R-:W-:Y:S01]  /*0880*/  IMAD R14, R43, R2, R14 ;  /* 0x000000022b0e7224 */ /* 0x000fe200078e020e */
[----:B------:R-:W-:-:S02]  /*0890*/  SEL R16, R16, RZ, P2 ;  /* 0x000000ff10107207 */ /* 0x000fc40001000000 */
[----:B------:R-:W-:Y:S02]  /*08a0*/  LEA.HI.X.SX32 R55, R8, UR9, 0x1, P0 ;  /* 0x0000000908377c11 */ /* 0x000fe400080f0eff */
[C---:B------:R-:W-:Y:S01]  /*08b0*/  IADD3 R56, P1, PT, R14.reuse, UR8, RZ ;  /* 0x000000080e387c10 */ /* 0x040fe2000ff3e0ff */
[----:B------:R-:W-:Y:S01]  /*08c0*/  IMAD R8, R43, R2, R16 ;  /* 0x000000022b087224 */ /* 0x000fe200078e0210 */
[C---:B------:R-:W-:Y:S01]  /*08d0*/  VIADDMNMX R16, R7.reuse, 0xfffffffa, R12, PT ;  /* 0xfffffffa07107846 */ /* 0x040fe2000380010c */
[----:B------:R0:W5:Y:S01]  /*08e0*/  LDG.E.U8 R24, desc[UR6][R54.64] ;  /* 0x0000000636187981 */ /* 0x000162000c1e1100 */
[----:B------:R-:W-:Y:S02]  /*08f0*/  LEA.HI.X.SX32 R57, R14, UR9, 0x1, P1 ;  /* 0x000000090e397c11 */ /* 0x000fe400088f0eff */
[C---:B------:R-:W-:Y:S02]  /*0900*/  IADD3 R52, P0, PT, R8.reuse, UR8, RZ ;  /* 0x0000000808347c10 */ /* 0x040fe4000ff1e0ff */
[----:B------:R-:W-:Y:S01]  /*0910*/  ISETP.GE.AND P1, PT, R7, 0x6, PT ;  /* 0x000000060700780c */ /* 0x000fe20003f26270 */
[----:B------:R1:W5:Y:S01]  /*0920*/  LDG.E.U8 R14, desc[UR6][R56.64] ;  /* 0x00000006380e7981 */ /* 0x000362000c1e1100 */
[----:B------:R-:W-:-:S02]  /*0930*/  LEA.HI.X.SX32 R53, R8, UR9, 0x1, P0 ;  /* 0x0000000908357c11 */ /* 0x000fc400080f0eff */
[----:B------:R-:W-:Y:S02]  /*0940*/  SEL R8, R16, RZ, P1 ;  /* 0x000000ff10087207 */ /* 0x000fe40000800000 */
[C---:B------:R-:W-:Y:S02]  /*0950*/  ISETP.GE.AND P2, PT, R7.reuse, 0x5, PT ;  /* 0x000000050700780c */ /* 0x040fe40003f46270 */
[----:B------:R-:W-:Y:S01]  /*0960*/  VIADDMNMX R20, R7, 0xfffffffb, R12, PT ;  /* 0xfffffffb07147846 */ /* 0x000fe2000380010c */
[----:B------:R-:W-:Y:S01]  /*0970*/  IMAD R8, R43, R2, R8 ;  /* 0x000000022b087224 */ /* 0x000fe200078e0208 */
[----:B------:R-:W-:Y:S01]  /*0980*/  VIADDMNMX R28, R7, 0xfffffffe, R12, PT ;  /* 0xfffffffe071c7846 */ /* 0x000fe2000380010c */
[----:B------:R-:W-:Y:S01]  /*0990*/  UIADD3 UR5, UPT, UPT, UR4, 0x11, URZ ;  /* 0x0000001104057890 */ /* 0x000fe2000fffe0ff */
[----:B------:R-:W-:Y:S01]  /*09a0*/  SEL R16, R20, RZ, P2 ;  /* 0x000000ff14107207 */ /* 0x000fe20001000000 */
[----:B------:R-:W5:Y:S01]  /*09b0*/  LDG.E.U8 R53, desc[UR6][R52.64] ;  /* 0x0000000634357981 */ /* 0x000f62000c1e1100 */
[----:B0-----:R-:W-:-:S03]  /*09c0*/  IADD3 R54, P0, PT, R8, UR8, RZ ;  /* 0x0000000808367c10 */ /* 0x001fc6000ff1e0ff */
[----:B------:R-:W-:Y:S01]  /*09d0*/  IMAD R16, R43, R2, R16 ;  /* 0x000000022b107224 */ /* 0x000fe200078e0210 */
[----:B------:R-:W-:Y:S02]  /*09e0*/  LEA.HI.X.SX32 R55, R8, UR9, 0x1, P0 ;  /* 0x0000000908377c11 */ /* 0x000fe400080f0eff */
[C---:B------:R-:W-:Y:S02]  /*09f0*/  ISETP.GE.AND P0, PT, R7.reuse, 0x4, PT ;  /* 0x000000040700780c */ /* 0x040fe40003f06270 */
[C---:B-1----:R-:W-:Y:S02]  /*0a00*/  IADD3 R56, P1, PT, R16.reuse, UR8, RZ ;  /* 0x0000000810387c10 */ /* 0x042fe4000ff3e0ff */
[----:B------:R-:W-:Y:S01]  /*0a10*/  VIADDMNMX R8, R7, 0xfffffffc, R12, PT ;  /* 0xfffffffc07087846 */ /* 0x000fe2000380010c */
[----:B------:R-:W5:Y:S01]  /*0a20*/  LDG.E.U8 R55, desc[UR6][R54.64] ;  /* 0x0000000636377981 */ /* 0x000f62000c1e1100 */
[----:B------:R-:W-:Y:S02]  /*0a30*/  LEA.HI.X.SX32 R57, R16, UR9, 0x1, P1 ;  /* 0x0000000910397c11 */ /* 0x000fe400088f0eff */
[----:B------:R-:W-:-:S02]  /*0a40*/  SEL R8, R8, RZ, P0 ;  /* 0x000000ff08087207 */ /* 0x000fc40000000000 */
[C---:B------:R-:W-:Y:S01]  /*0a50*/  ISETP.GE.AND P0, PT, R7.reuse, 0x3, PT ;  /* 0x000000030700780c */ /* 0x040fe20003f06270 */
[----:B------:R0:W5:Y:S01]  /*0a60*/  LDG.E.U8 R20, desc[UR6][R56.64] ;  /* 0x0000000638147981 */ /* 0x000162000c1e1100 */
[----:B------:R-:W-:Y:S01]  /*0a70*/  VIADDMNMX R16, R7, 0xfffffffd, R12, PT ;  /* 0xfffffffd07107846 */ /* 0x000fe2000380010c */
[----:B------:R-:W-:-:S03]  /*0a80*/  IMAD R8, R43, R2, R8 ;  /* 0x000000022b087224 */ /* 0x000fc600078e0208 */
[----:B------:R-:W-:Y:S02]  /*0a90*/  SEL R16, R16, RZ, P0 ;  /* 0x000000ff10107207 */ /* 0x000fe40000000000 */
[----:B------:R-:W-:-:S03]  /*0aa0*/  IADD3 R58, P0, PT, R8, UR8, RZ ;  /* 0x00000008083a7c10 */ /* 0x000fc6000ff1e0ff */
[----:B------:R-:W-:Y:S01]  /*0ab0*/  IMAD R16, R43, R2, R16 ;  /* 0x000000022b107224 */ /* 0x000fe200078e0210 */
[----:B------:R-:W-:-:S04]  /*0ac0*/  LEA.HI.X.SX32 R59, R8, UR9, 0x1, P0 ;  /* 0x00000009083b7c11 */ /* 0x000fc800080f0eff */
[C---:B0-----:R-:W-:Y:S01]  /*0ad0*/  IADD3 R56, P0, PT, R16.reuse, UR8, RZ ;  /* 0x0000000810387c10 */ /* 0x041fe2000ff1e0ff */
[----:B------:R-:W5:Y:S03]  /*0ae0*/  LDG.E.U8 R8, desc[UR6][R58.64] ;  /* 0x000000063a087981 */ /* 0x000f66000c1e1100 */
[----:B------:R-:W-:Y:S02]  /*0af0*/  LEA.HI.X.SX32 R57, R16, UR9, 0x1, P0 ;  /* 0x0000000910397c11 */ /* 0x000fe400080f0eff */
[----:B------:R-:W-:-:S03]  /*0b00*/  ISETP.GE.AND P0, PT, R7, 0x2, PT ;  /* 0x000000020700780c */ /* 0x000fc60003f06270 */
[----:B------:R0:W5:Y:S01]  /*0b10*/  LDG.E.U8 R16, desc[UR6][R56.64] ;  /* 0x0000000638107981 */ /* 0x000162000c1e1100 */
[----:B------:R-:W-:-:S05]  /*0b20*/  SEL R28, R28, RZ, P0 ;  /* 0x000000ff1c1c7207 */ /* 0x000fca0000000000 */
[----:B------:R-:W-:-:S05]  /*0b30*/  IMAD R28, R43, R2, R28 ;  /* 0x000000022b1c7224 */ /* 0x000fca00078e021c */
[C---:B------:R-:W-:Y:S01]  /*0b40*/  IADD3 R44, P0, PT, R28.reuse, UR8, RZ ;  /* 0x000000081c2c7c10 */ /* 0x040fe2000ff1e0ff */
[C---:B--2---:R-:W-:Y:S02]  /*0b50*/  IMAD R61, R45.reuse, UR5, R6 ;  /* 0x000000052d3d7c24 */ /* 0x044fe4000f8e0206 */
[----:B------:R-:W-:Y:S01]  /*0b60*/  IMAD R4, R45, -0x10, R4 ;  /* 0xfffffff02d047824 */ /* 0x000fe200078e0204 */
[----:B------:R-:W-:Y:S02]  /*0b70*/  LEA.HI.X.SX32 R45, R28, UR9, 0x1, P0 ;  /* 0x000000091c2d7c11 */ /* 0x000fe400080f0eff */
[C---:B------:R-:W-:Y:S02]  /*0b80*/  ISETP.GE.AND P0, PT, R7.reuse, 0x1, PT ;  /* 0x000000010700780c */ /* 0x040fe40003f06270 */
[----:B------:R-:W-:Y:S02]  /*0b90*/  VIADDMNMX R6, R7, 0xffffffff, R12, PT ;  /* 0xffffffff07067846 */ /* 0x000fe4000380010c */
[----:B------:R-:W2:Y:S02]  /*0ba0*/  LDG.E.U8 R45, desc[UR6][R44.64] ;  /* 0x000000062c2d7981 */ /* 0x000ea4000c1e1100 */
[----:B------:R-:W-:-:S05]  /*0bb0*/  SEL R6, R6, RZ, P0 ;  /* 0x000000ff06067207 */ /* 0x000fca0000000000 */
[----:B------:R-:W-:Y:S02]  /*0bc0*/  IMAD R30, R43, R2, R6 ;  /* 0x000000022b1e7224 */ /* 0x000fe400078e0206 */
[----:B---3--:R-:W-:Y:S01]  /*0bd0*/  IMAD R6, R18, UR5, R61 ;  /* 0x0000000512067c24 */ /* 0x008fe2000f8e023d */
[----:B----4-:R-:W-:-:S03]  /*0be0*/  PRMT R28, R47, 0x3340, R18 ;  /* 0x000033402f1c7816 */ /* 0x010fc60000000012 */
[----:B------:R-:W-:Y:S01]  /*0bf0*/  IMAD R47, R47, UR5, R6 ;  /* 0x000000052f2f7c24 */ /* 0x000fe2000f8e0206 */
[----:B0-----:R-:W-:-:S04]  /*0c00*/  IADD3 R56, P0, PT, R30, UR8, RZ ;  /* 0x000000081e387c10 */ /* 0x001fc8000ff1e0ff */
[----:B------:R-:W-:-:S05]  /*0c10*/  LEA.HI.X.SX32 R57, R30, UR9, 0x1, P0 ;  /* 0x000000091e397c11 */ /* 0x000fca00080f0eff */
[----:B------:R0:W3:Y:S01]  /*0c20*/  LDG.E.U8 R6, desc[UR6][R56.64] ;  /* 0x0000000638067981 */ /* 0x0000e2000c1e1100 */
[----:B-----5:R-:W-:Y:S01]  /*0c30*/  IMAD R18, R26, UR5, R47 ;  /* 0x000000051a127c24 */ /* 0x020fe2000f8e022f */
[----:B------:R-:W-:Y:S01]  /*0c40*/  PRMT R47, R51, 0x3340, R26 ;  /* 0x00003340332f7816 */ /* 0x000fe2000000001a */
[----:B------:R-:W-:Y:S02]  /*0c50*/  IMAD R26, R43, R2, R3 ;  /* 0x000000022b1a7224 */ /* 0x000fe400078e0203 */
[----:B------:R-:W-:-:S03]  /*0c60*/  IMAD R18, R51, UR5, R18 ;  /* 0x0000000533127c24 */ /* 0x000fc6000f8e0212 */
[----:B------:R-:W-:-:S04]  /*0c70*/  IADD3 R50, P0, PT, R26, UR8, RZ ;  /* 0x000000081a327c10 */ /* 0x000fc8000ff1e0ff */
[----:B------:R-:W-:-:S05]  /*0c80*/  LEA.HI.X.SX32 R51, R26, UR9, 0x1, P0 ;  /* 0x000000091a337c11 */ /* 0x000fca00080f0eff */
[----:B------:R-:W4:Y:S01]  /*0c90*/  LDG.E.U8 R30, desc[UR6][R50.64] ;  /* 0x00000006321e7981 */ /* 0x000f22000c1e1100 */
[----:B------:R-:W-:Y:S01]  /*0ca0*/  IMAD R59, R49, UR5, R18 ;  /* 0x00000005313b7c24 */ /* 0x000fe2000f8e0212 */
[----:B------:R-:W-:-:S04]  /*0cb0*/  PRMT R18, R22, 0x3340, R49 ;  /* 0x0000334016127816 */ /* 0x000fc80000000031 */
[----:B------:R-:W-:Y:S01]  /*0cc0*/  PRMT R47, R18, 0x5410, R47 ;  /* 0x00005410122f7816 */ /* 0x000fe2000000002f */
[CC--:B------:R-:W-:Y:S02]  /*0cd0*/  IMAD R18, R43.reuse, R2.reuse, R9 ;  /* 0x000000022b127224 */ /* 0x0c0fe400078e0209 */
[----:B------:R-:W-:Y:S02]  /*0ce0*/  IMAD R59, R22, UR5, R59 ;  /* 0x00000005163b7c24 */ /* 0x000fe4000f8e023b */
[CC--:B------:R-:W-:Y:S01]  /*0cf0*/  IMAD R22, R43.reuse, R2.reuse, R13 ;  /* 0x000000022b167224 */ /* 0x0c0fe200078e020d */
[----:B------:R-:W-:Y:S01]  /*0d00*/  IADD3 R48, P0, PT, R18, UR8, RZ ;  /* 0x0000000812307c10 */ /* 0x000fe2000ff1e0ff */
[----:B------:R-:W-:-:S03]  /*0d10*/  IMAD R32, R43, R2, R15 ;  /* 0x000000022b207224 */ /* 0x000fc600078e020f */
[----:B------:R-:W-:Y:S02]  /*0d20*/  LEA.HI.X.SX32 R49, R18, UR9, 0x1, P0 ;  /* 0x0000000912317c11 */ /* 0x000fe400080f0eff */
[----:B0-----:R-:W-:Y:S01]  /*0d30*/  IADD3 R56, P0, PT, R22, UR8, RZ ;  /* 0x0000000816387c10 */ /* 0x001fe2000ff1e0ff */
[----:B------:R-:W-:Y:S02]  /*0d40*/  IMAD R59, R24, UR5, R59 ;  /* 0x00000005183b7c24 */ /* 0x000fe4000f8e023b */
[----:B------:R0:W5:Y:S01]  /*0d50*/  LDG.E.U8 R18, desc[UR6][R48.64] ;  /* 0x0000000630127981 */ /* 0x000162000c1e1100 */
[----:B------:R-:W-:Y:S01]  /*0d60*/  LEA.HI.X.SX32 R57, R22, UR9, 0x1, P0 ;  /* 0x0000000916397c11 */ /* 0x000fe200080f0eff */
[----:B------:R-:W-:Y:S01]  /*0d70*/  IMAD R26, R14, UR5, R59 ;  /* 0x000000050e1a7c24 */ /* 0x000fe2000f8e023b */
[----:B------:R-:W-:-:S03]  /*0d80*/  UMOV UR10, 0xf7f9fafb ;  /* 0xf7f9fafb000a7882 */ /* 0x000fc60000000000 */
[----:B------:R-:W5:Y:S01]  /*0d90*/  LDG.E.U8 R22, desc[UR6][R56.64] ;  /* 0x0000000638167981 */ /* 0x000f62000c1e1100 */
[----:B0-----:R-:W-:-:S04]  /*0da0*/  IADD3 R48, P0, PT, R32, UR8, RZ ;  /* 0x0000000820307c10 */ /* 0x001fc8000ff1e0ff */
[----:B------:R-:W-:Y:S01]  /*0db0*/  LEA.HI.X.SX32 R49, R32, UR9, 0x1, P0 ;  /* 0x0000000920317c11 */ /* 0x000fe200080f0eff */
[----:B------:R-:W-:Y:S02]  /*0dc0*/  IMAD R32, R43, R2, R17 ;  /* 0x000000022b207224 */ /* 0x000fe400078e0211 */
[C---:B------:R-:W-:Y:S01]  /*0dd0*/  IMAD R26, R53.reuse, UR5, R26 ;  /* 0x00000005351a7c24 */ /* 0x040fe2000f8e021a */
[----:B------:R-:W-:Y:S02]  /*0de0*/  PRMT R24, R53, 0x3340, R24 ;  /* 0x0000334035187816 */ /* 0x000fe40000000018 */
[----:B------:R-:W-:-:S04]  /*0df0*/  IADD3 R50, P0, PT, R32, UR8, RZ ;  /* 0x0000000820327c10 */ /* 0x000fc8000ff1e0ff */
[----:B------:R-:W-:Y:S01]  /*0e00*/  LEA.HI.X.SX32 R51, R32, UR9, 0x1, P0 ;  /* 0x0000000920337c11 */ /* 0x000fe200080f0eff */
[----:B------:R-:W-:Y:S02]  /*0e10*/  IMAD R59, R55, UR5, R26 ;  /* 0x00000005373b7c24 */ /* 0x000fe4000f8e021a */
[----:B------:R-:W-:Y:S01]  /*0e20*/  IMAD R32, R43, R2, R19 ;  /* 0x000000022b207224 */ /* 0x000fe200078e0213 */
[----:B------:R0:W5:Y:S01]  /*0e30*/  LDG.E.U8 R26, desc[UR6][R48.64] ;  /* 0x00000006301a7981 */ /* 0x000162000c1e1100 */
[----:B------:R-:W-:-:S04]  /*0e40*/  PRMT R55, R20, 0x3340, R55 ;  /* 0x0000334014377816 */ /* 0x000fc80000000037 */
[----:B------:R-:W-:Y:S01]  /*0e50*/  PRMT R24, R55, 0x5410, R24 ;  /* 0x0000541037187816 */ /* 0x000fe20000000018 */
[----:B------:R-:W-:Y:S01]  /*0e60*/  IMAD R59, R20, UR5, R59 ;  /* 0x00000005143b7c24 */ /* 0x000fe2000f8e023b */
[----:B------:R-:W-:Y:S01]  /*0e70*/  IADD3 R52, P0, PT, R32, UR8, RZ ;  /* 0x0000000820347c10 */ /* 0x000fe2000ff1e0ff */
[----:B------:R-:W-:Y:S02]  /*0e80*/  IMAD R20, R43, R2, R21 ;  /* 0x000000022b147224 */ /* 0x000fe400078e0215 */
[----:B------:R-:W-:Y:S02]  /*0e90*/  IDP.4A.U8.S8 R53, R24, UR10, RZ ;  /* 0x0000000a18357c26 */ /* 0x000fe400080004ff */
[----:B------:R1:W5:Y:S02]  /*0ea0*/  LDG.E.U8 R24, desc[UR6][R50.64] ;  /* 0x0000000632187981 */ /* 0x000364000c1e1100 */
[----:B------:R-:W-:Y:S01]  /*0eb0*/  IMAD R14, R14, -0x8, R53 ;  /* 0xfffffff80e0e7824 */ /* 0x000fe200078e0235 */
[----:B------:R-:W-:-:S02]  /*0ec0*/  LEA.HI.X.SX32 R53, R32, UR9, 0x1, P0 ;  /* 0x0000000920357c11 */ /* 0x000fc400080f0eff */
[----:B0-----:R-:W-:Y:S01]  /*0ed0*/  IADD3 R48, P0, PT, R20, UR8, RZ ;  /* 0x0000000814307c10 */ /* 0x001fe2000ff1e0ff */
[----:B------:R-:W-:Y:S01]  /*0ee0*/  IMAD R59, R8, UR5, R59 ;  /* 0x00000005083b7c24 */ /* 0x000fe2000f8e023b */
[----:B------:R-:W-:-:S03]  /*0ef0*/  PRMT R49, R16, 0x3340, RZ ;  /* 0x0000334010317816 */ /* 0x000fc600000000ff */
[----:B------:R-:W-:Y:S01]  /*0f00*/  IMAD R16, R16, UR5, R59 ;  /* 0x0000000510107c24 */ /* 0x000fe2000f8e023b */
[----:B------:R-:W-:Y:S01]  /*0f10*/  UMOV UR10, 0xfdf1f2 ;  /* 0x00fdf1f2000a7882 */ /* 0x000fe20000000000 */
[CC--:B------:R-:W-:Y:S01]  /*0f20*/  IMAD R34, R43.reuse, R2.reuse, R25 ;  /* 0x000000022b227224 */ /* 0x0c0fe200078e0219 */
[----:B------:R-:W-:Y:S01]  /*0f30*/  PRMT R55, R28, 0x5410, R49 ;  /* 0x000054101c377816 */ /* 0x000fe20000000031 */
[----:B------:R0:W5:Y:S01]  /*0f40*/  LDG.E.U8 R32, desc[UR6][R52.64] ;  /* 0x0000000634207981 */ /* 0x000162000c1e1100 */
[----:B------:R-:W-:Y:S01]  /*0f50*/  LEA.HI.X.SX32 R49, R20, UR9, 0x1, P0 ;  /* 0x0000000914317c11 */ /* 0x000fe200080f0eff */
[----:B------:R-:W-:-:S04]  /*0f60*/  IMAD R28, R43, R2, R23 ;  /* 0x000000022b1c7224 */ /* 0x000fc800078e0217 */
[----:B------:R2:W5:Y:S01]  /*0f70*/  LDG.E.U8 R20, desc[UR6][R48.64] ;  /* 0x0000000630147981 */ /* 0x000562000c1e1100 */
[----:B-1----:R-:W-:Y:S01]  /*0f80*/  IADD3 R50, P0, PT, R28, UR8, RZ ;  /* 0x000000081c327c10 */ /* 0x002fe2000ff1e0ff */
[----:B------:R-:W-:-:S03]  /*0f90*/  IDP.4A.U8.S8 R14, R55, UR10, R14 ;  /* 0x0000000a370e7c26 */ /* 0x000fc6000800040e */
[----:B------:R-:W-:Y:S02]  /*0fa0*/  LEA.HI.X.SX32 R51, R28, UR9, 0x1, P0 ;  /* 0x000000091c337c11 */ /* 0x000fe400080f0eff */
[----:B0-----:R-:W-:-:S03]  /*0fb0*/  IADD3 R52, P0, PT, R34, UR8, RZ ;  /* 0x0000000822347c10 */ /* 0x001fc6000ff1e0ff */
[----:B------:R0:W5:Y:S01]  /*0fc0*/  LDG.E.U8 R28, desc[UR6][R50.64] ;  /* 0x00000006321c7981 */ /* 0x000162000c1e1100 */
[----:B------:R-:W-:Y:S01]  /*0fd0*/  LEA.HI.X.SX32 R53, R34, UR9, 0x1, P0 ;  /* 0x0000000922357c11 */ /* 0x000fe200080f0eff */
[----:B--2---:R-:W-:Y:S02]  /*0fe0*/  IMAD R49, R45, UR5, R16 ;  /* 0x000000052d317c24 */ /* 0x004fe4000f8e0210 */
[----:B------:R-:W-:Y:S02]  /*0ff0*/  IMAD R45, R8, 0x2, R45 ;  /* 0x00000002082d7824 */ /* 0x000fe400078e022d */
[----:B------:R-:W2:Y:S01]  /*1000*/  LDG.E.U8 R16, desc[UR6][R52.64] ;  /* 0x0000000634107981 */ /* 0x000ea2000c1e1100 */
[----:B------:R-:W-:Y:S02]  /*1010*/  IMAD R8, R43, R2, R31 ;  /* 0x000000022b087224 */ /* 0x000fe400078e021f */
[----:B---3--:R-:W-:-:S04]  /*1020*/  IMAD R49, R6, UR5, R49 ;  /* 0x0000000506317c24 */ /* 0x008fc8000f8e0231 */
[----:B----4-:R-:W-:Y:S02]  /*1030*/  IMAD R55, R30, UR5, R49 ;  /* 0x000000051e377c24 */ /* 0x010fe4000f8e0231 */
[----:B------:R-:W-:-:S05]  /*1040*/  IMAD R30, R43, R2, R27 ;  /* 0x000000022b1e7224 */ /* 0x000fca00078e021b */
[----:B------:R-:W-:-:S04]  /*1050*/  IADD3 R48, P0, PT, R30, UR8, RZ ;  /* 0x000000081e307c10 */ /* 0x000fc8000ff1e0ff */
[----:B------:R-:W-:Y:S02]  /*1060*/  LEA.HI.X.SX32 R49, R30, UR9, 0x1, P0 ;  /* 0x000000091e317c11 */ /* 0x000fe400080f0eff */
[----:B0-----:R-:W-:-:S03]  /*1070*/  IADD3 R50, P0, PT, R8, UR8, RZ ;  /* 0x0000000808327c10 */ /* 0x001fc6000ff1e0ff */
[----:B------:R0:W3:Y:S01]  /*1080*/  LDG.E.U8 R30, desc[UR6][R48.64] ;  /* 0x00000006301e7981 */ /* 0x0000e2000c1e1100 */
[----:B------:R-:W-:Y:S01]  /*1090*/  LEA.HI.X.SX32 R51, R8, UR9, 0x1, P0 ;  /* 0x0000000908337c11 */ /* 0x000fe200080f0eff */
[----:B------:R-:W-:-:S04]  /*10a0*/  IMAD R8, R43, R2, R33 ;  /* 0x000000022b087224 */ /* 0x000fc800078e0221 */
[----:B------:R-:W4:Y:S01]  /*10b0*/  LDG.E.U8 R50, desc[UR6][R50.64] ;  /* 0x0000000632327981 */ /* 0x000f22000c1e1100 */
[----:B0-----:R-:W-:-:S04]  /*10c0*/  IADD3 R48, P0, PT, R8, UR8, RZ ;  /* 0x0000000808307c10 */ /* 0x001fc8000ff1e0ff */
[----:B------:R-:W-:-:S05]  /*10d0*/  LEA.HI.X.SX32 R49, R8, UR9, 0x1, P0 ;  /* 0x0000000908317c11 */ /* 0x000fca00080f0eff */
[----:B------:R0:W4:Y:S01]  /*10e0*/  LDG.E.U8 R8, desc[UR6][R48.64] ;  /* 0x0000000630087981 */ /* 0x000122000c1e1100 */
[----:B-----5:R-:W-:-:S04]  /*10f0*/  IMAD R55, R18, UR5, R55 ;  /* 0x0000000512377c24 */ /* 0x020fc8000f8e0237 */
[----:B------:R-:W-:-:S04]  /*1100*/  IMAD R55, R22, UR5, R55 ;  /* 0x0000000516377c24 */ /* 0x000fc8000f8e0237 */
[C---:B------:R-:W-:Y:S01]  /*1110*/  IMAD R55, R26.reuse, UR5, R55 ;  /* 0x000000051a377c24 */ /* 0x040fe2000f8e0237 */
[----:B------:R-:W-:-:S03]  /*1120*/  PRMT R53, R26, 0x3340, RZ ;  /* 0x000033401a357816 */ /* 0x000fc600000000ff */
[----:B------:R-:W-:Y:S02]  /*1130*/  IMAD R55, R24, UR5, R55 ;  /* 0x0000000518377c24 */ /* 0x000fe4000f8e0237 */
[----:B------:R-:W-:Y:S02]  /*1140*/  IMAD R26, R43, R2, R37 ;  /* 0x000000022b1a7224 */ /* 0x000fe400078e0225 */
[----:B------:R-:W-:Y:S01]  /*1150*/  IMAD R55, R32, UR5, R55 ;  /* 0x0000000520377c24 */ /* 0x000fe2000f8e0237 */
[----:B------:R-:W-:-:S03]  /*1160*/  PRMT R32, R20, 0x3340, R32 ;  /* 0x0000334014207816 */ /* 0x000fc60000000020 */
[----:B------:R-:W-:Y:S02]  /*1170*/  IMAD R55, R20, UR5, R55 ;  /* 0x0000000514377c24 */ /* 0x000fe4000f8e0237 */
[----:B------:R-:W-:Y:S01]  /*1180*/  IMAD R20, R43, R2, R35 ;  /* 0x000000022b147224 */ /* 0x000fe200078e0223 */
[----:B------:R-:W-:-:S04]  /*1190*/  PRMT R32, R32, 0x5410, R53 ;  /* 0x0000541020207816 */ /* 0x000fc80000000035 */
[----:B------:R-:W-:Y:S01]  /*11a0*/  IADD3 R52, P0, PT, R20, UR8, RZ ;  /* 0x0000000814347c10 */ /* 0x000fe2000ff1e0ff */
[----:B------:R-:W-:-:S03]  /*11b0*/  IMAD R55, R28, UR5, R55 ;  /* 0x000000051c377c24 */ /* 0x000fc6000f8e0237 */
[----:B------:R-:W-:Y:S02]  /*11c0*/  LEA.HI.X.SX32 R53, R20, UR9, 0x1, P0 ;  /* 0x0000000914357c11 */ /* 0x000fe400080f0eff */
[----:B0-----:R-:W-:-:S03]  /*11d0*/  IADD3 R48, P0, PT, R26, UR8, RZ ;  /* 0x000000081a307c10 */ /* 0x001fc6000ff1e0ff */
[----:B------:R0:W5:Y:S01]  /*11e0*/  LDG.E.U8 R20, desc[UR6][R52.64] ;  /* 0x0000000634147981 */ /* 0x000162000c1e1100 */
[----:B------:R-:W-:Y:S01]  /*11f0*/  LEA.HI.X.SX32 R49, R26, UR9, 0x1, P0 ;  /* 0x000000091a317c11 */ /* 0x000fe200080f0eff */
[----:B------:R-:W-:-:S04]  /*1200*/  IMAD R26, R43, R2, R39 ;  /* 0x000000022b1a7224 */ /* 0x000fc800078e0227 */
[----:B------:R-:W5:Y:S01]  /*1210*/  LDG.E.U8 R48, desc[UR6][R48.64] ;  /* 0x0000000630307981 */ /* 0x000f62000c1e1100 */
[----:B--2---:R-:W-:-:S04]  /*1220*/  IMAD R55, R16, UR5, R55 ;  /* 0x0000000510377c24 */ /* 0x004fc8000f8e0237 */
[C---:B---3--:R-:W-:Y:S01]  /*1230*/  IMAD R55, R30.reuse, UR5, R55 ;  /* 0x000000051e377c24 */ /* 0x048fe2000f8e0237 */
[----:B------:R-:W-:-:S03]  /*1240*/  PRMT R28, R30, 0x3340, R28 ;  /* 0x000033401e1c7816 */ /* 0x000fc6000000001c */
[----:B----4-:R-:W-:Y:S01]  /*1250*/  IMAD R55, R50, UR5, R55 ;  /* 0x0000000532377c24 */ /* 0x010fe2000f8e0237 */
[----:B------:R-:W-:-:S03]  /*1260*/  PRMT R51, R8, 0x3340, R50 ;  /* 0x0000334008337816 */ /* 0x000fc60000000032 */
[----:B------:R-:W-:Y:S01]  /*1270*/  IMAD R55, R8, UR5, R55 ;  /* 0x0000000508377c24 */ /* 0x000fe2000f8e0237 */
[C---:B------:R-:W-:Y:S01]  /*1280*/  IADD3 R50, P0, PT, R26.reuse, UR8, RZ ;  /* 0x000000081a327c10 */ /* 0x040fe2000ff1e0ff */
[----:B------:R-:W-:Y:S01]  /*1290*/  IMAD R8, R43, R2, R41 ;  /* 0x000000022b087224 */ /* 0x000fe200078e0229 */
[----:B------:R-:W-:Y:S02]  /*12a0*/  PRMT R28, R51, 0x5410, R28 ;  /* 0x00005410331c7816 */ /* 0x000fe4000000001c */
[----:B------:R-:W-:Y:S02]  /*12b0*/  LEA.HI.X.SX32 R51, R26, UR9, 0x1, P0 ;  /* 0x000000091a337c11 */ /* 0x000fe400080f0eff */
[----:B0-----:R-:W-:-:S03]  /*12c0*/  IADD3 R52, P0, PT, R8, UR8, RZ ;  /* 0x0000000808347c10 */ /* 0x001fc6000ff1e0ff */
[----:B------:R-:W2:Y:S01]  /*12d0*/  LDG.E.U8 R50, desc[UR6][R50.64] ;  /* 0x0000000632327981 */ /* 0x000ea2000c1e1100 */
[----:B------:R-:W-:-:S05]  /*12e0*/  LEA.HI.X.SX32 R53, R8, UR9, 0x1, P0 ;  /* 0x0000000908357c11 */ /* 0x000fca00080f0eff */
[----:B------:R-:W2:Y:S01]  /*12f0*/  LDG.E.U8 R52, desc[UR6][R52.64] ;  /* 0x0000000634347981 */ /* 0x000ea2000c1e1100 */
[----:B------:R-:W-:-:S05]  /*1300*/  IMAD R8, R43, R2, R29 ;  /* 0x000000022b087224 */ /* 0x000fca00078e021d */
[----:B------:R-:W-:Y:S01]  /*1310*/  IADD3 R42, P0, PT, R8, UR8, RZ ;  /* 0x00000008082a7c10 */ /* 0x000fe2000ff1e0ff */
[----:B-----5:R-:W-:Y:S01]  /*1320*/  IMAD R55, R20, UR5, R55 ;  /* 0x0000000514377c24 */ /* 0x020fe2000f8e0237 */
[----:B------:R-:W-:Y:S02]  /*1330*/  PRMT R20, R48, 0x3340, R20 ;  /* 0x0000334030147816 */ /* 0x000fe40000000014 */
[----:B--2---:R-:W-:-:S04]  /*1340*/  PRMT R43, R52, 0x3340, R50 ;  /* 0x00003340342b7816 */ /* 0x004fc80000000032 */
[----:B------:R-:W-:Y:S02]  /*1350*/  PRMT R49, R43, 0x5410, R20 ;  /* 0x000054102b317816 */ /* 0x000fe40000000014 */
[----:B------:R-:W-:-:S05]  /*1360*/  LEA.HI.X.SX32 R43, R8, UR9, 0x1, P0 ;  /* 0x00000009082b7c11 */ /* 0x000fca00080f0eff */
[----:B------:R-:W2:Y:S01]  /*1370*/  LDG.E.U8 R42, desc[UR6][R42.64] ;  /* 0x000000062a2a7981 */ /* 0x000ea2000c1e1100 */
[----:B------:R-:W-:Y:S02]  /*1380*/  UMOV UR10, 0xc0d0e0f ;  /* 0x0c0d0e0f000a7882 */ /* 0x000fe40000000000 */
[----:B------:R-:W-:Y:S01]  /*1390*/  IDP.4A.U8.U8 R49, R49, UR10, R18 ;  /* 0x0000000a31317c26 */ /* 0x000fe20008000012 */
[----:B------:R-:W-:Y:S02]  /*13a0*/  UMOV UR10, 0x7090a0b ;  /* 0x07090a0b000a7882 */ /* 0x000fe40000000000 */
[----:B------:R-:W-:Y:S01]  /*13b0*/  IDP.4A.U8.U8 R28, R28, UR10, RZ ;  /* 0x0000000a1c1c7c26 */ /* 0x000fe200080000ff */
[----:B------:R-:W-:Y:S02]  /*13c0*/  UMOV UR10, 0x30506 ;  /* 0x00030506000a7882 */ /* 0x000fe40000000000 */
[----:B------:R-:W-:Y:S01]  /*13d0*/  IDP.4A.U8.U8 R32, R32, UR10, RZ ;  /* 0x0000000a20207c26 */ /* 0x000fe200080000ff */
[----:B------:R-:W-:Y:S01]  /*13e0*/  UIADD3 UR4, UPT, UPT, UR4, 0x1, URZ ;  /* 0x0000000104047890 */ /* 0x000fe2000fffe0ff */
[----:B------:R-:W-:-:S02]  /*13f0*/  IMAD R55, R48, UR5, R55 ;  /* 0x0000000530377c24 */ /* 0x000fc4000f8e0237 */
[----:B------:R-:W-:Y:S01]  /*1400*/  IMAD.U32 R45, R45, 0x2, R6 ;  /* 0x000000022d2d7824 */ /* 0x000fe200078e0006 */
[----:B------:R-:W-:Y:S01]  /*1410*/  UISETP.NE.AND UP0, UPT, UR4, URZ, UPT ;  /* 0x000000ff0400728c */ /* 0x000fe2000bf05270 */
[----:B------:R-:W-:Y:S01]  /*1420*/  IMAD R55, R50, UR5, R55 ;  /* 0x0000000532377c24 */ /* 0x000fe2000f8e0237 */
[----:B------:R-:W-:Y:S02]  /*1430*/  UMOV UR10, 0xf3f4f5f6 ;  /* 0xf3f4f5f6000a7882 */ /* 0x000fe40000000000 */
[----:B------:R-:W-:Y:S02]  /*1440*/  IDP.4A.U8.S8 R4, R47, UR10, R4 ;  /* 0x0000000a2f047c26 */ /* 0x000fe40008000404 */
[----:B------:R-:W-:Y:S02]  /*1450*/  IMAD R55, R52, UR5, R55 ;  /* 0x0000000534377c24 */ /* 0x000fe4000f8e0237 */
[----:B------:R-:W-:Y:S02]  /*1460*/  VIADD R0, R0, 0x1 ;  /* 0x0000000100007836 */ /* 0x000fe40000000000 */
[----:B--2---:R-:W-:-:S04]  /*1470*/  IMAD R49, R42, 0x10, R49 ;  /* 0x000000102a317824 */ /* 0x004fc800078e0231 */
[----:B------:R-:W-:-:S04]  /*1480*/  IMAD.IADD R49, R28, 0x1, R49 ;  /* 0x000000011c317824 */ /* 0x000fc800078e0231 */
[----:B------:R-:W-:-:S04]  /*1490*/  IMAD R49, R16, 0x8, R49 ;  /* 0x0000000810317824 */ /* 0x000fc800078e0231 */
[----:B------:R-:W-:-:S04]  /*14a0*/  IMAD.IADD R49, R32, 0x1, R49 ;  /* 0x0000000120317824 */ /* 0x000fc800078e0231 */
[----:B------:R-:W-:-:S04]  /*14b0*/  IMAD R49, R24, 0x4, R49 ;  /* 0x0000000418317824 */ /* 0x000fc800078e0231 */
[----:B------:R-:W-:-:S05]  /*14c0*/  IMAD R49, R22, 0x2, R49 ;  /* 0x0000000216317824 */ /* 0x000fca00078e0231 */
[----:B------:R-:W-:Y:S01]  /*14d0*/  IADD3 R45, PT, PT, R14, R49, -R45 ;  /* 0x000000310e2d7210 */ /* 0x000fe20007ffe82d */
[----:B------:R-:W-:-:S04]  /*14e0*/  IMAD R6, R42, UR5, R55 ;  /* 0x000000052a067c24 */ /* 0x000fc8000f8e0237 */
[----:B------:R-:W-:Y:S01]  /*14f0*/  IMAD.IADD R4, R4, 0x1, R45 ;  /* 0x0000000104047824 */ /* 0x000fe200078e022d */
[----:B------:R-:W-:Y:S06]  /*1500*/  BRA.U UP0, `(.L_x_7) ;  /* 0xffffffed00e07547 */ /* 0x000fec000b83ffff */
[----:B------:R-:W-:Y:S01]  /*1510*/  I2FP.F32.S32 R17, R6 ;  /* 0x0000000600117245 */ /* 0x000fe20000201400 */
[----:B------:R-:W-:Y:S01]  /*1520*/  BSSY.RECONVERGENT B0, `(.L_x_8) ;  /* 0x0000010000007945 */ /* 0x000fe20003800200 */
[----:B------:R-:W-:-:S04]  /*1530*/  I2FP.F32.S32 R16, R4 ;  /* 0x0000000400107245 */ /* 0x000fc80000201400 */
[----:B------:R-:W-:-:S04]  /*1540*/  FSETP.GT.AND P2, PT, |R17|, |R16|, PT ;  /* 0x400000101100720b */ /* 0x000fc80003f44200 */
[----:B------:R-:W-:Y:S02]  /*1550*/  FSEL R19, |R17|, |R16|, P2 ;  /* 0x4000001011137208 */ /* 0x000fe40001000200 */
[----:B------:R-:W-:Y:S02]  /*1560*/  FSEL R0, |R16|, |R17|, P2 ;  /* 0x4000001110007208 */ /* 0x000fe40001000200 */
[----:B------:R-:W0:Y:S08]  /*1570*/  MUFU.RCP R2, R19 ;  /* 0x0000001300027308 */ /* 0x000e300000001000 */
[----:B------:R-:W1:Y:S01]  /*1580*/  FCHK P0, R0, R19 ;  /* 0x0000001300007302 */ /* 0x000e620000000000 */
[----:B0-----:R-:W-:-:S04]  /*1590*/  FFMA R3, -R19, R2, 1 ;  /* 0x3f80000013037423 */ /* 0x001fc80000000102 */
[----:B------:R-:W-:-:S04]  /*15a0*/  FFMA R3, R2, R3, R2 ;  /* 0x0000000302037223 */ /* 0x000fc80000000002 */
[----:B------:R-:W-:-:S04]  /*15b0*/  FFMA R2, R0, R3, RZ ;  /* 0x0000000300027223 */ /* 0x000fc800000000ff */
[----:B------:R-:W-:-:S04]  /*15c0*/  FFMA R6, -R19, R2, R0 ;  /* 0x0000000213067223 */ /* 0x000fc80000000100 */
[----:B------:R-:W-:Y:S01]  /*15d0*/  FFMA R2, R3, R6, R2 ;  /* 0x0000000603027223 */ /* 0x000fe20000000002 */
[----:B-1----:R-:W-:Y:S06]  /*15e0*/  @!P0 BRA `(.L_x_9) ;  /* 0x00000000000c8947 */ /* 0x002fec0003800000 */
[----:B------:R-:W-:-:S07]  /*15f0*/  MOV R15, 0x1610 ;  /* 0x00001610000f7802 */ /* 0x000fce0000000f00 */
[----:B------:R-:W-:Y:S05]  /*1600*/  CALL.REL.NOINC `($__internal_0_$__cuda_sm3x_div_rn_noftz_f32_slowpath) ;  /* 0x0000036000a87944 */ /* 0x000fea0003c00000 */
[----:B------:R-:W-:-:S07]  /*1610*/  IMAD.MOV.U32 R2, RZ, RZ, R0 ;  /* 0x000000ffff027224 */ /* 0x000fce00078e0000 */
.L_x_9:
[----:B------:R-:W-:Y:S05]  /*1620*/  BSYNC.RECONVERGENT B0 ;  /* 0x0000000000007941 */ /* 0x000fea0003800200 */
.L_x_8:
[----:B------:R-:W-:Y:S02]  /*1630*/  IMAD.MOV.U32 R3, RZ, RZ, 0x3b33710b ;  /* 0x3b33710bff037424 */ /* 0x000fe400078e00ff */
[----:B------:R-:W-:Y:S01]  /*1640*/  FMUL R0, R2, R2 ;  /* 0x0000000202007220 */ /* 0x000fe20000400000 */
[----:B------:R-:W-:Y:S01]  /*1650*/  IMAD.MOV.U32 R6, RZ, RZ, 0x3f6ee581 ;  /* 0x3f6ee581ff067424 */ /* 0x000fe200078e00ff */
[----:B------:R-:W-:Y:S01]  /*1660*/  ISETP.GE.AND P0, PT, R4, RZ, PT ;  /* 0x000000ff0400720c */ /* 0x000fe20003f06270 */
[----:B------:R-:W-:Y:S01]  /*1670*/  BSSY.RECONVERGENT B0, `(.L_x_10) ;  /* 0x0000059000007945 */ /* 0x000fe20003800200 */
[----:B------:R-:W-:Y:S01]  /*1680*/  FFMA R3, R0, R3, -0.015681877732276916504 ;  /* 0xbc80774800037423 */ /* 0x000fe20000000003 */
[----:B------:R-:W-:Y:S02]  /*1690*/  FSETP.NEU.AND P3, PT, |R16|, |R17|, PT ;  /* 0x400000111000720b */ /* 0x000fe40003f6d200 */
[----:B------:R-:W-:Y:S01]  /*16a0*/  FSETP.NEU.AND P1, PT, R19, RZ, PT ;  /* 0x000000ff1300720b */ /* 0x000fe20003f2d000 */
[----:B------:R-:W-:-:S04]  /*16b0*/  FFMA R3, R0, R3, 0.042200751602649688721 ;  /* 0x3d2cdab200037423 */ /* 0x000fc80000000003 */
[----:B------:R-:W-:-:S04]  /*16c0*/  FFMA R3, R0, R3, -0.074792981147766113281 ;  /* 0xbd992d1000037423 */ /* 0x000fc80000000003 */
[----:B------:R-:W-:-:S04]  /*16d0*/  FFMA R3, R0, R3, 0.10640415549278259277 ;  /* 0x3dd9ea6c00037423 */ /* 0x000fc80000000003 */
[----:B------:R-:W-:-:S04]  /*16e0*/  FFMA R3, R0, R3, -0.14207722246646881104 ;  /* 0xbe117cb100037423 */ /* 0x000fc80000000003 */
[----:B------:R-:W-:-:S04]  /*16f0*/  FFMA R3, R0, R3, 0.19993925094604492188 ;  /* 0x3e4cbce000037423 */ /* 0x000fc80000000003 */
[----:B------:R-:W-:-:S04]  /*1700*/  FFMA R3, R0, R3, -0.33333197236061096191 ;  /* 0xbeaaaa7d00037423 */ /* 0x000fc80000000003 */
[----:B------:R-:W-:-:S04]  /*1710*/  FMUL R3, R0, R3 ;  /* 0x0000000300037220 */ /* 0x000fc80000400000 */
[----:B------:R-:W-:Y:S01]  /*1720*/  FFMA R3, R3, R2, R2 ;  /* 0x0000000203037223 */ /* 0x000fe20000000002 */
[----:B------:R-:W-:-:S03]  /*1730*/  FSEL R2, R6, 1.8663789033889770508, P2 ;  /* 0x3feee58106027808 */ /* 0x000fc60001000000 */
[----:B------:R-:W-:-:S05]  /*1740*/  FFMA R0, R6, 1.6832555532455444336, -R3 ;  /* 0x3fd774eb06007823 */ /* 0x000fca0000000803 */
[-C--:B------:R-:W-:Y:S02]  /*1750*/  FSEL R0, R0, R3.reuse, P2 ;  /* 0x0000000300007208 */ /* 0x080fe40001000000 */
[----:B------:R-:W-:-:S05]  /*1760*/  FSEL R3, R3, -R3, P2 ;  /* 0x8000000303037208 */ /* 0x000fca0001000000 */
[----:B------:R-:W-:Y:S01]  /*1770*/  @!P0 FFMA R0, R2, 1.6832555532455444336, R3 ;  /* 0x3fd774eb02008823 */ /* 0x000fe20000000003 */
[----:B------:R-:W-:-:S05]  /*1780*/  IMAD.MOV.U32 R2, RZ, RZ, 0x4016cbe4 ;  /* 0x4016cbe4ff027424 */ /* 0x000fca00078e00ff */
[----:B------:R-:W-:Y:S01]  /*1790*/  @!P3 FSEL R0, R2, 0.78539818525314331055, !P0 ;  /* 0x3f490fdb0200b808 */ /* 0x000fe20004000000 */
[----:B------:R-:W-:Y:S01]  /*17a0*/  FADD R2, |R17|, |R16| ;  /* 0x4000001011027221 */ /* 0x000fe20000000200 */
[----:B------:R-:W-:-:S04]  /*17b0*/  @!P1 FSEL R0, RZ, 3.1415927410125732422, P0 ;  /* 0x40490fdbff009808 */ /* 0x000fc80000000000 */
[----:B------:R-:W-:Y:S02]  /*17c0*/  FSETP.NAN.AND P0, PT, R2, R2, PT ;  /* 0x000000020200720b */ /* 0x000fe40003f08000 */
[----:B------:R-:W-:-:S04]  /*17d0*/  LOP3.LUT R3, R0, 0x80000000, R17, 0xb8, !PT ;  /* 0x8000000000037812 */ /* 0x000fc800078eb811 */
[----:B------:R-:W-:-:S04]  /*17e0*/  FSEL R21, R2, R3, P0 ;  /* 0x0000000302157208 */ /* 0x000fc80000000000 */
[C---:B------:R-:W-:Y:S01]  /*17f0*/  FSETP.GE.AND P0, PT, |R21|.reuse, 105615, PT ;  /* 0x47ce47801500780b */ /* 0x040fe20003f06200 */
[----:B------:R-:W-:-:S06]  /*1800*/  FMUL R0, R21, 0.63661974668502807617 ;  /* 0x3f22f98315007820 */ /* 0x000fcc0000400000 */
[----:B------:R-:W0:Y:S02]  /*1810*/  F2I.NTZ R0, R0 ;  /* 0x0000000000007305 */ /* 0x000e240000203100 */
[----:B0-----:R-:W-:Y:S01]  /*1820*/  I2FP.F32.S32 R2, R0 ;  /* 0x0000000000027245 */ /* 0x001fe20000201400 */
[----:B------:R-:W-:-:S04]  /*1830*/  IMAD.MOV.U32 R17, RZ, RZ, R0 ;  /* 0x000000ffff117224 */ /* 0x000fc800078e0000 */
[----:B------:R-:W-:-:S04]  /*1840*/  FFMA R3, R2, -1.5707962512969970703, R21 ;  /* 0xbfc90fda02037823 */ /* 0x000fc80000000015 */
[----:B------:R-:W-:-:S04]  /*1850*/  FFMA R3, R2, -7.5497894158615963534e-08, R3 ;  /* 0xb3a2216802037823 */ /* 0x000fc80000000003 */
[----:B------:R-:W-:-:S04]  /*1860*/  FFMA R19, R2, -5.3903029534742383927e-15, R3 ;  /* 0xa7c234c502137823 */ /* 0x000fc80000000003 */
[----:B------:R-:W-:Y:S01]  /*1870*/  IMAD.MOV.U32 R2, RZ, RZ, R19 ;  /* 0x000000ffff027224 */ /* 0x000fe200078e0013 */
[----:B------:R-:W-:Y:S06]  /*1880*/  @!P0 BRA `(.L_x_11) ;  /* 0x0000000000dc8947 */ /* 0x000fec0003800000 */
[----:B------:R-:W-:-:S13]  /*1890*/  FSETP.NEU.AND P0, PT, |R21|, +INF , PT ;  /* 0x7f8000001500780b */ /* 0x000fda0003f0d200 */
[----:B------:R-:W-:Y:S01]  /*18a0*/  @!P0 FMUL R2, RZ, R21 ;  /* 0x00000015ff028220 */ /* 0x000fe20000400000 */
[----:B------:R-:W-:Y:S01]  /*18b0*/  @!P0 IMAD.MOV.U32 R0, RZ, RZ, RZ ;  /* 0x000000ffff008224 */ /* 0x000fe200078e00ff */
[----:B------:R-:W-:Y:S06]  /*18c0*/  @!P0 BRA `(.L_x_11) ;  /* 0x0000000000cc8947 */ /* 0x000fec0003800000 */
[----:B------:R-:W-:Y:S01]  /*18d0*/  IMAD.SHL.U32 R2, R21, 0x100, RZ ;  /* 0x0000010015027824 */ /* 0x000fe200078e00ff */
[----:B------:R-:W0:Y:S01]  /*18e0*/  LDCU.64 UR8, c[0x4][URZ] ;  /* 0x01000000ff0877ac */ /* 0x000e220008000a00 */
[----:B------:R-:W-:Y:S02]  /*18f0*/  IMAD.MOV.U32 R6, RZ, RZ, RZ ;  /* 0x000000ffff067224 */ /* 0x000fe400078e00ff */
[----:B------:R-:W-:Y:S01]  /*1900*/  IMAD.MOV.U32 R0, RZ, RZ, R1 ;  /* 0x000000ffff007224 */ /* 0x000fe200078e0001 */
[----:B------:R-:W-:Y:S01]  /*1910*/  LOP3.LUT R15, R2, 0x80000000, RZ, 0xfc, !PT ;  /* 0x80000000020f7812 */ /* 0x000fe200078efcff */
[----:B------:R-:W-:Y:S01]  /*1920*/  UMOV UR5, URZ ;  /* 0x000000ff00057c82 */ /* 0x000fe20008000000 */
[----:B------:R-:W-:-:S05]  /*1930*/  UMOV UR4, URZ ;  /* 0x000000ff00047c82 */ /* 0x000fca0008000000 */
.L_x_12:
[----:B0-----:R-:W-:Y:S02]  /*1940*/  IMAD.U32 R8, RZ, RZ, UR8 ;  /* 0x00000008ff087e24 */ /* 0x001fe4000f8e00ff */
[----:B------:R-:W-:-:S05]  /*1950*/  IMAD.U32 R9, RZ, RZ, UR9 ;  /* 0x00000009ff097e24 */ /* 0x000fca000f8e00ff */
[----:B------:R-:W2:Y:S01]  /*1960*/  LDG.E.CONSTANT R2, desc[UR6][R8.64] ;  /* 0x0000000608027981 */ /* 0x000ea2000c1e9900 */
[----:B------:R-:W-:Y:S02]  /*1970*/  UIADD3 UR8, UP0, UPT, UR8, 0x4, URZ ;  /* 0x0000000408087890 */ /* 0x000fe4000ff1e0ff */
[----:B------:R-:W-:Y:S02]  /*1980*/  UIADD3 UR4, UPT, UPT, UR4, 0x1, URZ ;  /* 0x0000000104047890 */ /* 0x000fe4000fffe0ff */
[----:B------:R-:W-:Y:S02]  /*1990*/  UIADD3.X UR9, UPT, UPT, URZ, UR9, URZ, UP0, !UPT ;  /* 0x00000009ff097290 */ /* 0x000fe400087fe4ff */
[----:B------:R-:W-:Y:S01]  /*19a0*/  UISETP.NE.AND UP0, UPT, UR4, 0x6, UPT ;  /* 0x000000060400788c */ /* 0x000fe2000bf05270 */
[----:B--2---:R-:W-:-:S03]  /*19b0*/  IMAD.WIDE.U32 R2, R2, R15, RZ ;  /* 0x0000000f02027225 */ /* 0x004fc600078e00ff */
[----:B------:R-:W-:-:S04]  /*19c0*/  IADD3 R13, P0, PT, R2, R6, RZ ;  /* 0x00000006020d7210 */ /* 0x000fc80007f1e0ff */
[----:B------:R-:W-:Y:S01]  /*19d0*/  IADD3.X R6, PT, PT, R3, UR5, RZ, P0, !PT ;  /* 0x0000000503067c10 */ /* 0x000fe200087fe4ff */
[----:B------:R0:W-:Y:S02]  /*19e0*/  STL [R0], R13 ;  /* 0x0000000d00007387 */ /* 0x0001e40000100800 */
[----:B0-----:R-:W-:Y:S01]  /*19f0*/  VIADD R0, R0, 0x4 ;  /* 0x0000000400007836 */ /* 0x001fe20000000000 */
[----:B------:R-:W-:Y:S06]  /*1a00*/  BRA.U UP0, `(.L_x_12) ;  /* 0xfffffffd00cc7547 */ /* 0x000fec000b83ffff */
[----:B------:R-:W-:Y:S01]  /*1a10*/  SHF.R.U32.HI R4, RZ, 0x17, R21 ;  /* 0x00000017ff047819 */ /* 0x000fe20000011615 */
[----:B------:R0:W-:Y:S03]  /*1a20*/  STL [R1+0x18], R6 ;  /* 0x0000180601007387 */ /* 0x0001e60000100800 */
[C---:B------:R-:W-:Y:S02]  /*1a30*/  LOP3.LUT R0, R4.reuse, 0xe0, RZ, 0xc0, !PT ;  /* 0x000000e004007812 */ /* 0x040fe400078ec0ff */
[----:B------:R-:W-:-:S03]  /*1a40*/  LOP3.LUT P0, RZ, R4, 0x1f, RZ, 0xc0, !PT ;  /* 0x0000001f04ff7812 */ /* 0x000fc6000780c0ff */
[----:B------:R-:W-:-:S05]  /*1a50*/  VIADD R0, R0, 0xffffff80 ;  /* 0xffffff8000007836 */ /* 0x000fca0000000000 */
[----:B------:R-:W-:-:S05]  /*1a60*/  SHF.R.U32.HI R0, RZ, 0x5, R0 ;  /* 0x00000005ff007819 */ /* 0x000fca0000011600 */
[----:B------:R-:W-:-:S05]  /*1a70*/  IMAD R13, R0, -0x4, R1 ;  /* 0xfffffffc000d7824 */ /* 0x000fca00078e0201 */
[----:B------:R-:W2:Y:S04]  /*1a80*/  LDL R0, [R13+0x18] ;  /* 0x000018000d007983 */ /* 0x000ea80000100800 */
[----:B------:R-:W2:Y:S04]  /*1a90*/  LDL R3, [R13+0x14] ;  /* 0x000014000d037983 */ /* 0x000ea80000100800 */
[----:B------:R-:W3:Y:S01]  /*1aa0*/  @P0 LDL R2, [R13+0x10] ;  /* 0x000010000d020983 */ /* 0x000ee20000100800 */
[----:B------:R-:W-:Y:S01]  /*1ab0*/  LOP3.LUT R4, R4, 0x1f, RZ, 0xc0, !PT ;  /* 0x0000001f04047812 */ /* 0x000fe200078ec0ff */
[----:B------:R-:W-:Y:S01]  /*1ac0*/  UMOV UR4, 0x54442d19 ;  /* 0x54442d1900047882 */ /* 0x000fe20000000000 */
[----:B------:R-:W-:-:S02]  /*1ad0*/  UMOV UR5, 0x3bf921fb ;  /* 0x3bf921fb00057882 */ /* 0x000fc40000000000 */
[-C--:B--2---:R-:W-:Y:S02]  /*1ae0*/  @P0 SHF.L.W.U32.HI R0, R3, R4.reuse, R0 ;  /* 0x0000000403000219 */ /* 0x084fe40000010e00 */
[----:B---3--:R-:W-:Y:S02]  /*1af0*/  @P0 SHF.L.W.U32.HI R3, R2, R4, R3 ;  /* 0x0000000402030219 */ /* 0x008fe40000010e03 */
[----:B------:R-:W-:Y:S02]  /*1b00*/  ISETP.GE.AND P0, PT, R21, RZ, PT ;  /* 0x000000ff1500720c */ /* 0x000fe40003f06270 */
[C---:B------:R-:W-:Y:S01]  /*1b10*/  SHF.L.W.U32.HI R2, R3.reuse, 0x2, R0 ;  /* 0x0000000203027819 */ /* 0x040fe20000010e00 */
[----:B------:R-:W-:-:S03]  /*1b20*/  IMAD.SHL.U32 R3, R3, 0x4, RZ ;  /* 0x0000000403037824 */ /* 0x000fc600078e00ff */
[----:B------:R-:W-:-:S04]  /*1b30*/  SHF.R.S32.HI R4, RZ, 0x1f, R2 ;  /* 0x0000001fff047819 */ /* 0x000fc80000011402 */
[C---:B------:R-:W-:Y:S02]  /*1b40*/  LOP3.LUT R8, R4.reuse, R3, RZ, 0x3c, !PT ;  /* 0x0000000304087212 */ /* 0x040fe400078e3cff */
[----:B------:R-:W-:Y:S02]  /*1b50*/  LOP3.LUT R9, R4, R2, RZ, 0x3c, !PT ;  /* 0x0000000204097212 */ /* 0x000fe400078e3cff */
[----:B------:R-:W-:Y:S02]  /*1b60*/  SHF.R.U32.HI R3, RZ, 0x1e, R0 ;  /* 0x0000001eff037819 */ /* 0x000fe40000011600 */
[C---:B------:R-:W-:Y:S02]  /*1b70*/  LOP3.LUT R4, R2.reuse, R21, RZ, 0x3c, !PT ;  /* 0x0000001502047212 */ /* 0x040fe400078e3cff */
[----:B------:R-:W1:Y:S01]  /*1b80*/  I2F.F64.S64 R8, R8 ;  /* 0x0000000800087312 */ /* 0x000e620000301c00 */
[----:B------:R-:W-:Y:S02]  /*1b90*/  LEA.HI R0, R2, R3, RZ, 0x1 ;  /* 0x0000000302007211 */ /* 0x000fe400078f08ff */
[----:B------:R-:W-:-:S03]  /*1ba0*/  ISETP.GE.AND P1, PT, R4, RZ, PT ;  /* 0x000000ff0400720c */ /* 0x000fc60003f26270 */
[----:B------:R-:W-:-:S04]  /*1bb0*/  IMAD.MOV R2, RZ, RZ, -R0 ;  /* 0x000000ffff027224 */ /* 0x000fc800078e0a00 */
[----:B------:R-:W-:Y:S01]  /*1bc0*/  @!P0 IMAD.MOV.U32 R0, RZ, RZ, R2 ;  /* 0x000000ffff008224 */ /* 0x000fe200078e0002 */
[----:B-1----:R-:W-:-:S10]  /*1bd0*/  DMUL R14, R8, UR4 ;  /* 0x00000004080e7c28 */ /* 0x002fd40008000000 */
[----:B------:R-:W1:Y:S02]  /*1be0*/  F2F.F32.F64 R14, R14 ;  /* 0x0000000e000e7310 */ /* 0x000e640000301000 */
[----:B01----:R-:W-:-:S07]  /*1bf0*/  FSEL R2, -R14, R14, !P1 ;  /* 0x0000000e0e027208 */ /* 0x003fce0004800100 */
.L_x_11:
[----:B------:R-:W-:Y:S05]  /*1c00*/  BSYNC.RECONVERGENT B0 ;  /* 0x0000000000007941 */ /* 0x000fea0003800200 */
.L_x_10:
[----:B------:R-:W-:Y:S01]  /*1c10*/  LOP3.LUT R6, R0, 0x1, RZ, 0xc0, !PT ;  /* 0x0000000100067812 */ /* 0x000fe200078ec0ff */
[----:B------:R-:W-:Y:S02]  /*1c20*/  IMAD.MOV.U32 R22, RZ, RZ, 0x37cbac00 ;  /* 0x37cbac00ff167424 */ /* 0x000fe400078e00ff */
[----:B------:R-:W-:Y:S01]  /*1c30*/  FMUL R3, R2, R2 ;  /* 0x0000000202037220 */ /* 0x000fe20000400000 */
[----:B------:R-:W-:Y:S01]  /*1c40*/  VIADD R0, R0, 0x1 ;  /* 0x0000000100007836 */ /* 0x000fe20000000000 */
[----:B------:R-:W-:Y:S01]  /*1c50*/  ISETP.NE.U32.AND P0, PT, R6, 0x1, PT ;  /* 0x000000010600780c */ /* 0x000fe20003f05070 */
[----:B------:R-:W-:Y:S02]  /*1c60*/  IMAD.MOV.U32 R6, RZ, RZ, 0x3c0885e4 ;  /* 0x3c0885e4ff067424 */ /* 0x000fe400078e00ff */
[----:B------:R-:W-:Y:S01]  /*1c70*/  FFMA R4, R3, R22, -0.0013887860113754868507 ;  /* 0xbab607ed03047423 */ /* 0x000fe20000000016 */
[----:B------:R-:W-:Y:S01]  /*1c80*/  IMAD.MOV.U32 R9, RZ, RZ, 0x3e2aaaa8 ;  /* 0x3e2aaaa8ff097424 */ /* 0x000fe200078e00ff */
[----:B------:R-:W-:Y:S01]  /*1c90*/  LOP3.LUT P1, RZ, R0, 0x2, RZ, 0xc0, !PT ;  /* 0x0000000200ff7812 */ /* 0x000fe2000782c0ff */
[----:B------:R-:W-:Y:S01]  /*1ca0*/  BSSY.RECONVERGENT B0, `(.L_x_13) ;  /* 0x0000043000007945 */ /* 0x000fe20003800200 */
[----:B------:R-:W-:-:S02]  /*1cb0*/  FSEL R6, R6, 0.041666727513074874878, !P0 ;  /* 0x3d2aaabb06067808 */ /* 0x000fc40004000000 */
[----:B------:R-:W-:Y:S02]  /*1cc0*/  FSEL R4, R4, -0.00019574658654164522886, P0 ;  /* 0xb94d415304047808 */ /* 0x000fe40000000000 */
[----:B------:R-:W-:Y:S02]  /*1cd0*/  FSEL R0, R2, 1, !P0 ;  /* 0x3f80000002007808 */ /* 0x000fe40004000000 */
[----:B------:R-:W-:Y:S01]  /*1ce0*/  FSEL R9, -R9, -0.4999999701976776123, !P0 ;  /* 0xbeffffff09097808 */ /* 0x000fe20004000100 */
[----:B------:R-:W-:Y:S01]  /*1cf0*/  FFMA R4, R3, R4, R6 ;  /* 0x0000000403047223 */ /* 0x000fe20000000006 */
[----:B------:R-:W-:Y:S01]  /*1d00*/  FSETP.GE.AND P0, PT, |R21|, 105615, PT ;  /* 0x47ce47801500780b */ /* 0x000fe20003f06200 */
[C---:B------:R-:W-:Y:S02]  /*1d10*/  FFMA R13, R3.reuse, R0, RZ ;  /* 0x00000000030d7223 */ /* 0x040fe400000000ff */
[----:B------:R-:W-:-:S04]  /*1d20*/  FFMA R4, R3, R4, R9 ;  /* 0x0000000403047223 */ /* 0x000fc80000000009 */
[----:B------:R-:W-:-:S04]  /*1d30*/  FFMA R13, R13, R4, R0 ;  /* 0x000000040d0d7223 */ /* 0x000fc80000000000 */
[----:B------:R-:W-:Y:S02]  /*1d40*/  @P1 FADD R13, RZ, -R13 ;  /* 0x8000000dff0d1221 */ /* 0x000fe40000000000 */
[----:B------:R-:W-:Y:S05]  /*1d50*/  @!P0 BRA `(.L_x_14) ;  /* 0x0000000000dc8947 */ /* 0x000fea0003800000 */
        /* <DEDUP_REMOVED lines=11> */
.L_x_15:
        /* <DEDUP_REMOVED lines=25> */
[----:B------:R-:W-:Y:S01]  /*1fa0*/  UMOV UR5, 0x3bf921fb ;  /* 0x3bf921fb00057882 */ /* 0x000fe20000000000 */
[----:B------:R-:W-:-:S02]  /*1fb0*/  ISETP.GE.AND P1, PT, R21, RZ, PT ;  /* 0x000000ff1500720c */ /* 0x000fc40003f26270 */
[-C--:B--2---:R-:W-:Y:S02]  /*1fc0*/  @P0 SHF.L.W.U32.HI R0, R3, R4.reuse, R0 ;  /* 0x0000000403000219 */ /* 0x084fe40000010e00 */
[----:B---3--:R-:W-:Y:S02]  /*1fd0*/  @P0 SHF.L.W.U32.HI R3, R2, R4, R3 ;  /* 0x0000000402030219 */ /* 0x008fe40000010e03 */
[--C-:B------:R-:W-:Y:S02]  /*1fe0*/  SHF.R.U32.HI R17, RZ, 0x1e, R0.reuse ;  /* 0x0000001eff117819 */ /* 0x100fe40000011600 */
[C---:B------:R-:W-:Y:S01]  /*1ff0*/  SHF.L.W.U32.HI R2, R3.reuse, 0x2, R0 ;  /* 0x0000000203027819 */ /* 0x040fe20000010e00 */
[----:B------:R-:W-:-:S03]  /*2000*/  IMAD.SHL.U32 R3, R3, 0x4, RZ ;  /* 0x0000000403037824 */ /* 0x000fc600078e00ff */
[----:B------:R-:W-:Y:S02]  /*2010*/  SHF.R.S32.HI R4, RZ, 0x1f, R2 ;  /* 0x0000001fff047819 */ /* 0x000fe40000011402 */
[----:B------:R-:W-:Y:S02]  /*2020*/  LOP3.LUT R0, R2, R21, RZ, 0x3c, !PT ;  /* 0x0000001502007212 */ /* 0x000fe400078e3cff */
[C---:B------:R-:W-:Y:S02]  /*2030*/  LOP3.LUT R8, R4.reuse, R3, RZ, 0x3c, !PT ;  /* 0x0000000304087212 */ /* 0x040fe400078e3cff */
[----:B------:R-:W-:Y:S02]  /*2040*/  LOP3.LUT R9, R4, R2, RZ, 0x3c, !PT ;  /* 0x0000000204097212 */ /* 0x000fe400078e3cff */
[----:B------:R-:W-:Y:S02]  /*2050*/  LEA.HI R17, R2, R17, RZ, 0x1 ;  /* 0x0000001102117211 */ /* 0x000fe400078f08ff */
[----:B------:R-:W-:-:S02]  /*2060*/  ISETP.GE.AND P0, PT, R0, RZ, PT ;  /* 0x000000ff0000720c */ /* 0x000fc40003f06270 */
[----:B------:R-:W1:Y:S01]  /*2070*/  I2F.F64.S64 R8, R8 ;  /* 0x0000000800087312 */ /* 0x000e620000301c00 */
[----:B------:R-:W-:-:S04]  /*2080*/  IMAD.MOV R0, RZ, RZ, -R17 ;  /* 0x000000ffff007224 */ /* 0x000fc800078e0a11 */
[----:B------:R-:W-:Y:S01]  /*2090*/  @!P1 IMAD.MOV.U32 R17, RZ, RZ, R0 ;  /* 0x000000ffff119224 */ /* 0x000fe200078e0000 */
[----:B-1----:R-:W-:-:S10]  /*20a0*/  DMUL R14, R8, UR4 ;  /* 0x00000004080e7c28 */ /* 0x002fd40008000000 */
[----:B------:R-:W1:Y:S02]  /*20b0*/  F2F.F32.F64 R14, R14 ;  /* 0x0000000e000e7310 */ /* 0x000e640000301000 */
[----:B01----:R-:W-:-:S07]  /*20c0*/  FSEL R19, -R14, R14, !P0 ;  /* 0x0000000e0e137208 */ /* 0x003fce0004000100 */
.L_x_14:
[----:B------:R-:W-:Y:S05]  /*20d0*/  BSYNC.RECONVERGENT B0 ;  /* 0x0000000000007941 */ /* 0x000fea0003800200 */
.L_x_13:
[----:B------:R-:W0:Y:S01]  /*20e0*/  LDCU.U8 UR4, c[0x3][0x20] ;  /* 0x00c00400ff0477ac */ /* 0x000e220008000000 */
[----:B------:R-:W-:Y:S01]  /*20f0*/  FMUL R3, R19, R19 ;  /* 0x0000001313037220 */ /* 0x000fe20000400000 */
[----:B------:R-:W-:Y:S01]  /*2100*/  LOP3.LUT R2, R17, 0x1, RZ, 0xc0, !PT ;  /* 0x0000000111027812 */ /* 0x000fe200078ec0ff */
[----:B------:R-:W-:Y:S01]  /*2110*/  IMAD.MOV.U32 R48, RZ, RZ, 0x3effffff ;  /* 0x3effffffff307424 */ /* 0x000fe200078e00ff */
[----:B------:R-:W1:Y:S01]  /*2120*/  LDCU.U8 UR5, c[0x3][0x21] ;  /* 0x00c00420ff0577ac */ /* 0x000e620008000000 */
[----:B------:R-:W-:Y:S01]  /*2130*/  FFMA R0, R3, R22, -0.0013887860113754868507 ;  /* 0xbab607ed03007423 */ /* 0x000fe20000000016 */
[----:B------:R-:W-:Y:S01]  /*2140*/  IMAD.MOV.U32 R22, RZ, RZ, 0x3d2aaabb ;  /* 0x3d2aaabbff167424 */ /* 0x000fe200078e00ff */
[----:B------:R-:W-:Y:S01]  /*2150*/  ISETP.NE.U32.AND P0, PT, R2, 0x1, PT ;  /* 0x000000010200780c */ /* 0x000fe20003f05070 */
[----:B------:R-:W2:Y:S01]  /*2160*/  LDCU.U8 UR8, c[0x3][0x22] ;  /* 0x00c00440ff0877ac */ /* 0x000ea20008000000 */
[----:B------:R-:W-:Y:S02]  /*2170*/  LOP3.LUT P1, RZ, R17, 0x2, RZ, 0xc0, !PT ;  /* 0x0000000211ff7812 */ /* 0x000fe4000782c0ff */
[----:B------:R-:W-:Y:S01]  /*2180*/  FSEL R0, R0, -0.00019574658654164522886, !P0 ;  /* 0xb94d415300007808 */ /* 0x000fe20004000000 */
[----:B------:R-:W3:Y:S01]  /*2190*/  LDCU.U8 UR9, c[0x3][0x38] ;  /* 0x00c00700ff0977ac */ /* 0x000ee20008000000 */
[----:B------:R-:W-:-:S02]  /*21a0*/  FSEL R22, R22, 0.0083327032625675201416, !P0 ;  /* 0x3c0885e416167808 */ /* 0x000fc40004000000 */
[----:B------:R-:W-:Y:S01]  /*21b0*/  FSEL R48, -R48, -0.16666662693023681641, !P0 ;  /* 0xbe2aaaa830307808 */ /* 0x000fe20004000100 */
[----:B------:R-:W4:Y:S01]  /*21c0*/  LDCU.U8 UR11, c[0x3][0x3b] ;  /* 0x00c00760ff0b77ac */ /* 0x000f220008000000 */
[----:B0-----:R-:W-:Y:S01]  /*21d0*/  I2F.S8 R45, UR4 ;  /* 0x00000004002d7d06 */ /* 0x001fe20008001400 */
[----:B------:R-:W-:Y:S01]  /*21e0*/  FFMA R46, R3, R0, R22 ;  /* 0x00000000032e7223 */ /* 0x000fe20000000016 */
[----:B------:R-:W0:Y:S01]  /*21f0*/  LDCU.U8 UR4, c[0x3][0x23] ;  /* 0x00c00460ff0477ac */ /* 0x000e220008000000 */
[----:B------:R-:W-:Y:S02]  /*2200*/  FSEL R0, R19, 1, P0 ;  /* 0x3f80000013007808 */ /* 0x000fe40000000000 */
[C---:B------:R-:W-:Y:S01]  /*2210*/  FFMA R46, R3.reuse, R46, R48 ;  /* 0x0000002e032e7223 */ /* 0x040fe20000000030 */
[----:B------:R-:W5:Y:S02]  /*2220*/  LDCU.U8 UR10, c[0x3][0x39] ;  /* 0x00c00720ff0a77ac */ /* 0x000f640008000000 */
[----:B-1----:R-:W1:Y:S01]  /*2230*/  I2F.S8 R47, UR5 ;  /* 0x00000005002f7d06 */ /* 0x002e620008001400 */
[----:B------:R-:W-:Y:S01]  /*2240*/  FFMA R3, R3, R0, RZ ;  /* 0x0000000003037223 */ /* 0x000fe200000000ff */
[----:B------:R-:W3:Y:S03]  /*2250*/  LDCU.U8 UR5, c[0x3][0x24] ;  /* 0x00c00480ff0577ac */ /* 0x000ee60008000000 */
[----:B------:R-:W-:Y:S01]  /*2260*/  FFMA R0, R3, R46, R0 ;  /* 0x0000002e03007223 */ /* 0x000fe20000000000 */
[----:B------:R-:W5:Y:S02]  /*2270*/  LDCU.U8 UR12, c[0x3][0x3f] ;  /* 0x00c007e0ff0c77ac */ /* 0x000f640008000000 */
[----:B--2---:R-:W-:Y:S01]  /*2280*/  I2F.S8 R43, UR8 ;  /* 0x00000008002b7d06 */ /* 0x004fe20008001400 */
[----:B------:R-:W-:Y:S01]  /*2290*/  @P1 FADD R0, RZ, -R0 ;  /* 0x80000000ff001221 */ /* 0x000fe20000000000 */
[----:B------:R-:W2:Y:S01]  /*22a0*/  LDCU.U8 UR8, c[0x3][0x25] ;  /* 0x00c004a0ff0877ac */ /* 0x000ea20008000000 */
[----:B------:R-:W5:Y:S01]  /*22b0*/  LDCU.U8 UR13, c[0x3][0x49] ;  /* 0x00c00920ff0d77ac */ /* 0x000f620008000000 */
[----:B-1----:R-:W-:-:S04]  /*22c0*/  FMUL R3, R13, R47 ;  /* 0x0000002f0d037220 */ /* 0x002fc80000400000 */
[----:B0-----:R-:W0:Y:S01]  /*22d0*/  I2F.S8 R44, UR4 ;  /* 0x00000004002c7d06 */ /* 0x001e220008001400 */
[----:B------:R-:W1:Y:S01]  /*22e0*/  LDCU.U8 UR4, c[0x3][0x26] ;  /* 0x00c004c0ff0477ac */ /* 0x000e620008000000 */
[----:B------:R-:W-:Y:S01]  /*22f0*/  FFMA R3, R0, R45, R3 ;  /* 0x0000002d00037223 */ /* 0x000fe20000000003 */
[----:B------:R-:W5:Y:S03]  /*2300*/  LDCU.U8 UR14, c[0x3][0x4b] ;  /* 0x00c00960ff0e77ac */ /* 0x000f660008000000 */
[----:B------:R-:W-:Y:S02]  /*2310*/  FADD R3, R3, 0.5 ;  /* 0x3f00000003037421 */ /* 0x000fe40000000000 */
[----:B---3--:R-:W-:Y:S01]  /*2320*/  I2F.S8 R41, UR5 ;  /* 0x0000000500297d06 */ /* 0x008fe20008001400 */
[----:B------:R-:W3:Y:S01]  /*2330*/  LDCU.U8 UR5, c[0x3][0x27] ;  /* 0x00c004e0ff0577ac */ /* 0x000ee20008000000 */
[----:B------:R-:W5:Y:S01]  /*2340*/  LDCU.U8 UR15, c[0x3][0x4c] ;  /* 0x00c00980ff0f77ac */ /* 0x000f620008000000 */
[----:B0-----:R-:W-:-:S05]  /*2350*/  FMUL R46, R13, R44 ;  /* 0x0000002c0d2e7220 */ /* 0x001fca0000400000 */
[----:B--2---:R-:W0:Y:S01]  /*2360*/  I2F.S8 R42, UR8 ;  /* 0x00000008002a7d06 */ /* 0x004e220008001400 */
[C---:B------:R-:W-:Y:S01]  /*2370*/  FMUL R44, R0.reuse, R44 ;  /* 0x0000002c002c7220 */ /* 0x040fe20000400000 */
[----:B------:R-:W2:Y:S01]  /*2380*/  LDCU.U8 UR8, c[0x3][0x28] ;  /* 0x00c00500ff0877ac */ /* 0x000ea20008000000 */
[-C--:B------:R-:W-:Y:S02]  /*2390*/  FFMA R46, R0, R43.reuse, R46 ;  /* 0x0000002b002e7223 */ /* 0x080fe4000000002e */
[----:B------:R-:W-:Y:S02]  /*23a0*/  FFMA R44, R13, R43, -R44 ;  /* 0x0000002b0d2c7223 */ /* 0x000fe4000000082c */
[----:B------:R-:W-:Y:S01]  /*23b0*/  FADD R29, R46, 0.5 ;  /* 0x3f0000002e1d7421 */ /* 0x000fe20000000000 */
[----:B-1----:R-:W-:Y:S01]  /*23c0*/  I2F.S8 R30, UR4 ;  /* 0x00000004001e7d06 */ /* 0x002fe20008001400 */
[----:B------:R-:W1:Y:S01]  /*23d0*/  LDCU.U8 UR4, c[0x3][0x29] ;  /* 0x00c00520ff0477ac */ /* 0x000e620008000000 */
[----:B------:R-:W-:Y:S01]  /*23e0*/  FMUL R46, R0, R47 ;  /* 0x0000002f002e7220 */ /* 0x000fe20000400000 */
[----:B------:R-:W-:-:S03]  /*23f0*/  FADD R44, R44, 0.5 ;  /* 0x3f0000002c2c7421 */ /* 0x000fc60000000000 */
[C---:B------:R-:W-:Y:S01]  /*2400*/  FFMA R46, R13.reuse, R45, -R46 ;  /* 0x0000002d0d2e7223 */ /* 0x040fe2000000082e */
[-C--:B0-----:R-:W-:Y:S01]  /*2410*/  FMUL R9, R13, R42.reuse ;  /* 0x0000002a0d097220 */ /* 0x081fe20000400000 */
[----:B---3--:R-:W0:Y:S01]  /*2420*/  I2F.S8 R32, UR5 ;  /* 0x0000000500207d06 */ /* 0x008e220008001400 */
[----:B------:R-:W3:Y:S01]  /*2430*/  LDCU.U8 UR5, c[0x3][0x2a] ;  /* 0x00c00540ff0577ac */ /* 0x000ee20008000000 */
[----:B------:R-:W-:Y:S01]  /*2440*/  FADD R46, R46, 0.5 ;  /* 0x3f0000002e2e7421 */ /* 0x000fe20000000000 */
[C---:B------:R-:W-:Y:S01]  /*2450*/  FFMA R9, R0.reuse, R41, R9 ;  /* 0x0000002900097223 */ /* 0x040fe20000000009 */
[----:B------:R-:W-:-:S03]  /*2460*/  FMUL R42, R0, R42 ;  /* 0x0000002a002a7220 */ /* 0x000fc60000400000 */
[----:B------:R-:W-:Y:S01]  /*2470*/  FADD R31, R9, 0.5 ;  /* 0x3f000000091f7421 */ /* 0x000fe20000000000 */
[----:B--2---:R-:W-:Y:S01]  /*2480*/  I2F.S8 R26, UR8 ;  /* 0x00000008001a7d06 */ /* 0x004fe20008001400 */
[----:B------:R-:W2:Y:S01]  /*2490*/  LDCU.U8 UR8, c[0x3][0x2b] ;  /* 0x00c00560ff0877ac */ /* 0x000ea20008000000 */
[----:B------:R-:W-:-:S04]  /*24a0*/  FFMA R42, R13, R41, -R42 ;  /* 0x000000290d2a7223 */ /* 0x000fc8000000082a */
[----:B------:R-:W-:Y:S01]  /*24b0*/  FADD R42, R42, 0.5 ;  /* 0x3f0000002a2a7421 */ /* 0x000fe20000000000 */
[-C--:B0-----:R-:W-:Y:S01]  /*24c0*/  FMUL R15, R13, R32.reuse ;  /* 0x000000200d0f7220 */ /* 0x081fe20000400000 */
[----:B-1----:R-:W0:Y:S01]  /*24d0*/  I2F.S8 R28, UR4 ;  /* 0x00000004001c7d06 */ /* 0x002e220008001400 */
[----:B------:R-:W1:Y:S01]  /*24e0*/  LDCU.U8 UR4, c[0x3][0x2c] ;  /* 0x00c00580ff0477ac */ /* 0x000e620008000000 */
[C---:B------:R-:W-:Y:S01]  /*24f0*/  FMUL R32, R0.reuse, R32 ;  /* 0x0000002000207220 */ /* 0x040fe20000400000 */
[----:B------:R-:W-:-:S03]  /*2500*/  FFMA R15, R0, R30, R15 ;  /* 0x0000001e000f7223 */ /* 0x000fc6000000000f */
[----:B------:R-:W-:Y:S01]  /*2510*/  FFMA R32, R13, R30, -R32 ;  /* 0x0000001e0d207223 */ /* 0x000fe20000000820 */
[----:B------:R-:W-:Y:S01]  /*2520*/  FADD R15, R15, 0.5 ;  /* 0x3f0000000f0f7421 */ /* 0x000fe20000000000 */
[----:B---3--:R-:W-:Y:S01]  /*2530*/  I2F.S8 R20, UR5 ;  /* 0x0000000500147d06 */ /* 0x008fe20008001400 */
[----:B------:R-:W3:Y:S01]  /*2540*/  LDCU.U8 UR5, c[0x3][0x2d] ;  /* 0x00c005a0ff0577ac */ /* 0x000ee20008000000 */
[----:B------:R-:W-:Y:S01]  /*2550*/  FADD R32, R32, 0.5 ;  /* 0x3f00000020207421 */ /* 0x000fe20000000000 */
[----:B0-----:R-:W-:-:S05]  /*2560*/  FMUL R9, R13, R28 ;  /* 0x0000001c0d097220 */ /* 0x001fca0000400000 */
[----:B--2---:R-:W-:Y:S01]  /*2570*/  I2F.S8 R24, UR8 ;  /* 0x0000000800187d06 */ /* 0x004fe20008001400 */
[----:B------:R-:W0:Y:S01]  /*2580*/  LDCU.U8 UR8, c[0x3][0x2e] ;  /* 0x00c005c0ff0877ac */ /* 0x000e220008000000 */
[C---:B------:R-:W-:Y:S01]  /*2590*/  FMUL R28, R0.reuse, R28 ;  /* 0x0000001c001c7220 */ /* 0x040fe20000400000 */
[----:B------:R-:W-:-:S03]  /*25a0*/  FFMA R9, R0, R26, R9 ;  /* 0x0000001a00097223 */ /* 0x000fc60000000009 */
[----:B------:R-:W-:Y:S01]  /*25b0*/  FFMA R28, R13, R26, -R28 ;  /* 0x0000001a0d1c7223 */ /* 0x000fe2000000081c */
[----:B------:R-:W-:Y:S01]  /*25c0*/  FADD R9, R9, 0.5 ;  /* 0x3f00000009097421 */ /* 0x000fe20000000000 */
[----:B-1----:R-:W-:Y:S01]  /*25d0*/  I2F.S8 R16, UR4 ;  /* 0x0000000400107d06 */ /* 0x002fe20008001400 */
[----:B------:R-:W1:Y:S01]  /*25e0*/  LDCU.U8 UR4, c[0x3][0x2f] ;  /* 0x00c005e0ff0477ac */ /* 0x000e620008000000 */
[----:B------:R-:W-:-:S06]  /*25f0*/  FADD R28, R28, 0.5 ;  /* 0x3f0000001c1c7421 */ /* 0x000fcc0000000000 */
[----:B---3--:R-:W2:Y:S01]  /*2600*/  I2F.S8 R18, UR5 ;  /* 0x0000000500127d06 */ /* 0x008ea20008001400 */
[----:B------:R-:W3:Y:S07]  /*2610*/  LDCU.U8 UR5, c[0x3][0x30] ;  /* 0x00c00600ff0577ac */ /* 0x000eee0008000000 */
[----:B0-----:R-:W-:Y:S01]  /*2620*/  I2F.S8 R6, UR8 ;  /* 0x0000000800067d06 */ /* 0x001fe20008001400 */
[----:B------:R-:W0:Y:S01]  /*2630*/  LDCU.U8 UR8, c[0x3][0x31] ;  /* 0x00c00620ff0877ac */ /* 0x000e220008000000 */
[----:B--2---:R-:W-:-:S06]  /*2640*/  FMUL R17, R13, R18 ;  /* 0x000000120d117220 */ /* 0x004fcc0000400000 */
[----:B-1----:R-:W1:Y:S01]  /*2650*/  I2F.S8 R8, UR4 ;  /* 0x0000000400087d06 */ /* 0x002e620008001400 */
[----:B------:R-:W2:Y:S01]  /*2660*/  LDCU.U8 UR4, c[0x3][0x32] ;  /* 0x00c00640ff0477ac */ /* 0x000ea20008000000 */
[C---:B------:R-:W-:Y:S01]  /*2670*/  FMUL R41, R0.reuse, R18 ;  /* 0x0000001200297220 */ /* 0x040fe20000400000 */
[----:B------:R-:W-:-:S03]  /*2680*/  FFMA R17, R0, R16, R17 ;  /* 0x0000001000117223 */ /* 0x000fc60000000011 */
[----:B------:R-:W-:Y:S01]  /*2690*/  FFMA R41, R13, R16, -R41 ;  /* 0x000000100d297223 */ /* 0x000fe20000000829 */
[----:B------:R-:W-:Y:S01]  /*26a0*/  FADD R19, R17, 0.5 ;  /* 0x3f00000011137421 */ /* 0x000fe20000000000 */
[----:B---3--:R-:W-:Y:S01]  /*26b0*/  I2F.S8 R4, UR5 ;  /* 0x0000000500047d06 */ /* 0x008fe20008001400 */
[----:B------:R-:W3:Y:S01]  /*26c0*/  LDCU.U8 UR5, c[0x3][0x33] ;  /* 0x00c00660ff0577ac */ /* 0x000ee20008000000 */
[----:B------:R-:W-:Y:S01]  /*26d0*/  FADD R41, R41, 0.5 ;  /* 0x3f00000029297421 */ /* 0x000fe20000000000 */
[----:B-1----:R-:W-:-:S05]  /*26e0*/  FMUL R49, R13, R8 ;  /* 0x000000080d317220 */ /* 0x002fca0000400000 */
[----:B0-----:R-:W0:Y:S01]  /*26f0*/  I2F.S8 R14, UR8 ;  /* 0x00000008000e7d06 */ /* 0x001e220008001400 */
[----:B------:R-:W1:Y:S01]  /*2700*/  LDCU.U8 UR8, c[0x3][0x34] ;  /* 0x00c00680ff0877ac */ /* 0x000e620008000000 */
[C---:B------:R-:W-:Y:S01]  /*2710*/  FMUL R16, R0.reuse, R8 ;  /* 0x0000000800107220 */ /* 0x040fe20000400000 */
[----:B------:R-:W-:-:S03]  /*2720*/  FFMA R49, R0, R6, R49 ;  /* 0x0000000600317223 */ /* 0x000fc60000000031 */
[----:B------:R-:W-:Y:S01]  /*2730*/  FFMA R16, R13, R6, -R16 ;  /* 0x000000060d107223 */ /* 0x000fe20000000810 */
[----:B------:R-:W-:Y:S01]  /*2740*/  FADD R17, R49, 0.5 ;  /* 0x3f00000031117421 */ /* 0x000fe20000000000 */
[----:B--2---:R-:W-:Y:S01]  /*2750*/  I2F.S8 R2, UR4 ;  /* 0x0000000400027d06 */ /* 0x004fe20008001400 */
[----:B------:R-:W2:Y:S01]  /*2760*/  LDCU.U8 UR4, c[0x3][0x35] ;  /* 0x00c006a0ff0477ac */ /* 0x000ea20008000000 */
[----:B------:R-:W-:Y:S01]  /*2770*/  FADD R26, R16, 0.5 ;  /* 0x3f000000101a7421 */ /* 0x000fe20000000000 */
[----:B0-----:R-:W-:-:S05]  /*2780*/  FMUL R43, R0, R14 ;  /* 0x0000000e002b7220 */ /* 0x001fca0000400000 */
[----:B------:R0:W-:Y:S01]  /*2790*/  F2I.TRUNC.NTZ R25, R3 ;  /* 0x0000000300197305 */ /* 0x0001e2000020f100 */
[----:B------:R-:W-:-:S04]  /*27a0*/  FFMA R43, R13, R4, -R43 ;  /* 0x000000040d2b7223 */ /* 0x000fc8000000082b */
[----:B------:R-:W-:-:S03]  /*27b0*/  FADD R43, R43, 0.5 ;  /* 0x3f0000002b2b7421 */ /* 0x000fc60000000000 */
[----:B------:R-:W-:Y:S01]  /*27c0*/  F2I.TRUNC.NTZ R46, R46 ;  /* 0x0000002e002e7305 */ /* 0x000fe2000020f100 */
[-C--:B0-----:R-:W-:Y:S01]  /*27d0*/  FMUL R3, R13, R24.reuse ;  /* 0x000000180d037220 */ /* 0x081fe20000400000 */
[----:B------:R-:W-:-:S03]  /*27e0*/  FMUL R24, R0, R24 ;  /* 0x0000001800187220 */ /* 0x000fc60000400000 */
[-C--:B------:R-:W-:Y:S01]  /*27f0*/  FFMA R3, R0, R20.reuse, R3 ;  /* 0x0000001400037223 */ /* 0x080fe20000000003 */
[----:B------:R-:W-:Y:S02]  /*2800*/  FFMA R24, R13, R20, -R24 ;  /* 0x000000140d187223 */ /* 0x000fe40000000818 */
[----:B---3--:R-:W0:Y:S01]  /*2810*/  I2F.S8 R22, UR5 ;  /* 0x0000000500167d06 */ /* 0x008e220008001400 */
[----:B------:R-:W-:Y:S01]  /*2820*/  FADD R3, R3, 0.5 ;  /* 0x3f00000003037421 */ /* 0x000fe20000000000 */
[----:B------:R-:W-:Y:S01]  /*2830*/  FADD R24, R24, 0.5 ;  /* 0x3f00000018187421 */ /* 0x000fe20000000000 */
[----:B------:R-:W3:Y:S05]  /*2840*/  LDCU.U8 UR5, c[0x3][0x37] ;  /* 0x00c006e0ff0577ac */ /* 0x000eea0008000000 */
[----:B------:R-:W4:Y:S01]  /*2850*/  F2I.TRUNC.NTZ R29, R29 ;  /* 0x0000001d001d7305 */ /* 0x000f22000020f100 */
[----:B0-----:R-:W-:-:S07]  /*2860*/  FMUL R49, R13, R22 ;  /* 0x000000160d317220 */ /* 0x001fce0000400000 */
[----:B------:R0:W5:Y:S01]  /*2870*/  F2I.TRUNC.NTZ R33, R15 ;  /* 0x0000000f00217305 */ /* 0x000162000020f100 */
[C---:B------:R-:W-:Y:S01]  /*2880*/  FMUL R45, R0.reuse, R22 ;  /* 0x00000016002d7220 */ /* 0x040fe20000400000 */
[----:B------:R-:W-:-:S03]  /*2890*/  FFMA R49, R0, R2, R49 ;  /* 0x0000000200317223 */ /* 0x000fc60000000031 */
[C---:B------:R-:W-:Y:S01]  /*28a0*/  FFMA R45, R13.reuse, R2, -R45 ;  /* 0x000000020d2d7223 */ /* 0x040fe2000000082d */
[C---:B----4-:R-:W-:Y:S02]  /*28b0*/  IMAD.IADD R16, R10.reuse, 0x1, R29 ;  /* 0x000000010a107824 */ /* 0x050fe400078e021d */
[----:B------:R-:W4:Y:S01]  /*28c0*/  F2I.TRUNC.NTZ R31, R31 ;  /* 0x0000001f001f7305 */ /* 0x000f22000020f100 */
[----:B0-----:R-:W-:Y:S01]  /*28d0*/  FMUL R15, R13, R14 ;  /* 0x0000000e0d0f7220 */ /* 0x001fe20000400000 */
[----:B------:R-:W-:Y:S02]  /*28e0*/  IMAD.IADD R14, R10, 0x1, R25 ;  /* 0x000000010a0e7824 */ /* 0x000fe400078e0219 */
[----:B------:R-:W-:Y:S01]  /*28f0*/  FADD R45, R45, 0.5 ;  /* 0x3f0000002d2d7421 */ /* 0x000fe20000000000 */
[----:B------:R-:W-:Y:S01]  /*2900*/  IMAD.IADD R25, R7, 0x1, R46 ;  /* 0x0000000107197824 */ /* 0x000fe200078e022e */
[----:B------:R-:W-:Y:S01]  /*2910*/  ISETP.GE.AND P2, PT, R16, RZ, PT ;  /* 0x000000ff1000720c */ /* 0x000fe20003f46270 */
[----:B------:R-:W-:Y:S01]  /*2920*/  FFMA R15, R0, R4, R15 ;  /* 0x00000004000f7223 */ /* 0x000fe2000000000f */
[----:B------:R-:W-:Y:S01]  /*2930*/  ISETP.GE.AND P1, PT, R14, RZ, PT ;  /* 0x000000ff0e00720c */ /* 0x000fe20003f26270 */
[----:B-1----:R-:W-:Y:S01]  /*2940*/  I2F.S8 R23, UR8 ;  /* 0x0000000800177d06 */ /* 0x002fe20008001400 */
[----:B------:R-:W0:Y:S01]  /*2950*/  LDCU UR8, c[0x0][0x3a0] ;  /* 0x00007400ff0877ac */ /* 0x000e220008000800 */
[C---:B------:R-:W-:Y:S01]  /*2960*/  VIMNMX R14, PT, PT, R11.reuse, R14, PT ;  /* 0x0000000e0b0e7248 */ /* 0x040fe20003fe0100 */
[----:B-----5:R-:W-:Y:S01]  /*2970*/  IMAD.IADD R20, R10, 0x1, R33 ;  /* 0x000000010a147824 */ /* 0x020fe200078e0221 */
[----:B------:R-:W-:-:S02]  /*2980*/  VIMNMX R16, PT, PT, R11, R16, PT ;  /* 0x000000100b107248 */ /* 0x000fc40003fe0100 */
[----:B------:R-:W-:Y:S01]  /*2990*/  SEL R14, R14, RZ, P1 ;  /* 0x000000ff0e0e7207 */ /* 0x000fe20000800000 */
[----:B----4-:R-:W-:Y:S01]  /*29a0*/  IMAD.IADD R18, R10, 0x1, R31 ;  /* 0x000000010a127824 */ /* 0x010fe200078e021f */
[----:B--2---:R-:W1:Y:S01]  /*29b0*/  I2F.S8 R27, UR4 ;  /* 0x00000004001b7d06 */ /* 0x004e620008001400 */
[----:B------:R-:W-:Y:S01]  /*29c0*/  ISETP.GE.AND P1, PT, R25, RZ, PT ;  /* 0x000000ff1900720c */ /* 0x000fe20003f26270 */
[----:B------:R-:W2:Y:S01]  /*29d0*/  LDCU.U8 UR4, c[0x3][0x36] ;  /* 0x00c006c0ff0477ac */ /* 0x000ea20008000000 */
[----:B------:R-:W-:Y:S02]  /*29e0*/  VIMNMX R25, PT, PT, R12, R25, PT ;  /* 0x000000190c197248 */ /* 0x000fe40003fe0100 */
[----:B------:R-:W-:Y:S02]  /*29f0*/  ISETP.GE.AND P3, PT, R18, RZ, PT ;  /* 0x000000ff1200720c */ /* 0x000fe40003f66270 */
[----:B------:R-:W-:Y:S01]  /*2a00*/  SEL R25, R25, RZ, P1 ;  /* 0x000000ff19197207 */ /* 0x000fe20000800000 */
[----:B------:R-:W4:Y:S01]  /*2a10*/  F2I.TRUNC.NTZ R44, R44 ;  /* 0x0000002c002c7305 */ /* 0x000f22000020f100 */
[----:B------:R-:W-:-:S02]  /*2a20*/  VIMNMX R18, PT, PT, R11, R18, PT ;  /* 0x000000120b127248 */ /* 0x000fc40003fe0100 */
[----:B------:R-:W-:Y:S01]  /*2a30*/  SEL R16, R16, RZ, P2 ;  /* 0x000000ff10107207 */ /* 0x000fe20001000000 */
[----:B0-----:R-:W-:Y:S01]  /*2a40*/  IMAD R25, R14, UR8, R25 ;  /* 0x000000080e197c24 */ /* 0x001fe2000f8e0219 */
[----:B------:R-:W-:Y:S01]  /*2a50*/  SEL R18, R18, RZ, P3 ;  /* 0x000000ff12127207 */ /* 0x000fe20001800000 */
[-C--:B-1----:R-:W-:Y:S02]  /*2a60*/  FMUL R47, R13, R27.reuse ;  /* 0x0000001b0d2f7220 */ /* 0x082fe40000400000 */
[----:B------:R-:W0:Y:S01]  /*2a70*/  F2I.TRUNC.NTZ R9, R9 ;  /* 0x0000000900097305 */ /* 0x000e22000020f100 */
[----:B------:R-:W-:Y:S01]  /*2a80*/  FMUL R2, R0, R27 ;  /* 0x0000001b00027220 */ /* 0x000fe20000400000 */
[----:B------:R-:W-:Y:S01]  /*2a90*/  ISETP.GE.AND P0, PT, R20, RZ, PT ;  /* 0x000000ff1400720c */ /* 0x000fe20003f06270 */
[-C--:B------:R-:W-:Y:S01]  /*2aa0*/  FFMA R6, R0, R23.reuse, R47 ;  /* 0x0000001700067223 */ /* 0x080fe2000000002f */
[----:B------:R-:W-:Y:S01]  /*2ab0*/  VIMNMX R20, PT, PT, R11, R20, PT ;  /* 0x000000140b147248 */ /* 0x000fe20003fe0100 */
[----:B------:R-:W-:Y:S01]  /*2ac0*/  FFMA R23, R13, R23, -R2 ;  /* 0x000000170d177223 */ /* 0x000fe20000000802 */
[----:B----4-:R-:W-:-:S02]  /*2ad0*/  IMAD.IADD R27, R7, 0x1, R44 ;  /* 0x00000001071b7824 */ /* 0x010fc400078e022c */
[----:B------:R-:W1:Y:S01]  /*2ae0*/  F2I.TRUNC.NTZ R42, R42 ;  /* 0x0000002a002a7305 */ /* 0x000e62000020f100 */
[----:B------:R-:W-:Y:S02]  /*2af0*/  SEL R20, R20, RZ, P0 ;  /* 0x000000ff14147207 */ /* 0x000fe40000000000 */
[----:B------:R-:W-:Y:S02]  /*2b00*/  ISETP.GE.AND P2, PT, R27, RZ, PT ;  /* 0x000000ff1b00720c */ /* 0x000fe40003f46270 */
[----:B------:R-:W-:Y:S01]  /*2b10*/  VIMNMX R27, PT, PT, R12, R27, PT ;  /* 0x0000001b0c1b7248 */ /* 0x000fe20003fe0100 */
[----:B0-----:R-:W-:Y:S02]  /*2b20*/  IMAD.IADD R14, R10, 0x1, R9 ;  /* 0x000000010a0e7824 */ /* 0x001fe400078e0209 */
[----:B------:R-:W0:Y:S01]  /*2b30*/  F2I.TRUNC.NTZ R8, R28 ;  /* 0x0000001c00087305 */ /* 0x000e22000020f100 */
[----:B------:R-:W-:Y:S02]  /*2b40*/  SEL R27, R27, RZ, P2 ;  /* 0x000000ff1b1b7207 */ /* 0x000fe40001000000 */
[----:B------:R-:W-:-:S02]  /*2b50*/  ISETP.GE.AND P1, PT, R14, RZ, PT ;  /* 0x000000ff0e00720c */ /* 0x000fc40003f26270 */
[----:B------:R-:W-:Y:S01]  /*2b60*/  VIMNMX R14, PT, PT, R11, R14, PT ;  /* 0x0000000e0b0e7248 */ /* 0x000fe20003fe0100 */
[----:B-1----:R-:W-:Y:S02]  /*2b70*/  IMAD.IADD R29, R7, 0x1, R42 ;  /* 0x00000001071d7824 */ /* 0x002fe400078e022a */
[----:B------:R-:W1:Y:S01]  /*2b80*/  F2I.TRUNC.NTZ R32, R32 ;  /* 0x0000002000207305 */ /* 0x000e62000020f100 */
[----:B------:R-:W-:Y:S01]  /*2b90*/  IMAD R27, R16, UR8, R27 ;  /* 0x00000008101b7c24 */ /* 0x000fe2000f8e021b */
[----:B------:R-:W-:Y:S02]  /*2ba0*/  SEL R14, R14, RZ, P1 ;  /* 0x000000ff0e0e7207 */ /* 0x000fe40000800000 */
[----:B------:R-:W-:Y:S02]  /*2bb0*/  ISETP.GE.AND P3, PT, R29, RZ, PT ;  /* 0x000000ff1d00720c */ /* 0x000fe40003f66270 */
[----:B------:R-:W-:Y:S01]  /*2bc0*/  VIMNMX R29, PT, PT, R12, R29, PT ;  /* 0x0000001d0c1d7248 */ /* 0x000fe20003fe0100 */
[----:B0-----:R-:W-:Y:S01]  /*2bd0*/  IMAD.IADD R9, R7, 0x1, R8 ;  /* 0x0000000107097824 */ /* 0x001fe200078e0208 */
[----:B------:R0:W4:Y:S02]  /*2be0*/  F2I.TRUNC.NTZ R21, R3 ;  /* 0x0000000300157305 */ /* 0x000124000020f100 */
[----:B------:R-:W-:-:S02]  /*2bf0*/  SEL R29, R29, RZ, P3 ;  /* 0x000000ff1d1d7207 */ /* 0x000fc40001800000 */
[----:B------:R-:W-:Y:S02]  /*2c00*/  ISETP.GE.AND P1, PT, R9, RZ, PT ;  /* 0x000000ff0900720c */ /* 0x000fe40003f26270 */
[----:B------:R-:W-:Y:S01]  /*2c10*/  VIMNMX R9, PT, PT, R12, R9, PT ;  /* 0x000000090c097248 */ /* 0x000fe20003fe0100 */
[----:B-1----:R-:W-:Y:S01]  /*2c20*/  IMAD.IADD R31, R7, 0x1, R32 ;  /* 0x00000001071f7824 */ /* 0x002fe200078e0220 */
[----:B------:R-:W1:Y:S01]  /*2c30*/  F2I.TRUNC.NTZ R17, R17 ;  /* 0x0000001100117305 */ /* 0x000e62000020f100 */
[----:B0-----:R-:W-:Y:S01]  /*2c40*/  FADD R3, R15, 0.5 ;  /* 0x3f0000000f037421 */ /* 0x001fe20000000000 */
[----:B------:R-:W-:Y:S01]  /*2c50*/  FADD R15, R49, 0.5 ;  /* 0x3f000000310f7421 */ /* 0x000fe20000000000 */
[----:B------:R-:W-:Y:S01]  /*2c60*/  IMAD R29, R18, UR8, R29 ;  /* 0x00000008121d7c24 */ /* 0x000fe2000f8e021d */
[----:B------:R-:W-:Y:S02]  /*2c70*/  SEL R9, R9, RZ, P1 ;  /* 0x000000ff09097207 */ /* 0x000fe40000800000 */
[----:B------:R-:W-:Y:S01]  /*2c80*/  ISETP.GE.AND P4, PT, R31, RZ, PT ;  /* 0x000000ff1f00720c */ /* 0x000fe20003f86270 */
[----:B----4-:R-:W-:Y:S01]  /*2c90*/  IMAD.IADD R16, R10, 0x1, R21 ;  /* 0x000000010a107824 */ /* 0x010fe200078e0215 */
[----:B------:R-:W0:Y:S01]  /*2ca0*/  F2I.TRUNC.NTZ R26, R26 ;  /* 0x0000001a001a7305 */ /* 0x000e22000020f100 */
[----:B------:R-:W-:-:S03]  /*2cb0*/  VIMNMX R31, PT, PT, R12, R31, PT ;  /* 0x0000001f0c1f7248 */ /* 0x000fc60003fe0100 */
[----:B------:R-:W-:Y:S02]  /*2cc0*/  ISETP.GE.AND P2, PT, R16, RZ, PT ;  /* 0x000000ff1000720c */ /* 0x000fe40003f46270 */
[----:B------:R-:W-:Y:S01]  /*2cd0*/  VIMNMX R16, PT, PT, R11, R16, PT ;  /* 0x000000100b107248 */ /* 0x000fe20003fe0100 */
[----:B-1----:R-:W-:Y:S01]  /*2ce0*/  IMAD.IADD R28, R10, 0x1, R17 ;  /* 0x000000010a1c7824 */ /* 0x002fe200078e0211 */
[----:B------:R-:W1:Y:S01]  /*2cf0*/  F2I.TRUNC.NTZ R19, R19 ;  /* 0x0000001300137305 */ /* 0x000e62000020f100 */
[----:B------:R-:W-:Y:S02]  /*2d00*/  SEL R31, R31, RZ, P4 ;  /* 0x000000ff1f1f7207 */ /* 0x000fe40002000000 */
[----:B------:R-:W-:Y:S02]  /*2d10*/  SEL R16, R16, RZ, P2 ;  /* 0x000000ff10107207 */ /* 0x000fe40001000000 */
[----:B------:R-:W-:Y:S01]  /*2d20*/  ISETP.GE.AND P0, PT, R28, RZ, PT ;  /* 0x000000ff1c00720c */ /* 0x000fe20003f06270 */
[----:B------:R-:W-:Y:S01]  /*2d30*/  IMAD R20, R20, UR8, R31 ;  /* 0x0000000814147c24 */ /* 0x000fe2000f8e021f */
[----:B------:R-:W-:Y:S01]  /*2d40*/  VIMNMX R28, PT, PT, R11, R28, PT ;  /* 0x0000001c0b1c7248 */ /* 0x000fe20003fe0100 */
[----:B------:R-:W4:Y:S01]  /*2d50*/  F2I.TRUNC.NTZ R22, R41 ;  /* 0x0000002900167305 */ /* 0x000f22000020f100 */
[----:B0-----:R-:W-:-:S02]  /*2d60*/  IMAD.IADD R21, R7, 0x1, R26 ;  /* 0x0000000107157824 */ /* 0x001fc400078e021a */
[----:B------:R-:W-:-:S03]  /*2d70*/  SEL R8, R28, RZ, P0 ;  /* 0x000000ff1c087207 */ /* 0x000fc60000000000 */
[----:B------:R-:W-:Y:S01]  /*2d80*/  ISETP.GE.AND P1, PT, R21, RZ, PT ;  /* 0x000000ff1500720c */ /* 0x000fe20003f26270 */
[----:B-1----:R-:W-:Y:S01]  /*2d90*/  IMAD.IADD R18, R10, 0x1, R19 ;  /* 0x000000010a127824 */ /* 0x002fe200078e0213 */
[----:B------:R-:W0:Y:S04]  /*2da0*/  F2I.TRUNC.NTZ R3, R3 ;  /* 0x0000000300037305 */ /* 0x000e28000020f100 */
[----:B------:R-:W-:Y:S02]  /*2db0*/  ISETP.GE.AND P3, PT, R18, RZ, PT ;  /* 0x000000ff1200720c */ /* 0x000fe40003f66270 */
[----:B------:R-:W-:Y:S01]  /*2dc0*/  VIMNMX R18, PT, PT, R11, R18, PT ;  /* 0x000000120b127248 */ /* 0x000fe20003fe0100 */
[----:B----4-:R-:W-:Y:S01]  /*2dd0*/  IMAD.IADD R19, R7, 0x1, R22 ;  /* 0x0000000107137824 */ /* 0x010fe200078e0216 */
[----:B------:R-:W1:Y:S01]  /*2de0*/  F2I.TRUNC.NTZ R24, R24 ;  /* 0x0000001800187305 */ /* 0x000e62000020f100 */
[----:B------:R-:W-:Y:S01]  /*2df0*/  VIMNMX R22, PT, PT, R12, R21, PT ;  /* 0x000000150c167248 */ /* 0x000fe20003fe0100 */
[----:B------:R-:W-:Y:S01]  /*2e00*/  IMAD R21, R14, UR8, R9 ;  /* 0x000000080e157c24 */ /* 0x000fe2000f8e0209 */
[----:B------:R-:W-:-:S02]  /*2e10*/  SEL R18, R18, RZ, P3 ;  /* 0x000000ff12127207 */ /* 0x000fc40001800000 */
[----:B------:R-:W-:Y:S01]  /*2e20*/  SEL R9, R22, RZ, P1 ;  /* 0x000000ff16097207 */ /* 0x000fe20000800000 */
[----:B------:R-:W-:Y:S01]  /*2e30*/  FADD R22, R6, 0.5 ;  /* 0x3f00000006167421 */ /* 0x000fe20000000000 */
[----:B0-----:R-:W-:Y:S01]  /*2e40*/  IMAD.IADD R14, R10, 0x1, R3 ;  /* 0x000000010a0e7824 */ /* 0x001fe200078e0203 */
[----:B------:R-:W0:Y:S01]  /*2e50*/  F2I.TRUNC.NTZ R32, R43 ;  /* 0x0000002b00207305 */ /* 0x000e22000020f100 */
[----:B------:R-:W-:Y:S01]  /*2e60*/  ISETP.GE.AND P3, PT, R19, RZ, PT ;  /* 0x000000ff1300720c */ /* 0x000fe20003f66270 */
[----:B------:R-:W-:Y:S01]  /*2e70*/  IMAD R30, R8, UR8, R9 ;  /* 0x00000008081e7c24 */ /* 0x000fe2000f8e0209 */
[----:B------:R-:W-:Y:S02]  /*2e80*/  VIMNMX R19, PT, PT, R12, R19, PT ;  /* 0x000000130c137248 */ /* 0x000fe40003fe0100 */
[----:B------:R-:W-:Y:S01]  /*2e90*/  ISETP.GE.AND P0, PT, R14, RZ, PT ;  /* 0x000000ff0e00720c */ /* 0x000fe20003f06270 */
[----:B-1----:R-:W-:Y:S02]  /*2ea0*/  IMAD.IADD R17, R7, 0x1, R24 ;  /* 0x0000000107117824 */ /* 0x002fe400078e0218 */
[----:B------:R-:W1:Y:S01]  /*2eb0*/  F2I.TRUNC.NTZ R15, R15 ;  /* 0x0000000f000f7305 */ /* 0x000e62000020f100 */
[----:B------:R-:W-:-:S02]  /*2ec0*/  VIMNMX R14, PT, PT, R11, R14, PT ;  /* 0x0000000e0b0e7248 */ /* 0x000fc40003fe0100 */
[----:B------:R-:W-:Y:S02]  /*2ed0*/  SEL R19, R19, RZ, P3 ;  /* 0x000000ff13137207 */ /* 0x000fe40001800000 */
[----:B------:R-:W-:Y:S01]  /*2ee0*/  ISETP.GE.AND P2, PT, R17, RZ, PT ;  /* 0x000000ff1100720c */ /* 0x000fe20003f46270 */
[----:B0-----:R-:W-:Y:S02]  /*2ef0*/  IMAD.IADD R3, R7, 0x1, R32 ;  /* 0x0000000107037824 */ /* 0x001fe400078e0220 */
[----:B------:R-:W0:Y:S01]  /*2f00*/  F2I.TRUNC.NTZ R42, R45 ;  /* 0x0000002d002a7305 */ /* 0x000e22000020f100 */
[----:B------:R-:W-:Y:S01]  /*2f10*/  VIMNMX R17, PT, PT, R12, R17, PT ;  /* 0x000000110c117248 */ /* 0x000fe20003fe0100 */
[----:B------:R-:W-:Y:S01]  /*2f20*/  IMAD R28, R18, UR8, R19 ;  /* 0x00000008121c7c24 */ /* 0x000fe2000f8e0213 */
[----:B------:R-:W-:Y:S02]  /*2f30*/  SEL R14, R14, RZ, P0 ;  /* 0x000000ff0e0e7207 */ /* 0x000fe40000000000 */
[----:B------:R-:W-:Y:S01]  /*2f40*/  ISETP.GE.AND P1, PT, R3, RZ, PT ;  /* 0x000000ff0300720c */ /* 0x000fe20003f26270 */
[----:B-1----:R-:W-:-:S02]  /*2f50*/  IMAD.IADD R8, R10, 0x1, R15 ;  /* 0x000000010a087824 */ /* 0x002fc400078e020f */
[----:B--2---:R-:W-:Y:S01]  /*2f60*/  I2F.S8 R48, UR4 ;  /* 0x0000000400307d06 */ /* 0x004fe20008001400 */
[----:B------:R-:W-:Y:S02]  /*2f70*/  VIMNMX R3, PT, PT, R12, R3, PT ;  /* 0x000000030c037248 */ /* 0x000fe40003fe0100 */
[----:B------:R-:W-:Y:S02]  /*2f80*/  SEL R17, R17, RZ, P2 ;  /* 0x000000ff11117207 */ /* 0x000fe40001000000 */
[----:B------:R-:W-:Y:S01]  /*2f90*/  ISETP.GE.AND P2, PT, R8, RZ, PT ;  /* 0x000000ff0800720c */ /* 0x000fe20003f46270 */
[----:B0-----:R-:W-:Y:S02]  /*2fa0*/  IMAD.IADD R9, R7, 0x1, R42 ;  /* 0x0000000107097824 */ /* 0x001fe400078e022a */
[----:B---3--:R-:W0:Y:S01]  /*2fb0*/  I2F.S8 R49, UR5 ;  /* 0x0000000500317d06 */ /* 0x008e220008001400 */
[----:B------:R-:W1:Y:S01]  /*2fc0*/  LDCU.64 UR4, c[0x0][0x390] ;  /* 0x00007200ff0477ac */ /* 0x000e620008000a00 */
[----:B------:R-:W-:Y:S01]  /*2fd0*/  VIMNMX R8, PT, PT, R11, R8, PT ;  /* 0x000000080b087248 */ /* 0x000fe20003fe0100 */
[----:B------:R-:W-:Y:S01]  /*2fe0*/  IMAD R26, R16, UR8, R17 ;  /* 0x00000008101a7c24 */ /* 0x000fe2000f8e0211 */
[----:B------:R-:W-:-:S02]  /*2ff0*/  ISETP.GE.AND P0, PT, R9, RZ, PT ;  /* 0x000000ff0900720c */ /* 0x000fc40003f06270 */
[----:B------:R-:W-:Y:S02]  /*3000*/  VIMNMX R9, PT, PT, R12, R9, PT ;  /* 0x000000090c097248 */ /* 0x000fe40003fe0100 */
[----:B------:R-:W-:Y:S01]  /*3010*/  SEL R3, R3, RZ, P1 ;  /* 0x000000ff03037207 */ /* 0x000fe20000800000 */
[----:B------:R2:W3:Y:S01]  /*3020*/  F2I.TRUNC.NTZ R33, R22 ;  /* 0x0000001600217305 */ /* 0x0004e2000020f100 */
[----:B------:R-:W-:Y:S02]  /*3030*/  SEL R6, R8, RZ, P2 ;  /* 0x000000ff08067207 */ /* 0x000fe40001000000 */
[----:B------:R-:W-:Y:S01]  /*3040*/  SEL R15, R9, RZ, P0 ;  /* 0x000000ff090f7207 */ /* 0x000fe20000000000 */
[----:B------:R-:W-:Y:S02]  /*3050*/  IMAD R31, R14, UR8, R3 ;  /* 0x000000080e1f7c24 */ /* 0x000fe4000f8e0203 */
[-C--:B0-----:R-:W-:Y:S01]  /*3060*/  FMUL R51, R13, R49.reuse ;  /* 0x000000310d337220 */ /* 0x081fe20000400000 */
[----:B------:R-:W-:Y:S01]  /*3070*/  FMUL R49, R0, R49 ;  /* 0x0000003100317220 */ /* 0x000fe20000400000 */
[----:B------:R-:W-:Y:S01]  /*3080*/  IMAD R32, R6, UR8, R15 ;  /* 0x0000000806207c24 */ /* 0x000fe2000f8e020f */
[----:B-1----:R-:W-:Y:S01]  /*3090*/  IADD3 R8, P0, PT, R25, UR4, RZ ;  /* 0x0000000419087c10 */ /* 0x002fe2000ff1e0ff */
[-C--:B------:R-:W-:Y:S01]  /*30a0*/  FFMA R4, R0, R48.reuse, R51 ;  /* 0x0000003000047223 */ /* 0x080fe20000000033 */
[----:B------:R-:W-:Y:S01]  /*30b0*/  IADD3 R14, P1, PT, R27, UR4, RZ ;  /* 0x000000041b0e7c10 */ /* 0x000fe2000ff3e0ff */
[----:B------:R-:W-:Y:S01]  /*30c0*/  FFMA R2, R13, R48, -R49 ;  /* 0x000000300d027223 */ /* 0x000fe20000000831 */
[----:B------:R-:W-:Y:S01]  /*30d0*/  LEA.HI.X.SX32 R9, R25, UR5, 0x1, P0 ;  /* 0x0000000519097c11 */ /* 0x000fe200080f0eff */
[----:B------:R-:W-:Y:S01]  /*30e0*/  FADD R24, R4, 0.5 ;  /* 0x3f00000004187421 */ /* 0x000fe20000000000 */
[----:B------:R-:W-:-:S02]  /*30f0*/  LEA.HI.X.SX32 R15, R27, UR5, 0x1, P1 ;  /* 0x000000051b0f7c11 */ /* 0x000fc400088f0eff */
[C---:B------:R-:W-:Y:S01]  /*3100*/  IADD3 R16, P0, PT, R29.reuse, UR4, RZ ;  /* 0x000000041d107c10 */ /* 0x040fe2000ff1e0ff */
[----:B------:R-:W4:Y:S01]  /*3110*/  LDG.E.U8 R3, desc[UR6][R8.64] ;  /* 0x0000000608037981 */ /* 0x000f22000c1e1100 */
[C---:B------:R-:W-:Y:S01]  /*3120*/  IADD3 R18, P1, PT, R20.reuse, UR4, RZ ;  /* 0x0000000414127c10 */ /* 0x040fe2000ff3e0ff */
[----:B------:R0:W-:Y:S01]  /*3130*/  F2I.TRUNC.NTZ R41, R24 ;  /* 0x0000001800297305 */ /* 0x0001e2000020f100 */
[----:B------:R-:W-:Y:S01]  /*3140*/  LEA.HI.X.SX32 R17, R29, UR5, 0x1, P0 ;  /* 0x000000051d117c11 */ /* 0x000fe200080f0eff */
[----:B------:R1:W4:Y:S01]  /*3150*/  LDG.E.U8 R4, desc[UR6][R14.64] ;  /* 0x000000060e047981 */ /* 0x000322000c1e1100 */
[----:B------:R-:W-:Y:S01]  /*3160*/  LEA.HI.X.SX32 R19, R20, UR5, 0x1, P1 ;  /* 0x0000000514137c11 */ /* 0x000fe200088f0eff */
[----:B------:R-:W-:Y:S02]  /*3170*/  FADD R27, R23, 0.5 ;  /* 0x3f000000171b7421 */ /* 0x000fe40000000000 */
[----:B------:R5:W4:Y:S01]  /*3180*/  LDG.E.U8 R6, desc[UR6][R16.64] ;  /* 0x0000000610067981 */ /* 0x000b22000c1e1100 */
[----:B------:R-:W-:Y:S01]  /*3190*/  FADD R29, R2, 0.5 ;  /* 0x3f000000021d7421 */ /* 0x000fe20000000000 */
[----:B------:R-:W3:Y:S01]  /*31a0*/  F2I.TRUNC.NTZ R42, R27 ;  /* 0x0000001b002a7305 */ /* 0x000ee2000020f100 */
[----:B------:R-:W-:Y:S01]  /*31b0*/  IADD3 R20, P0, PT, R21, UR4, RZ ;  /* 0x0000000415147c10 */ /* 0x000fe2000ff1e0ff */
[----:B------:R3:W4:Y:S01]  /*31c0*/  LDG.E.U8 R9, desc[UR6][R18.64] ;  /* 0x0000000612097981 */ /* 0x000722000c1e1100 */
[----:B--2---:R-:W-:-:S02]  /*31d0*/  IADD3 R22, P1, PT, R26, UR4, RZ ;  /* 0x000000041a167c10 */ /* 0x004fc4000ff3e0ff */
[----:B------:R-:W-:Y:S02]  /*31e0*/  LEA.HI.X.SX32 R21, R21, UR5, 0x1, P0 ;  /* 0x0000000515157c11 */ /* 0x000fe400080f0eff */
[----:B------:R-:W-:Y:S01]  /*31f0*/  LEA.HI.X.SX32 R23, R26, UR5, 0x1, P1 ;  /* 0x000000051a177c11 */ /* 0x000fe200088f0eff */
[----:B-1----:R-:W1:Y:S01]  /*3200*/  F2I.TRUNC.NTZ R14, R29 ;  /* 0x0000001d000e7305 */ /* 0x002e62000020f100 */
[----:B0-----:R-:W-:Y:S01]  /*3210*/  IADD3 R24, P0, PT, R28, UR4, RZ ;  /* 0x000000041c187c10 */ /* 0x001fe2000ff1e0ff */
[----:B------:R0:W2:Y:S01]  /*3220*/  LDG.E.U8 R2, desc[UR6][R20.64] ;  /* 0x0000000614027981 */ /* 0x0000a2000c1e1100 */
[----:B-----5:R-:W-:Y:S01]  /*3230*/  IADD3 R16, P1, PT, R30, UR4, RZ ;  /* 0x000000041e107c10 */ /* 0x020fe2000ff3e0ff */
[----:B---3--:R-:W-:Y:S01]  /*3240*/  IMAD.IADD R18, R10, 0x1, R33 ;  /* 0x000000010a127824 */ /* 0x008fe200078e0221 */
[----:B------:R-:W-:Y:S01]  /*3250*/  LEA.HI.X.SX32 R25, R28, UR5, 0x1, P0 ;  /* 0x000000051c197c11 */ /* 0x000fe200080f0eff */
[----:B------:R3:W2:Y:S01]  /*3260*/  LDG.E.U8 R15, desc[UR6][R22.64] ;  /* 0x00000006160f7981 */ /* 0x0006a2000c1e1100 */
[----:B------:R-:W-:Y:S01]  /*3270*/  IMAD.IADD R19, R7, 0x1, R42 ;  /* 0x0000000107137824 */ /* 0x000fe200078e022a */
[----:B------:R-:W-:Y:S01]  /*3280*/  LEA.HI.X.SX32 R17, R30, UR5, 0x1, P1 ;  /* 0x000000051e117c11 */ /* 0x000fe200088f0eff */
[----:B------:R-:W-:Y:S01]  /*3290*/  I2F.S8 R26, UR9 ;  /* 0x00000009001a7d06 */ /* 0x000fe20008001400 */
[----:B------:R-:W-:Y:S01]  /*32a0*/  ISETP.GE.AND P0, PT, R18, RZ, PT ;  /* 0x000000ff1200720c */ /* 0x000fe20003f06270 */
[----:B------:R-:W5:Y:S01]  /*32b0*/  LDG.E.U8 R8, desc[UR6][R24.64] ;  /* 0x0000000618087981 */ /* 0x000f62000c1e1100 */
[----:B------:R-:W-:Y:S01]  /*32c0*/  VIMNMX R18, PT, PT, R11, R18, PT ;  /* 0x000000120b127248 */ /* 0x000fe20003fe0100 */
[----:B0-----:R-:W-:Y:S01]  /*32d0*/  IMAD.IADD R20, R10, 0x1, R41 ;  /* 0x000000010a147824 */ /* 0x001fe200078e0229 */
[----:B------:R-:W0:Y:S01]  /*32e0*/  LDCU.U8 UR9, c[0x3][0x3a] ;  /* 0x00c00740ff0977ac */ /* 0x000e220008000000 */
[----:B-1----:R-:W-:Y:S01]  /*32f0*/  IMAD.IADD R21, R7, 0x1, R14 ;  /* 0x0000000107157824 */ /* 0x002fe200078e020e */
[----:B------:R-:W-:Y:S01]  /*3300*/  SEL R14, R18, RZ, P0 ;  /* 0x000000ff120e7207 */ /* 0x000fe20000000000 */
[----:B------:R1:W5:Y:S01]  /*3310*/  LDG.E.U8 R17, desc[UR6][R16.64] ;  /* 0x0000000610117981 */ /* 0x000362000c1e1100 */
[----:B------:R-:W-:-:S02]  /*3320*/  ISETP.GE.AND P0, PT, R19, RZ, PT ;  /* 0x000000ff1300720c */ /* 0x000fc40003f06270 */
[----:B------:R-:W-:Y:S02]  /*3330*/  ISETP.GE.AND P1, PT, R20, RZ, PT ;  /* 0x000000ff1400720c */ /* 0x000fe40003f26270 */
[----:B------:R-:W-:Y:S02]  /*3340*/  VIMNMX R19, PT, PT, R12, R19, PT ;  /* 0x000000130c137248 */ /* 0x000fe40003fe0100 */
[----:B------:R-:W-:Y:S02]  /*3350*/  VIMNMX R20, PT, PT, R11, R20, PT ;  /* 0x000000140b147248 */ /* 0x000fe40003fe0100 */
[----:B------:R-:W-:Y:S02]  /*3360*/  SEL R19, R19, RZ, P0 ;  /* 0x000000ff13137207 */ /* 0x000fe40000000000 */
[----:B------:R-:W-:Y:S02]  /*3370*/  ISETP.GE.AND P2, PT, R21, RZ, PT ;  /* 0x000000ff1500720c */ /* 0x000fe40003f46270 */
[----:B------:R-:W-:-:S02]  /*3380*/  SEL R20, R20, RZ, P1 ;  /* 0x000000ff14147207 */ /* 0x000fc40000800000 */
[----:B------:R-:W-:Y:S02]  /*3390*/  VIMNMX R21, PT, PT, R12, R21, PT ;  /* 0x000000150c157248 */ /* 0x000fe40003fe0100 */
[----:B------:R-:W-:Y:S02]  /*33a0*/  IADD3 R18, P1, PT, R32, UR4, RZ ;  /* 0x0000000420127c10 */ /* 0x000fe4000ff3e0ff */
[----:B---3--:R-:W-:Y:S01]  /*33b0*/  IADD3 R22, P0, PT, R31, UR4, RZ ;  /* 0x000000041f167c10 */ /* 0x008fe2000ff1e0ff */
[----:B-1----:R-:W-:Y:S01]  /*33c0*/  IMAD R16, R14, UR8, R19 ;  /* 0x000000080e107c24 */ /* 0x002fe2000f8e0213 */
[----:B------:R-:W-:Y:S02]  /*33d0*/  SEL R21, R21, RZ, P2 ;  /* 0x000000ff15157207 */ /* 0x000fe40001000000 */
[----:B------:R-:W-:Y:S02]  /*33e0*/  LEA.HI.X.SX32 R19, R32, UR5, 0x1, P1 ;  /* 0x0000000520137c11 */ /* 0x000fe400088f0eff */
[----:B------:R-:W-:Y:S01]  /*33f0*/  LEA.HI.X.SX32 R23, R31, UR5, 0x1, P0 ;  /* 0x000000051f177c11 */ /* 0x000fe200080f0eff */
[----:B------:R-:W-:-:S03]  /*3400*/  IMAD R21, R20, UR8, R21 ;  /* 0x0000000814157c24 */ /* 0x000fc6000f8e0215 */
[----:B------:R-:W3:Y:S04]  /*3410*/  LDG.E.U8 R19, desc[UR6][R18.64] ;  /* 0x0000000612137981 */ /* 0x000ee8000c1e1100 */
[----:B------:R1:W3:Y:S01]  /*3420*/  LDG.E.U8 R14, desc[UR6][R22.64] ;  /* 0x00000006160e7981 */ /* 0x0002e2000c1e1100 */
[C---:B------:R-:W-:Y:S02]  /*3430*/  IADD3 R20, P1, PT, R21.reuse, UR4, RZ ;  /* 0x0000000415147c10 */ /* 0x040fe4000ff3e0ff */
[C---:B------:R-:W-:Y:S02]  /*3440*/  IADD3 R24, P0, PT, R16.reuse, UR4, RZ ;  /* 0x0000000410187c10 */ /* 0x040fe4000ff1e0ff */
[----:B------:R-:W-:Y:S02]  /*3450*/  LEA.HI.X.SX32 R21, R21, UR5, 0x1, P1 ;  /* 0x0000000515157c11 */ /* 0x000fe400088f0eff */
[----:B------:R-:W-:-:S04]  /*3460*/  LEA.HI.X.SX32 R25, R16, UR5, 0x1, P0 ;  /* 0x0000000510197c11 */ /* 0x000fc800080f0eff */
[----:B------:R1:W3:Y:S04]  /*3470*/  LDG.E.U8 R21, desc[UR6][R20.64] ;  /* 0x0000000614157981 */ /* 0x0002e8000c1e1100 */
[----:B------:R1:W3:Y:S01]  /*3480*/  LDG.E.U8 R16, desc[UR6][R24.64] ;  /* 0x0000000618107981 */ /* 0x0002e2000c1e1100 */
[----:B------:R-:W1:Y:S08]  /*3490*/  I2F.S8 R30, UR11 ;  /* 0x0000000b001e7d06 */ /* 0x000e700008001400 */
[----:B------:R-:W1:Y:S08]  /*34a0*/  I2F.S8 R27, UR10 ;  /* 0x0000000a001b7d06 */ /* 0x000e700008001400 */
[----:B0-----:R-:W0:Y:S01]  /*34b0*/  I2F.S8 R28, UR9 ;  /* 0x00000009001c7d06 */ /* 0x001e220008001400 */
[CC--:B-1----:R-:W-:Y:S01]  /*34c0*/  FMUL R23, R13.reuse, R30.reuse ;  /* 0x0000001e0d177220 */ /* 0x0c2fe20000400000 */
[C---:B------:R-:W-:Y:S01]  /*34d0*/  FMUL R30, R0.reuse, R30 ;  /* 0x0000001e001e7220 */ /* 0x040fe20000400000 */
[----:B------:R-:W1:Y:S01]  /*34e0*/  LDCU.U8 UR9, c[0x3][0x3c] ;  /* 0x00c00780ff0977ac */ /* 0x000e620008000000 */
[-C--:B------:R-:W-:Y:S01]  /*34f0*/  FMUL R29, R13, R27.reuse ;  /* 0x0000001b0d1d7220 */ /* 0x080fe20000400000 */
[----:B------:R-:W-:-:S03]  /*3500*/  FMUL R18, R0, R27 ;  /* 0x0000001b00127220 */ /* 0x000fc60000400000 */
[CC--:B------:R-:W-:Y:S01]  /*3510*/  FFMA R29, R0.reuse, R26.reuse, R29 ;  /* 0x0000001a001d7223 */ /* 0x0c0fe2000000001d */
[C---:B------:R-:W-:Y:S01]  /*3520*/  FFMA R18, R13.reuse, R26, -R18 ;  /* 0x0000001a0d127223 */ /* 0x040fe20000000812 */
[-C--:B0-----:R-:W-:Y:S01]  /*3530*/  FFMA R23, R0, R28.reuse, R23 ;  /* 0x0000001c00177223 */ /* 0x081fe20000000017 */
[----:B------:R-:W-:Y:S01]  /*3540*/  FFMA R30, R13, R28, -R30 ;  /* 0x0000001c0d1e7223 */ /* 0x000fe2000000081e */
[----:B------:R-:W-:Y:S01]  /*3550*/  FADD R29, R29, 0.5 ;  /* 0x3f0000001d1d7421 */ /* 0x000fe20000000000 */
[----:B------:R-:W-:Y:S01]  /*3560*/  FADD R18, R18, 0.5 ;  /* 0x3f00000012127421 */ /* 0x000fe20000000000 */
[----:B------:R-:W-:Y:S01]  /*3570*/  FADD R23, R23, 0.5 ;  /* 0x3f00000017177421 */ /* 0x000fe20000000000 */
[----:B------:R-:W-:-:S03]  /*3580*/  FADD R30, R30, 0.5 ;  /* 0x3f0000001e1e7421 */ /* 0x000fc60000000000 */
[----:B------:R-:W-:Y:S08]  /*3590*/  F2I.TRUNC.NTZ R29, R29 ;  /* 0x0000001d001d7305 */ /* 0x000ff0000020f100 */
[----:B------:R-:W0:Y:S08]  /*35a0*/  F2I.TRUNC.NTZ R23, R23 ;  /* 0x0000001700177305 */ /* 0x000e30000020f100 */
[----:B------:R-:W1:Y:S08]  /*35b0*/  F2I.TRUNC.NTZ R18, R18 ;  /* 0x0000001200127305 */ /* 0x000e70000020f100 */
[----:B------:R-:W1:Y:S01]  /*35c0*/  F2I.TRUNC.NTZ R30, R30 ;  /* 0x0000001e001e7305 */ /* 0x000e62000020f100 */
[----:B0-----:R-:W-:-:S02]  /*35d0*/  IMAD.IADD R22, R10, 0x1, R23 ;  /* 0x000000010a167824 */ /* 0x001fc400078e0217 */
[----:B------:R-:W-:Y:S02]  /*35e0*/  IMAD.IADD R20, R10, 0x1, R29 ;  /* 0x000000010a147824 */ /* 0x000fe400078e021d */
[----:B-1----:R-:W-:-:S03]  /*35f0*/  IMAD.IADD R25, R7, 0x1, R18 ;  /* 0x0000000107197824 */ /* 0x002fc600078e0212 */
[----:B------:R-:W-:Y:S02]  /*3600*/  ISETP.GE.AND P0, PT, R20, RZ, PT ;  /* 0x000000ff1400720c */ /* 0x000fe40003f06270 */
[----:B------:R-:W-:Y:S01]  /*3610*/  ISETP.GE.AND P2, PT, R22, RZ, PT ;  /* 0x000000ff1600720c */ /* 0x000fe20003f46270 */
[----:B------:R-:W-:Y:S01]  /*3620*/  IMAD.IADD R23, R7, 0x1, R30 ;  /* 0x0000000107177824 */ /* 0x000fe200078e021e */
[----:B------:R-:W-:Y:S02]  /*3630*/  ISETP.GE.AND P1, PT, R25, RZ, PT ;  /* 0x000000ff1900720c */ /* 0x000fe40003f26270 */
[----:B------:R-:W-:Y:S02]  /*3640*/  VIMNMX R20, PT, PT, R11, R20, PT ;  /* 0x000000140b147248 */ /* 0x000fe40003fe0100 */
[----:B------:R-:W-:Y:S02]  /*3650*/  ISETP.GE.AND P3, PT, R23, RZ, PT ;  /* 0x000000ff1700720c */ /* 0x000fe40003f66270 */
[----:B------:R-:W-:-:S02]  /*3660*/  VIMNMX R22, PT, PT, R11, R22, PT ;  /* 0x000000160b167248 */ /* 0x000fc40003fe0100 */
[C---:B------:R-:W-:Y:S02]  /*3670*/  VIMNMX R25, PT, PT, R12.reuse, R25, PT ;  /* 0x000000190c197248 */ /* 0x040fe40003fe0100 */
[----:B------:R-:W-:Y:S02]  /*3680*/  VIMNMX R23, PT, PT, R12, R23, PT ;  /* 0x000000170c177248 */ /* 0x000fe40003fe0100 */
[----:B------:R-:W-:Y:S02]  /*3690*/  SEL R20, R20, RZ, P0 ;  /* 0x000000ff14147207 */ /* 0x000fe40000000000 */
[----:B------:R-:W-:Y:S02]  /*36a0*/  SEL R25, R25, RZ, P1 ;  /* 0x000000ff19197207 */ /* 0x000fe40000800000 */
[----:B------:R-:W-:Y:S02]  /*36b0*/  SEL R22, R22, RZ, P2 ;  /* 0x000000ff16167207 */ /* 0x000fe40001000000 */
[----:B------:R-:W-:Y:S01]  /*36c0*/  SEL R23, R23, RZ, P3 ;  /* 0x000000ff17177207 */ /* 0x000fe20001800000 */
[----:B------:R-:W-:-:S04]  /*36d0*/  IMAD R20, R20, UR8, R25 ;  /* 0x0000000814147c24 */ /* 0x000fc8000f8e0219 */
[----:B------:R-:W-:Y:S01]  /*36e0*/  IMAD R18, R22, UR8, R23 ;  /* 0x0000000816127c24 */ /* 0x000fe2000f8e0217 */
[----:B------:R-:W-:-:S04]  /*36f0*/  IADD3 R22, P0, PT, R20, UR4, RZ ;  /* 0x0000000414167c10 */ /* 0x000fc8000ff1e0ff */
[----:B------:R-:W-:Y:S02]  /*3700*/  IADD3 R54, P1, PT, R18, UR4, RZ ;  /* 0x0000000412367c10 */ /* 0x000fe4000ff3e0ff */
[----:B------:R-:W-:Y:S02]  /*3710*/  LEA.HI.X.SX32 R23, R20, UR5, 0x1, P0 ;  /* 0x0000000514177c11 */ /* 0x000fe400080f0eff */
[----:B------:R-:W-:-:S03]  /*3720*/  LEA.HI.X.SX32 R55, R18, UR5, 0x1, P1 ;  /* 0x0000000512377c11 */ /* 0x000fc600088f0eff */
[----:B------:R0:W3:Y:S04]  /*3730*/  LDG.E.U8 R51, desc[UR6][R22.64] ;  /* 0x0000000616337981 */ /* 0x0000e8000c1e1100 */
[----:B------:R-:W3:Y:S01]  /*3740*/  LDG.E.U8 R54, desc[UR6][R54.64] ;  /* 0x0000000636367981 */ /* 0x000ee2000c1e1100 */
[----:B------:R-:W1:Y:S01]  /*3750*/  LDCU.U8 UR10, c[0x3][0x3d] ;  /* 0x00c007a0ff0a77ac */ /* 0x000e620008000000 */
[----:B------:R-:W-:Y:S01]  /*3760*/  I2F.S8 R50, UR9 ;  /* 0x0000000900327d06 */ /* 0x000fe20008001400 */
[----:B------:R-:W0:Y:S01]  /*3770*/  LDCU.U8 UR11, c[0x3][0x3e] ;  /* 0x00c007c0ff0b77ac */ /* 0x000e220008000000 */
[----:B------:R-:W0:Y:S01]  /*3780*/  LDCU.U8 UR9, c[0x3][0x40] ;  /* 0x00c00800ff0977ac */ /* 0x000e220008000000 */
[----:B------:R-:W-:-:S05]  /*3790*/  LOP3.LUT R36, R36, 0xffffffdf, RZ, 0xc0, !PT ;  /* 0xffffffdf24247812 */ /* 0x000fca00078ec0ff */
[----:B------:R-:W-:Y:S08]  /*37a0*/  I2F.S8 R49, UR12 ;  /* 0x0000000c00317d06 */ /* 0x000ff00008001400 */
[----:B-1----:R-:W1:Y:S01]  /*37b0*/  I2F.S8 R52, UR10 ;  /* 0x0000000a00347d06 */ /* 0x002e620008001400 */
[----:B------:R-:W1:Y:S01]  /*37c0*/  LDCU.U8 UR10, c[0x3][0x41] ;  /* 0x00c00820ff0a77ac */ /* 0x000e620008000000 */
[----:B------:R-:W1:Y:S06]  /*37d0*/  LDCU.U8 UR12, c[0x3][0x43] ;  /* 0x00c00860ff0c77ac */ /* 0x000e6c0008000000 */
[----:B0-----:R-:W0:Y:S01]  /*37e0*/  I2F.S8 R48, UR11 ;  /* 0x0000000b00307d06 */ /* 0x001e220008001400 */
[----:B------:R-:W0:Y:S07]  /*37f0*/  LDCU.U8 UR11, c[0x3][0x42] ;  /* 0x00c00840ff0b77ac */ /* 0x000e2e0008000000 */
[----:B------:R-:W-:Y:S01]  /*3800*/  I2F.S8 R46, UR9 ;  /* 0x00000009002e7d06 */ /* 0x000fe20008001400 */
[----:B------:R-:W2:Y:S07]  /*3810*/  LDCU.U8 UR9, c[0x3][0x44] ;  /* 0x00c00880ff0977ac */ /* 0x000eae0008000000 */
[----:B-1----:R-:W1:Y:S01]  /*3820*/  I2F.S8 R47, UR10 ;  /* 0x0000000a002f7d06 */ /* 0x002e620008001400 */
[----:B------:R-:W1:Y:S07]  /*3830*/  LDCU.U8 UR10, c[0x3][0x45] ;  /* 0x00c008a0ff0a77ac */ /* 0x000e6e0008000000 */
[----:B------:R-:W3:Y:S01]  /*3840*/  I2F.S8 R44, UR12 ;  /* 0x0000000c002c7d06 */ /* 0x000ee20008001400 */
[----:B------:R-:W1:Y:S07]  /*3850*/  LDCU.U8 UR12, c[0x3][0x47] ;  /* 0x00c008e0ff0c77ac */ /* 0x000e6e0008000000 */
[----:B0-----:R-:W0:Y:S01]  /*3860*/  I2F.S8 R42, UR11 ;  /* 0x0000000b002a7d06 */ /* 0x001e220008001400 */
[----:B------:R-:W0:Y:S01]  /*3870*/  LDCU.U8 UR11, c[0x3][0x46] ;  /* 0x00c008c0ff0b77ac */ /* 0x000e220008000000 */
[----:B----4-:R-:W-:-:S02]  /*3880*/  ISETP.GE.U32.AND P1, PT, R3, R4, PT ;  /* 0x000000040300720c */ /* 0x010fc40003f26070 */
[----:B------:R-:W-:-:S11]  /*3890*/  ISETP.GE.U32.AND P0, PT, R6, R9, PT ;  /* 0x000000090600720c */ /* 0x000fd60003f06070 */
[----:B------:R-:W-:-:S04]  /*38a0*/  @P1 LOP3.LUT R36, R36, 0x20, RZ, 0xfc, !PT ;  /* 0x0000002024241812 */ /* 0x000fc800078efcff */
[----:B------:R-:W-:-:S04]  /*38b0*/  LOP3.LUT R36, R36, 0xffffffef, RZ, 0xc0, !PT ;  /* 0xffffffef24247812 */ /* 0x000fc800078ec0ff */
[----:B------:R-:W-:Y:S02]  /*38c0*/  @P0 LOP3.LUT R36, R36, 0x10, RZ, 0xfc, !PT ;  /* 0x0000001024240812 */ /* 0x000fe400078efcff */
[----:B--2---:R-:W-:Y:S02]  /*38d0*/  ISETP.GE.U32.AND P0, PT, R2, R15, PT ;  /* 0x0000000f0200720c */ /* 0x004fe40003f06070 */
[----:B------:R-:W-:Y:S01]  /*38e0*/  LOP3.LUT R36, R36, 0xfffffff7, RZ, 0xc0, !PT ;  /* 0xfffffff724247812 */ /* 0x000fe200078ec0ff */
[----:B------:R-:W-:Y:S01]  /*38f0*/  I2F.S8 R32, UR9 ;  /* 0x0000000900207d06 */ /* 0x000fe20008001400 */
[----:B------:R-:W2:Y:S09]  /*3900*/  LDCU.U8 UR9, c[0x3][0x48] ;  /* 0x00c00900ff0977ac */ /* 0x000eb20008000000 */
[----:B------:R-:W-:-:S02]  /*3910*/  @P0 LOP3.LUT R36, R36, 0x8, RZ, 0xfc, !PT ;  /* 0x0000000824240812 */ /* 0x000fc400078efcff */
[----:B-----5:R-:W-:Y:S01]  /*3920*/  ISETP.GE.U32.AND P0, PT, R8, R17, PT ;  /* 0x000000110800720c */ /* 0x020fe20003f06070 */
[C---:B------:R-:W-:Y:S01]  /*3930*/  FMUL R3, R13.reuse, R52 ;  /* 0x000000340d037220 */ /* 0x040fe20000400000 */
[----:B------:R-:W-:Y:S01]  /*3940*/  LOP3.LUT R36, R36, 0xfffffbff, RZ, 0xc0, !PT ;  /* 0xfffffbff24247812 */ /* 0x000fe200078ec0ff */
[----:B-1----:R-:W1:Y:S02]  /*3950*/  I2F.S8 R33, UR10 ;  /* 0x0000000a00217d06 */ /* 0x002e640008001400 */
[----:B------:R-:W-:Y:S01]  /*3960*/  FFMA R3, R0, R50, R3 ;  /* 0x0000003200037223 */ /* 0x000fe20000000003 */
[----:B------:R-:W4:Y:S01]  /*3970*/  LDCU.U8 UR10, c[0x3][0x4a] ;  /* 0x00c00940ff0a77ac */ /* 0x000f220008000000 */
[----:B------:R-:W-:Y:S02]  /*3980*/  FMUL R9, R13, R49 ;  /* 0x000000310d097220 */ /* 0x000fe40000400000 */
[----:B------:R-:W-:-:S04]  /*3990*/  FADD R3, R3, 0.5 ;  /* 0x3f00000003037421 */ /* 0x000fc80000000000 */
[----:B------:R-:W-:Y:S01]  /*39a0*/  @P0 LOP3.LUT R36, R36, 0x400, RZ, 0xfc, !PT ;  /* 0x0000040024240812 */ /* 0x000fe200078efcff */
[----:B------:R-:W5:Y:S01]  /*39b0*/  LDCU.U8 UR16, c[0x3][0x4d] ;  /* 0x00c009a0ff1077ac */ /* 0x000f620008000000 */
[----:B------:R-:W-:Y:S01]  /*39c0*/  FFMA R9, R0, R48, R9 ;  /* 0x0000003000097223 */ /* 0x000fe20000000009 */
[----:B------:R-:W-:Y:S01]  /*39d0*/  I2F.S8 R31, UR12 ;  /* 0x0000000c001f7d06 */ /* 0x000fe20008001400 */
[----:B------:R-:W-:Y:S01]  /*39e0*/  FMUL R23, R13, R47 ;  /* 0x0000002f0d177220 */ /* 0x000fe20000400000 */
[----:B------:R-:W5:Y:S01]  /*39f0*/  LDCU.U8 UR12, c[0x3][0x4f] ;  /* 0x00c009e0ff0c77ac */ /* 0x000f620008000000 */
[----:B---3--:R-:W-:-:S05]  /*3a00*/  ISETP.GE.U32.AND P0, PT, R14, R19, PT ;  /* 0x000000130e00720c */ /* 0x008fca0003f06070 */
[----:B------:R-:W3:Y:S01]  /*3a10*/  I2F.S8 R25, UR13 ;  /* 0x0000000d00197d06 */ /* 0x000ee20008001400 */
[----:B------:R-:W-:Y:S01]  /*3a20*/  FADD R9, R9, 0.5 ;  /* 0x3f00000009097421 */ /* 0x000fe20000000000 */
[----:B------:R-:W-:Y:S01]  /*3a30*/  LOP3.LUT R36, R36, 0xfffff7ff, RZ, 0xc0, !PT ;  /* 0xfffff7ff24247812 */ /* 0x000fe200078ec0ff */
[----:B------:R-:W-:Y:S01]  /*3a40*/  FFMA R23, R0, R46, R23 ;  /* 0x0000002e00177223 */ /* 0x000fe20000000017 */
[----:B------:R-:W-:-:S04]  /*3a50*/  FMUL R15, R13, R44 ;  /* 0x0000002c0d0f7220 */ /* 0x000fc80000400000 */
[----:B------:R-:W4:Y:S01]  /*3a60*/  F2I.TRUNC.NTZ R3, R3 ;  /* 0x0000000300037305 */ /* 0x000f22000020f100 */
[----:B------:R-:W-:Y:S01]  /*3a70*/  FADD R23, R23, 0.5 ;  /* 0x3f00000017177421 */ /* 0x000fe20000000000 */
[----:B0-----:R-:W-:Y:S01]  /*3a80*/  FFMA R15, R0, R42, R15 ;  /* 0x0000002a000f7223 */ /* 0x001fe2000000000f */
[----:B------:R-:W-:-:S05]  /*3a90*/  @P0 LOP3.LUT R36, R36, 0x800, RZ, 0xfc, !PT ;  /* 0x0000080024240812 */ /* 0x000fca00078efcff */
[----:B------:R-:W-:Y:S01]  /*3aa0*/  I2F.S8 R27, UR11 ;  /* 0x0000000b001b7d06 */ /* 0x000fe20008001400 */
[----:B------:R-:W0:Y:S01]  /*3ab0*/  LDCU.U8 UR11, c[0x3][0x4e] ;  /* 0x00c009c0ff0b77ac */ /* 0x000e220008000000 */
[----:B------:R-:W-:-:S06]  /*3ac0*/  ISETP.GE.U32.AND P0, PT, R16, R21, PT ;  /* 0x000000151000720c */ /* 0x000fcc0003f06070 */
[----:B--2---:R-:W2:Y:S01]  /*3ad0*/  I2F.S8 R26, UR9 ;  /* 0x00000009001a7d06 */ /* 0x004ea20008001400 */
[----:B-1----:R-:W-:Y:S01]  /*3ae0*/  FMUL R29, R13, R33 ;  /* 0x000000210d1d7220 */ /* 0x002fe20000400000 */
[----:B------:R-:W-:-:S06]  /*3af0*/  FADD R15, R15, 0.5 ;  /* 0x3f0000000f0f7421 */ /* 0x000fcc0000000000 */
[----:B------:R-:W1:Y:S01]  /*3b00*/  I2F.S8 R24, UR14 ;  /* 0x0000000e00187d06 */ /* 0x000e620008001400 */
[----:B------:R-:W-:-:S07]  /*3b10*/  FFMA R29, R0, R32, R29 ;  /* 0x00000020001d7223 */ /* 0x000fce000000001d */
[----:B------:R-:W0:Y:S01]  /*3b20*/  F2I.TRUNC.NTZ R9, R9 ;  /* 0x0000000900097305 */ /* 0x000e22000020f100 */
[C---:B---3--:R-:W-:Y:S01]  /*3b30*/  FMUL R45, R13.reuse, R25 ;  /* 0x000000190d2d7220 */ /* 0x048fe20000400000 */
[----:B------:R-:W-:Y:S01]  /*3b40*/  FMUL R17, R13, R31 ;  /* 0x0000001f0d117220 */ /* 0x000fe20000400000 */
[----:B----4-:R-:W-:-:S05]  /*3b50*/  IMAD.IADD R2, R10, 0x1, R3 ;  /* 0x000000010a027824 */ /* 0x010fca00078e0203 */
[----:B------:R-:W3:Y:S01]  /*3b60*/  I2F.S8 R20, UR10 ;  /* 0x0000000a00147d06 */ /* 0x000ee20008001400 */
[----:B------:R-:W4:Y:S01]  /*3b70*/  LDCU.U8 UR10, c[0x3][0x51] ;  /* 0x00c00a20ff0a77ac */ /* 0x000f220008000000 */
[----:B------:R-:W-:Y:S01]  /*3b80*/  LOP3.LUT R36, R36, 0xffffefff, RZ, 0xc0, !PT ;  /* 0xffffefff24247812 */ /* 0x000fe200078ec0ff */
[----:B------:R-:W-:-:S05]  /*3b90*/  FADD R29, R29, 0.5 ;  /* 0x3f0000001d1d7421 */ /* 0x000fca0000000000 */
[----:B------:R-:W-:Y:S01]  /*3ba0*/  F2I.TRUNC.NTZ R23, R23 ;  /* 0x0000001700177305 */ /* 0x000fe2000020f100 */
[C---:B--2---:R-:W-:Y:S01]  /*3bb0*/  FFMA R45, R0.reuse, R26, R45 ;  /* 0x0000001a002d7223 */ /* 0x044fe2000000002d */
[----:B------:R-:W2:Y:S01]  /*3bc0*/  LDCU.U8 UR9, c[0x3][0x50] ;  /* 0x00c00a00ff0977ac */ /* 0x000ea20008000000 */
[----:B------:R-:W-:-:S05]  /*3bd0*/  FFMA R17, R0, R27, R17 ;  /* 0x0000001b00117223 */ /* 0x000fca0000000011 */
[----:B-----5:R-:W5:Y:S01]  /*3be0*/  I2F.S8 R18, UR16 ;  /* 0x0000001000127d06 */ /* 0x020f620008001400 */
[----:B------:R-:W-:Y:S01]  /*3bf0*/  @P0 LOP3.LUT R36, R36, 0x1000, RZ, 0xfc, !PT ;  /* 0x0000100024240812 */ /* 0x000fe200078efcff */
[----:B-1----:R-:W-:Y:S01]  /*3c00*/  FMUL R19, R13, R24 ;  /* 0x000000180d137220 */ /* 0x002fe20000400000 */
[----:B------:R-:W-:-:S05]  /*3c10*/  ISETP.GE.AND P0, PT, R2, RZ, PT ;  /* 0x000000ff0200720c */ /* 0x000fca0003f06270 */
[----:B------:R-:W1:Y:S01]  /*3c20*/  I2F.S8 R6, UR12 ;  /* 0x0000000c00067d06 */ /* 0x000e620008001400 */
[----:B------:R-:W-:Y:S01]  /*3c30*/  FADD R45, R45, 0.5 ;  /* 0x3f0000002d2d7421 */ /* 0x000fe20000000000 */
[----:B------:R-:W-:Y:S01]  /*3c40*/  VIMNMX R2, PT, PT, R11, R2, PT ;  /* 0x000000020b027248 */ /* 0x000fe20003fe0100 */
[----:B0-----:R-:W-:-:S05]  /*3c50*/  IMAD.IADD R4, R10, 0x1, R9 ;  /* 0x000000010a047824 */ /* 0x001fca00078e0209 */
[----:B------:R-:W0:Y:S01]  /*3c60*/  I2F.S8 R41, UR15 ;  /* 0x0000000f00297d06 */ /* 0x000e220008001400 */
[----:B------:R-:W-:-:S07]  /*3c70*/  FADD R17, R17, 0.5 ;  /* 0x3f00000011117421 */ /* 0x000fce0000000000 */
[----:B------:R-:W4:Y:S01]  /*3c80*/  F2I.TRUNC.NTZ R15, R15 ;  /* 0x0000000f000f7305 */ /* 0x000f22000020f100 */
[----:B---3--:R-:W-:Y:S01]  /*3c90*/  FFMA R19, R0, R20, R19 ;  /* 0x0000001400137223 */ /* 0x008fe20000000013 */
[----:B------:R-:W-:-:S06]  /*3ca0*/  SEL R2, R2, RZ, P0 ;  /* 0x000000ff02027207 */ /* 0x000fcc0000000000 */
[----:B------:R-:W3:Y:S01]  /*3cb0*/  I2F.S8 R43, UR11 ;  /* 0x0000000b002b7d06 */ /* 0x000ee20008001400 */
[----:B------:R-:W-:Y:S01]  /*3cc0*/  ISETP.GE.AND P0, PT, R4, RZ, PT ;  /* 0x000000ff0400720c */ /* 0x000fe20003f06270 */
[----:B-----5:R-:W-:-:S06]  /*3cd0*/  FMUL R21, R13, R18 ;  /* 0x000000120d157220 */ /* 0x020fcc0000400000 */
[----:B------:R-:W5:Y:S01]  /*3ce0*/  F2I.TRUNC.NTZ R29, R29 ;  /* 0x0000001d001d7305 */ /* 0x000f62000020f100 */
[----:B------:R-:W-:Y:S01]  /*3cf0*/  FADD R19, R19, 0.5 ;  /* 0x3f00000013137421 */ /* 0x000fe20000000000 */
[----:B-1----:R-:W-:-:S06]  /*3d00*/  FMUL R9, R13, R6 ;  /* 0x000000060d097220 */ /* 0x002fcc0000400000 */
[----:B------:R1:W-:Y:S01]  /*3d10*/  F2I.TRUNC.NTZ R53, R45 ;  /* 0x0000002d00357305 */ /* 0x0003e2000020f100 */
[----:B0-----:R-:W-:Y:S01]  /*3d20*/  FFMA R21, R0, R41, R21 ;  /* 0x0000002900157223 */ /* 0x001fe20000000015 */
[C---:B----4-:R-:W-:Y:S01]  /*3d30*/  IMAD.IADD R8, R10.reuse, 0x1, R15 ;  /* 0x000000010a087824 */ /* 0x050fe200078e020f */
[----:B-1----:R-:W-:Y:S01]  /*3d40*/  VIMNMX R45, PT, PT, R11, R4, PT ;  /* 0x000000040b2d7248 */ /* 0x002fe20003fe0100 */
[----:B------:R-:W-:-:S04]  /*3d50*/  IMAD.IADD R4, R10, 0x1, R23 ;  /* 0x000000010a047824 */ /* 0x000fc800078e0217 */
[----:B------:R-:W0:Y:S01]  /*3d60*/  F2I.TRUNC.NTZ R17, R17 ;  /* 0x0000001100117305 */ /* 0x000e22000020f100 */
[----:B------:R-:W-:Y:S02]  /*3d70*/  SEL R45, R45, RZ, P0 ;  /* 0x000000ff2d2d7207 */ /* 0x000fe40000000000 */
[----:B------:R-:W-:Y:S02]  /*3d80*/  ISETP.GE.AND P0, PT, R4, RZ, PT ;  /* 0x000000ff0400720c */ /* 0x000fe40003f06270 */
[----:B------:R-:W-:-:S03]  /*3d90*/  VIMNMX R23, PT, PT, R11, R4, PT ;  /* 0x000000040b177248 */ /* 0x000fc60003fe0100 */
[----:B------:R-:W1:Y:S01]  /*3da0*/  I2F.S8 R16, UR10 ;  /* 0x0000000a00107d06 */ /* 0x000e620008001400 */
[----:B---3--:R-:W-:Y:S01]  /*3db0*/  FFMA R14, R0, R43, R9 ;  /* 0x0000002b000e7223 */ /* 0x008fe20000000009 */
[----:B------:R-:W-:Y:S01]  /*3dc0*/  FADD R9, R21, 0.5 ;  /* 0x3f00000015097421 */ /* 0x000fe20000000000 */
[----:B------:R-:W-:Y:S01]  /*3dd0*/  SEL R23, R23, RZ, P0 ;  /* 0x000000ff17177207 */ /* 0x000fe20000000000 */
[----:B-----5:R-:W-:Y:S01]  /*3de0*/  IMAD.IADD R4, R10, 0x1, R29 ;  /* 0x000000010a047824 */ /* 0x020fe200078e021d */
[----:B------:R-:W-:-:S03]  /*3df0*/  ISETP.GE.AND P0, PT, R8, RZ, PT ;  /* 0x000000ff0800720c */ /* 0x000fc60003f06270 */
[----:B------:R-:W-:Y:S01]  /*3e00*/  F2I.TRUNC.NTZ R3, R19 ;  /* 0x0000001300037305 */ /* 0x000fe2000020f100 */
[----:B------:R-:W-:-:S07]  /*3e10*/  VIMNMX R21, PT, PT, R11, R8, PT ;  /* 0x000000080b157248 */ /* 0x000fce0003fe0100 */
[----:B--2---:R-:W2:Y:S01]  /*3e20*/  I2F.S8 R19, UR9 ;  /* 0x0000000900137d06 */ /* 0x004ea20008001400 */
[----:B------:R-:W-:Y:S02]  /*3e30*/  SEL R21, R21, RZ, P0 ;  /* 0x000000ff15157207 */ /* 0x000fe40000000000 */
[----:B------:R-:W-:Y:S02]  /*3e40*/  ISETP.GE.AND P0, PT, R4, RZ, PT ;  /* 0x000000ff0400720c */ /* 0x000fe40003f06270 */
[----:B------:R-:W-:Y:S01]  /*3e50*/  VIMNMX R30, PT, PT, R11, R4, PT ;  /* 0x000000040b1e7248 */ /* 0x000fe20003fe0100 */
[----:B0-----:R-:W-:Y:S02]  /*3e60*/  IMAD.IADD R4, R10, 0x1, R17 ;  /* 0x000000010a047824 */ /* 0x001fe400078e0211 */
[----:B-1----:R-:W-:Y:S01]  /*3e70*/  FMUL R15, R13, R16 ;  /* 0x000000100d0f7220 */ /* 0x002fe20000400000 */
[----:B------:R-:W0:Y:S01]  /*3e80*/  F2I.TRUNC.NTZ R9, R9 ;  /* 0x0000000900097305 */ /* 0x000e22000020f100 */
[----:B------:R-:W-:Y:S01]  /*3e90*/  SEL R30, R30, RZ, P0 ;  /* 0x000000ff1e1e7207 */ /* 0x000fe20000000000 */
[----:B------:R-:W-:Y:S01]  /*3ea0*/  FADD R14, R14, 0.5 ;  /* 0x3f0000000e0e7421 */ /* 0x000fe20000000000 */
[----:B------:R-:W-:-:S02]  /*3eb0*/  ISETP.GE.AND P0, PT, R4, RZ, PT ;  /* 0x000000ff0400720c */ /* 0x000fc40003f06270 */
[----:B------:R-:W-:Y:S01]  /*3ec0*/  VIMNMX R29, PT, PT, R11, R4, PT ;  /* 0x000000040b1d7248 */ /* 0x000fe20003fe0100 */
[----:B------:R-:W-:Y:S02]  /*3ed0*/  IMAD.IADD R4, R10, 0x1, R53 ;  /* 0x000000010a047824 */ /* 0x000fe400078e0235 */
[----:B--2---:R-:W-:Y:S02]  /*3ee0*/  FFMA R8, R0, R19, R15 ;  /* 0x0000001300087223 */ /* 0x004fe4000000000f */
[----:B------:R1:W2:Y:S01]  /*3ef0*/  F2I.TRUNC.NTZ R15, R14 ;  /* 0x0000000e000f7305 */ /* 0x0002a2000020f100 */
[----:B------:R-:W-:Y:S01]  /*3f00*/  SEL R29, R29, RZ, P0 ;  /* 0x000000ff1d1d7207 */ /* 0x000fe20000000000 */
[----:B------:R-:W-:Y:S01]  /*3f10*/  FADD R8, R8, 0.5 ;  /* 0x3f00000008087421 */ /* 0x000fe20000000000 */
[----:B------:R-:W-:Y:S02]  /*3f20*/  ISETP.GE.AND P0, PT, R4, RZ, PT ;  /* 0x000000ff0400720c */ /* 0x000fe40003f06270 */
[----:B------:R-:W-:Y:S01]  /*3f30*/  VIMNMX R28, PT, PT, R11, R4, PT ;  /* 0x000000040b1c7248 */ /* 0x000fe20003fe0100 */
[----:B------:R-:W-:-:S02]  /*3f40*/  IMAD.IADD R4, R10, 0x1, R3 ;  /* 0x000000010a047824 */ /* 0x000fc400078e0203 */
[----:B------:R-:W3:Y:S01]  /*3f50*/  F2I.TRUNC.NTZ R3, R8 ;  /* 0x0000000800037305 */ /* 0x000ee2000020f100 */
[----:B------:R-:W-:Y:S02]  /*3f60*/  SEL R28, R28, RZ, P0 ;  /* 0x000000ff1c1c7207 */ /* 0x000fe40000000000 */
[----:B------:R-:W-:Y:S02]  /*3f70*/  ISETP.GE.AND P0, PT, R4, RZ, PT ;  /* 0x000000ff0400720c */ /* 0x000fe40003f06270 */
[----:B------:R-:W-:Y:S01]  /*3f80*/  VIMNMX R22, PT, PT, R11, R4, PT ;  /* 0x000000040b167248 */ /* 0x000fe20003fe0100 */
[----:B0-----:R-:W-:Y:S01]  /*3f90*/  IMAD.IADD R4, R10, 0x1, R9 ;  /* 0x000000010a047824 */ /* 0x001fe200078e0209 */
[----:B------:R-:W0:Y:S02]  /*3fa0*/  LDCU.U8 UR10, c[0x3][0x53] ;  /* 0x00c00a60ff0a77ac */ /* 0x000e240008000000 */
[----:B------:R-:W-:Y:S02]  /*3fb0*/  SEL R22, R22, RZ, P0 ;  /* 0x000000ff16167207 */ /* 0x000fe40000000000 */
[----:B------:R-:W-:-:S02]  /*3fc0*/  ISETP.GE.AND P0, PT, R4, RZ, PT ;  /* 0x000000ff0400720c */ /* 0x000fc40003f06270 */
[C---:B-1----:R-:W-:Y:S01]  /*3fd0*/  VIMNMX R14, PT, PT, R11.reuse, R4, PT ;  /* 0x000000040b0e7248 */ /* 0x042fe20003fe0100 */
[----:B--2---:R-:W-:Y:S01]  /*3fe0*/  IMAD.IADD R4, R10, 0x1, R15 ;  /* 0x000000010a047824 */ /* 0x004fe200078e020f */
[----:B------:R-:W1:Y:S02]  /*3ff0*/  LDCU.U8 UR9, c[0x3][0x52] ;  /* 0x00c00a40ff0977ac */ /* 0x000e640008000000 */
[----:B------:R-:W-:Y:S02]  /*4000*/  SEL R14, R14, RZ, P0 ;  /* 0x000000ff0e0e7207 */ /* 0x000fe40000000000 */
[----:B------:R-:W-:Y:S02]  /*4010*/  ISETP.GE.AND P0, PT, R4, RZ, PT ;  /* 0x000000ff0400720c */ /* 0x000fe40003f06270 */
[----:B------:R-:W-:Y:S01]  /*4020*/  VIMNMX R15, PT, PT, R11, R4, PT ;  /* 0x000000040b0f7248 */ /* 0x000fe20003fe0100 */
[----:B---3--:R-:W-:-:S03]  /*4030*/  IMAD.IADD R4, R10, 0x1, R3 ;  /* 0x000000010a047824 */ /* 0x008fc600078e0203 */
[----:B------:R-:W-:Y:S02]  /*4040*/  SEL R15, R15, RZ, P0 ;  /* 0x000000ff0f0f7207 */ /* 0x000fe40000000000 */
[----:B------:R-:W-:Y:S02]  /*4050*/  ISETP.GE.AND P0, PT, R4, RZ, PT ;  /* 0x000000ff0400720c */ /* 0x000fe40003f06270 */
[----:B------:R-:W-:-:S04]  /*4060*/  VIMNMX R4, PT, PT, R11, R4, PT ;  /* 0x000000040b047248 */ /* 0x000fc80003fe0100 */
[----:B------:R-:W-:Y:S02]  /*4070*/  SEL R4, R4, RZ, P0 ;  /* 0x000000ff04047207 */ /* 0x000fe40000000000 */
[----:B------:R-:W-:Y:S02]  /*4080*/  ISETP.GE.U32.AND P0, PT, R51, R54, PT ;  /* 0x000000363300720c */ /* 0x000fe40003f06070 */
[----:B0-----:R-:W0:Y:S01]  /*4090*/  I2F.S8 R54, UR10 ;  /* 0x0000000a00367d06 */ /* 0x001e220008001400 */
[----:B------:R-:W2:Y:S07]  /*40a0*/  LDCU.U8 UR10, c[0x3][0x55] ;  /* 0x00c00aa0ff0a77ac */ /* 0x000eae0008000000 */
[----:B-1----:R-:W1:Y:S01]  /*40b0*/  I2F.S8 R53, UR9 ;  /* 0x0000000900357d06 */ /* 0x002e620008001400 */
[----:B------:R-:W3:Y:S07]  /*40c0*/  LDCU.U8 UR9, c[0x3][0x54] ;  /* 0x00c00a80ff0977ac */ /* 0x000eee0008000000 */
[----:B--2---:R-:W2:Y:S08]  /*40d0*/  I2F.S8 R55, UR10 ;  /* 0x0000000a00377d06 */ /* 0x004eb00008001400 */
[----:B---3--:R-:W3:Y:S01]  /*40e0*/  I2F.S8 R56, UR9 ;  /* 0x0000000900387d06 */ /* 0x008ee20008001400 */
[C---:B0-----:R-:W-:Y:S01]  /*40f0*/  FMUL R3, R13.reuse, R54 ;  /* 0x000000360d037220 */ /* 0x041fe20000400000 */
[----:B------:R-:W0:Y:S03]  /*4100*/  LDCU.U8 UR10, c[0x3][0x57] ;  /* 0x00c00ae0ff0a77ac */ /* 0x000e260008000000 */
[C---:B-1----:R-:W-:Y:S01]  /*4110*/  FFMA R3, R0.reuse, R53, R3 ;  /* 0x0000003500037223 */ /* 0x042fe20000000003 */
[----:B--2---:R-:W-:Y:S01]  /*4120*/  FMUL R9, R13, R55 ;  /* 0x000000370d097220 */ /* 0x004fe20000400000 */
[----:B------:R-:W1:Y:S02]  /*4130*/  LDCU.U8 UR9, c[0x3][0x56] ;  /* 0x00c00ac0ff0977ac */ /* 0x000e640008000000 */
[----:B------:R-:W-:Y:S01]  /*4140*/  FADD R8, R3, 0.5 ;  /* 0x3f00000003087421 */ /* 0x000fe20000000000 */
[----:B---3--:R-:W-:-:S03]  /*4150*/  FFMA R9, R0, R56, R9 ;  /* 0x0000003800097223 */ /* 0x008fc60000000009 */
[----:B------:R-:W2:Y:S01]  /*4160*/  F2I.TRUNC.NTZ R3, R8 ;  /* 0x0000000800037305 */ /* 0x000ea2000020f100 */
[----:B------:R-:W-:Y:S01]  /*4170*/  FADD R17, R9, 0.5 ;  /* 0x3f00000009117421 */ /* 0x000fe20000000000 */
[----:B------:R-:W-:-:S06]  /*4180*/  FMUL R52, R0, R52 ;  /* 0x0000003400347220 */ /* 0x000fcc0000400000 */
[----:B------:R-:W3:Y:S01]  /*4190*/  F2I.TRUNC.NTZ R17, R17 ;  /* 0x0000001100117305 */ /* 0x000ee2000020f100 */
[----:B------:R-:W-:Y:S01]  /*41a0*/  FFMA R51, R13, R50, -R52 ;  /* 0x000000320d337223 */ /* 0x000fe20000000834 */
[C---:B------:R-:W-:Y:S01]  /*41b0*/  FMUL R52, R0.reuse, R49 ;  /* 0x0000003100347220 */ /* 0x040fe20000400000 */
[C---:B------:R-:W-:Y:S01]  /*41c0*/  FMUL R49, R0.reuse, R44 ;  /* 0x0000002c00317220 */ /* 0x040fe20000400000 */
[----:B------:R-:W-:-:S04]  /*41d0*/  FMUL R44, R0, R33 ;  /* 0x00000021002c7220 */ /* 0x000fc80000400000 */
[----:B0-----:R-:W0:Y:S01]  /*41e0*/  I2F.S8 R57, UR10 ;  /* 0x0000000a00397d06 */ /* 0x001e220008001400 */
[----:B------:R-:W-:Y:S01]  /*41f0*/  LOP3.LUT R36, R36, 0xfffeffff, RZ, 0xc0, !PT ;  /* 0xfffeffff24247812 */ /* 0x000fe200078ec0ff */
[----:B--2---:R-:W-:Y:S01]  /*4200*/  IMAD.IADD R50, R10, 0x1, R3 ;  /* 0x000000010a327824 */ /* 0x004fe200078e0203 */
[----:B------:R-:W2:Y:S05]  /*4210*/  LDCU.U8 UR10, c[0x3][0x59] ;  /* 0x00c00b20ff0a77ac */ /* 0x000eaa0008000000 */
[----:B-1----:R-:W1:Y:S01]  /*4220*/  I2F.S8 R33, UR9 ;  /* 0x0000000900217d06 */ /* 0x002e620008001400 */
[----:B------:R-:W-:Y:S01]  /*4230*/  @P0 LOP3.LUT R36, R36, 0x10000, RZ, 0xfc, !PT ;  /* 0x0001000024240812 */ /* 0x000fe200078efcff */
[----:B---3--:R-:W-:Y:S01]  /*4240*/  IMAD.IADD R8, R10, 0x1, R17 ;  /* 0x000000010a087824 */ /* 0x008fe200078e0211 */
[----:B------:R-:W-:Y:S01]  /*4250*/  ISETP.GE.AND P0, PT, R50, RZ, PT ;  /* 0x000000ff3200720c */ /* 0x000fe20003f06270 */
[----:B------:R-:W3:Y:S01]  /*4260*/  LDCU.U8 UR9, c[0x3][0x58] ;  /* 0x00c00b00ff0977ac */ /* 0x000ee20008000000 */
[----:B------:R-:W-:Y:S01]  /*4270*/  VIMNMX R3, PT, PT, R11, R50, PT ;  /* 0x000000320b037248 */ /* 0x000fe20003fe0100 */
[----:B0-----:R-:W-:Y:S01]  /*4280*/  FMUL R17, R13, R57 ;  /* 0x000000390d117220 */ /* 0x001fe20000400000 */
[----:B------:R-:W-:-:S02]  /*4290*/  FMUL R47, R0, R47 ;  /* 0x0000002f002f7220 */ /* 0x000fc40000400000 */
[----:B------:R-:W-:Y:S02]  /*42a0*/  SEL R3, R3, RZ, P0 ;  /* 0x000000ff03037207 */ /* 0x000fe40000000000 */
[----:B------:R-:W-:Y:S02]  /*42b0*/  ISETP.GE.AND P0, PT, R8, RZ, PT ;  /* 0x000000ff0800720c */ /* 0x000fe40003f06270 */
[----:B------:R-:W-:Y:S01]  /*42c0*/  VIMNMX R9, PT, PT, R11, R8, PT ;  /* 0x000000080b097248 */ /* 0x000fe20003fe0100 */
[C---:B------:R-:W-:Y:S01]  /*42d0*/  FMUL R8, R0.reuse, R31 ;  /* 0x0000001f00087220 */ /* 0x040fe20000400000 */
[C---:B-1----:R-:W-:Y:S01]  /*42e0*/  FFMA R17, R0.reuse, R33, R17 ;  /* 0x0000002100117223 */ /* 0x042fe20000000011 */
[C---:B------:R-:W-:Y:S02]  /*42f0*/  FFMA R50, R13.reuse, R46, -R47 ;  /* 0x0000002e0d327223 */ /* 0x040fe4000000082f */
[----:B------:R-:W-:Y:S01]  /*4300*/  FFMA R47, R13, R27, -R8 ;  /* 0x0000001b0d2f7223 */ /* 0x000fe20000000808 */
[----:B------:R-:W-:Y:S01]  /*4310*/  FADD R8, R17, 0.5 ;  /* 0x3f00000011087421 */ /* 0x000fe20000000000 */
[----:B------:R-:W-:Y:S01]  /*4320*/  FFMA R52, R13, R48, -R52 ;  /* 0x000000300d347223 */ /* 0x000fe20000000834 */
[----:B------:R-:W-:-:S02]  /*4330*/  FMUL R48, R0, R24 ;  /* 0x0000001800307220 */ /* 0x000fc40000400000 */
[----:B--2---:R-:W0:Y:S01]  /*4340*/  I2F.S8 R24, UR10 ;  /* 0x0000000a00187d06 */ /* 0x004e220008001400 */
[----:B------:R-:W1:Y:S01]  /*4350*/  LDCU.U8 UR10, c[0x3][0x5b] ;  /* 0x00c00b60ff0a77ac */ /* 0x000e620008000000 */
[----:B------:R-:W-:-:S06]  /*4360*/  FFMA R48, R13, R20, -R48 ;  /* 0x000000140d307223 */ /* 0x000fcc0000000830 */
[----:B------:R-:W2:Y:S01]  /*4370*/  F2I.TRUNC.NTZ R17, R8 ;  /* 0x0000000800117305 */ /* 0x000ea2000020f100 */
[----:B------:R-:W-:-:S07]  /*4380*/  FMUL R25, R0, R25 ;  /* 0x0000001900197220 */ /* 0x000fce0000400000 */
[----:B---3--:R-:W3:Y:S01]  /*4390*/  I2F.S8 R20, UR9 ;  /* 0x0000000900147d06 */ /* 0x008ee20008001400 */
[----:B------:R-:W4:Y:S01]  /*43a0*/  LDCU.U8 UR9, c[0x3][0x5a] ;  /* 0x00c00b40ff0977ac */ /* 0x000f220008000000 */
[C---:B------:R-:W-:Y:S01]  /*43b0*/  FFMA R46, R13.reuse, R26, -R25 ;  /* 0x0000001a0d2e7223 */ /* 0x040fe20000000819 */
[----:B0-----:R-:W-:Y:S01]  /*43c0*/  FMUL R25, R13, R24 ;  /* 0x000000180d197220 */ /* 0x001fe20000400000 */
[----:B--2---:R-:W-:Y:S01]  /*43d0*/  IMAD.IADD R26, R10, 0x1, R17 ;  /* 0x000000010a1a7824 */ /* 0x004fe200078e0211 */
[----:B------:R-:W-:Y:S01]  /*43e0*/  SEL R9, R9, RZ, P0 ;  /* 0x000000ff09097207 */ /* 0x000fe20000000000 */
[----:B------:R-:W-:-:S03]  /*43f0*/  FMUL R18, R0, R18 ;  /* 0x0000001200127220 */ /* 0x000fc60000400000 */
[----:B------:R-:W-:Y:S01]  /*4400*/  ISETP.GE.AND P0, PT, R26, RZ, PT ;  /* 0x000000ff1a00720c */ /* 0x000fe20003f06270 */
[----:B---3--:R-:W-:Y:S01]  /*4410*/  FFMA R25, R0, R20, R25 ;  /* 0x0000001400197223 */ /* 0x008fe20000000019 */
[----:B------:R-:W-:Y:S02]  /*4420*/  VIMNMX R17, PT, PT, R11, R26, PT ;  /* 0x0000001a0b117248 */ /* 0x000fe40003fe0100 */
[----:B-1----:R-:W0:Y:S01]  /*4430*/  I2F.S8 R26, UR10 ;  /* 0x0000000a001a7d06 */ /* 0x002e220008001400 */
[----:B------:R-:W-:Y:S01]  /*4440*/  FADD R25, R25, 0.5 ;  /* 0x3f00000019197421 */ /* 0x000fe20000000000 */
[C---:B------:R-:W-:Y:S01]  /*4450*/  FFMA R41, R13.reuse, R41, -R18 ;  /* 0x000000290d297223 */ /* 0x040fe20000000812 */
[----:B------:R-:W-:-:S05]  /*4460*/  FFMA R49, R13, R42, -R49 ;  /* 0x0000002a0d317223 */ /* 0x000fca0000000831 */
[----:B----4-:R-:W1:Y:S01]  /*4470*/  I2F.S8 R18, UR9 ;  /* 0x0000000900127d06 */ /* 0x010e620008001400 */
[C---:B------:R-:W-:Y:S01]  /*4480*/  FMUL R42, R0.reuse, R16 ;  /* 0x00000010002a7220 */ /* 0x040fe20000400000 */
[----:B------:R-:W2:Y:S06]  /*4490*/  LDCU.U8 UR10, c[0x3][0x5d] ;  /* 0x00c00ba0ff0a77ac */ /* 0x000eac0008000000 */
[----:B------:R-:W3:Y:S01]  /*44a0*/  F2I.TRUNC.NTZ R25, R25 ;  /* 0x0000001900197305 */ /* 0x000ee2000020f100 */
[C---:B------:R-:W-:Y:S01]  /*44b0*/  FFMA R42, R13.reuse, R19, -R42 ;  /* 0x000000130d2a7223 */ /* 0x040fe2000000082a */
[----:B0-----:R-:W-:Y:S01]  /*44c0*/  FMUL R19, R13, R26 ;  /* 0x0000001a0d137220 */ /* 0x001fe20000400000 */
[----:B------:R-:W0:Y:S01]  /*44d0*/  LDCU.U8 UR9, c[0x3][0x5c] ;  /* 0x00c00b80ff0977ac */ /* 0x000e220008000000 */
[----:B------:R-:W-:-:S02]  /*44e0*/  FMUL R6, R0, R6 ;  /* 0x0000000600067220 */ /* 0x000fc40000400000 */
[C---:B-1----:R-:W-:Y:S02]  /*44f0*/  FFMA R19, R0.reuse, R18, R19 ;  /* 0x0000001200137223 */ /* 0x042fe40000000013 */
[----:B------:R-:W-:Y:S01]  /*4500*/  FFMA R43, R13, R43, -R6 ;  /* 0x0000002b0d2b7223 */ /* 0x000fe20000000806 */
[----:B------:R-:W-:Y:S01]  /*4510*/  FMUL R54, R0, R54 ;  /* 0x0000003600367220 */ /* 0x000fe20000400000 */
[----:B---3--:R-:W-:Y:S02]  /*4520*/  IMAD.IADD R6, R10, 0x1, R25 ;  /* 0x000000010a067824 */ /* 0x008fe400078e0219 */
[----:B------:R-:W-:Y:S01]  /*4530*/  FADD R25, R19, 0.5 ;  /* 0x3f00000013197421 */ /* 0x000fe20000000000 */
[----:B------:R-:W-:Y:S02]  /*4540*/  FFMA R31, R13, R53, -R54 ;  /* 0x000000350d1f7223 */ /* 0x000fe40000000836 */
[----:B--2---:R-:W-:Y:S08]  /*4550*/  I2F.S8 R54, UR10 ;  /* 0x0000000a00367d06 */ /* 0x004ff00008001400 */
[----:B------:R-:W1:Y:S08]  /*4560*/  F2I.TRUNC.NTZ R25, R25 ;  /* 0x0000001900197305 */ /* 0x000e70000020f100 */
[----:B0-----:R-:W0:Y:S01]  /*4570*/  I2F.S8 R53, UR9 ;  /* 0x0000000900357d06 */ /* 0x001e220008001400 */
[----:B------:R-:W-:-:S02]  /*4580*/  SEL R17, R17, RZ, P0 ;  /* 0x000000ff11117207 */ /* 0x000fc40000000000 */
[----:B------:R-:W-:Y:S02]  /*4590*/  ISETP.GE.AND P0, PT, R6, RZ, PT ;  /* 0x000000ff0600720c */ /* 0x000fe40003f06270 */
[----:B------:R-:W-:Y:S01]  /*45a0*/  VIMNMX R8, PT, PT, R11, R6, PT ;  /* 0x000000060b087248 */ /* 0x000fe20003fe0100 */
[----:B-1----:R-:W-:Y:S02]  /*45b0*/  IMAD.IADD R6, R10, 0x1, R25 ;  /* 0x000000010a067824 */ /* 0x002fe400078e0219 */
[----:B------:R-:W-:Y:S01]  /*45c0*/  FMUL R25, R13, R54 ;  /* 0x000000360d197220 */ /* 0x000fe20000400000 */
[----:B------:R-:W-:-:S03]  /*45d0*/  FMUL R19, R0, R24 ;  /* 0x0000001800137220 */ /* 0x000fc60000400000 */
[----:B0-----:R-:W-:-:S04]  /*45e0*/  FFMA R25, R0, R53, R25 ;  /* 0x0000003500197223 */ /* 0x001fc80000000019 */
[----:B------:R-:W-:Y:S01]  /*45f0*/  FADD R24, R25, 0.5 ;  /* 0x3f00000019187421 */ /* 0x000fe20000000000 */
[----:B------:R-:W-:Y:S01]  /*4600*/  FFMA R20, R13, R20, -R19 ;  /* 0x000000140d147223 */ /* 0x000fe20000000813 */
[----:B------:R-:W-:Y:S02]  /*4610*/  FMUL R19, R0, R26 ;  /* 0x0000001a00137220 */ /* 0x000fe40000400000 */
[----:B------:R-:W0:Y:S01]  /*4620*/  F2I.TRUNC.NTZ R25, R24 ;  /* 0x0000001800197305 */ /* 0x000e22000020f100 */
[----:B------:R-:W-:Y:S01]  /*4630*/  FADD R51, R51, 0.5 ;  /* 0x3f00000033337421 */ /* 0x000fe20000000000 */
[----:B------:R-:W-:Y:S01]  /*4640*/  FFMA R19, R13, R18, -R19 ;  /* 0x000000120d137223 */ /* 0x000fe20000000813 */
[----:B------:R-:W-:Y:S01]  /*4650*/  FADD R52, R52, 0.5 ;  /* 0x3f00000034347421 */ /* 0x000fe20000000000 */
[----:B------:R-:W-:-:S04]  /*4660*/  SEL R8, R8, RZ, P0 ;  /* 0x000000ff08087207 */ /* 0x000fc80000000000 */
[----:B------:R-:W1:Y:S01]  /*4670*/  F2I.TRUNC.NTZ R18, R51 ;  /* 0x0000003300127305 */ /* 0x000e62000020f100 */
[----:B------:R-:W-:Y:S01]  /*4680*/  ISETP.GE.AND P0, PT, R6, RZ, PT ;  /* 0x000000ff0600720c */ /* 0x000fe20003f06270 */
[----:B------:R-:W2:Y:S01]  /*4690*/  LDCU.U8 UR10, c[0x3][0x5f] ;  /* 0x00c00be0ff0a77ac */ /* 0x000ea20008000000 */
[----:B------:R-:W-:Y:S01]  /*46a0*/  VIMNMX R16, PT, PT, R11, R6, PT ;  /* 0x000000060b107248 */ /* 0x000fe20003fe0100 */
[----:B------:R-:W-:Y:S01]  /*46b0*/  FMUL R6, R0, R57 ;  /* 0x0000003900067220 */ /* 0x000fe20000400000 */
[----:B------:R-:W3:Y:S03]  /*46c0*/  LDCU.U8 UR9, c[0x3][0x5e] ;  /* 0x00c00bc0ff0977ac */ /* 0x000ee60008000000 */
[----:B------:R-:W4:Y:S01]  /*46d0*/  F2I.TRUNC.NTZ R52, R52 ;  /* 0x0000003400347305 */ /* 0x000f22000020f100 */
[----:B------:R-:W-:Y:S01]  /*46e0*/  FFMA R33, R13, R33, -R6 ;  /* 0x000000210d217223 */ /* 0x000fe20000000806 */
[----:B0-----:R-:W-:Y:S01]  /*46f0*/  IMAD.IADD R6, R10, 0x1, R25 ;  /* 0x000000010a067824 */ /* 0x001fe200078e0219 */
[----:B------:R-:W-:-:S04]  /*4700*/  SEL R16, R16, RZ, P0 ;  /* 0x000000ff10107207 */ /* 0x000fc80000000000 */
[----:B------:R-:W-:Y:S01]  /*4710*/  ISETP.GE.AND P0, PT, R6, RZ, PT ;  /* 0x000000ff0600720c */ /* 0x000fe20003f06270 */
[----:B-1----:R-:W-:Y:S01]  /*4720*/  IMAD.IADD R25, R7, 0x1, R18 ;  /* 0x0000000107197824 */ /* 0x002fe200078e0212 */
[----:B------:R-:W-:Y:S01]  /*4730*/  VIMNMX R6, PT, PT, R11, R6, PT ;  /* 0x000000060b067248 */ /* 0x000fe20003fe0100 */
[----:B------:R-:W-:-:S03]  /*4740*/  FMUL R18, R0, R54 ;  /* 0x0000003600127220 */ /* 0x000fc60000400000 */
[----:B------:R-:W-:Y:S02]  /*4750*/  SEL R6, R6, RZ, P0 ;  /* 0x000000ff06067207 */ /* 0x000fe40000000000 */
[----:B------:R-:W-:Y:S01]  /*4760*/  ISETP.GE.AND P0, PT, R25, RZ, PT ;  /* 0x000000ff1900720c */ /* 0x000fe20003f06270 */
[----:B----4-:R-:W-:Y:S01]  /*4770*/  IMAD.IADD R27, R7, 0x1, R52 ;  /* 0x00000001071b7824 */ /* 0x010fe200078e0234 */
[----:B------:R-:W-:Y:S01]  /*4780*/  VIMNMX R25, PT, PT, R12, R25, PT ;  /* 0x000000190c197248 */ /* 0x000fe20003fe0100 */
[----:B--2---:R-:W0:Y:S01]  /*4790*/  I2F.S8 R54, UR10 ;  /* 0x0000000a00367d06 */ /* 0x004e220008001400 */
[----:B------:R-:W-:Y:S02]  /*47a0*/  FFMA R18, R13, R53, -R18 ;  /* 0x000000350d127223 */ /* 0x000fe40000000812 */
[----:B------:R-:W-:Y:S02]  /*47b0*/  SEL R25, R25, RZ, P0 ;  /* 0x000000ff19197207 */ /* 0x000fe40000000000 */
[----:B------:R-:W-:-:S02]  /*47c0*/  ISETP.GE.AND P0, PT, R27, RZ, PT ;  /* 0x000000ff1b00720c */ /* 0x000fc40003f06270 */
[----:B------:R-:W-:Y:S01]  /*47d0*/  VIMNMX R27, PT, PT, R12, R27, PT ;  /* 0x0000001b0c1b7248 */ /* 0x000fe20003fe0100 */
[----:B---3--:R-:W1:Y:S01]  /*47e0*/  I2F.S8 R53, UR9 ;  /* 0x0000000900357d06 */ /* 0x008e620008001400 */
[----:B------:R-:W-:Y:S01]  /*47f0*/  FADD R50, R50, 0.5 ;  /* 0x3f00000032327421 */ /* 0x000fe20000000000 */
[----:B------:R-:W-:Y:S01]  /*4800*/  FADD R49, R49, 0.5 ;  /* 0x3f00000031317421 */ /* 0x000fe20000000000 */
[----:B------:R-:W-:Y:S01]  /*4810*/  SEL R24, R27, RZ, P0 ;  /* 0x000000ff1b187207 */ /* 0x000fe20000000000 */
[----:B------:R-:W-:Y:S01]  /*4820*/  IMAD R25, R2, UR8, R25 ;  /* 0x0000000802197c24 */ /* 0x000fe2000f8e0219 */
[----:B------:R-:W2:Y:S03]  /*4830*/  LDCU.U8 UR10, c[0x3][0x61] ;  /* 0x00c00c20ff0a77ac */ /* 0x000ea60008000000 */
[----:B------:R-:W-:Y:S02]  /*4840*/  IMAD R27, R45, UR8, R24 ;  /* 0x000000082d1b7c24 */ /* 0x000fe4000f8e0218 */
[----:B0-----:R-:W-:Y:S01]  /*4850*/  FMUL R45, R13, R54 ;  /* 0x000000360d2d7220 */ /* 0x001fe20000400000 */
[----:B------:R-:W0:Y:S03]  /*4860*/  LDCU.U8 UR9, c[0x3][0x60] ;  /* 0x00c00c00ff0977ac */ /* 0x000e260008000000 */
[----:B-1----:R-:W-:-:S04]  /*4870*/  FFMA R45, R0, R53, R45 ;  /* 0x00000035002d7223 */ /* 0x002fc8000000002d */
[----:B------:R-:W-:-:S04]  /*4880*/  FADD R24, R45, 0.5 ;  /* 0x3f0000002d187421 */ /* 0x000fc80000000000 */
[----:B------:R-:W1:Y:S08]  /*4890*/  F2I.TRUNC.NTZ R45, R24 ;  /* 0x00000018002d7305 */ /* 0x000e70000020f100 */
[----:B------:R-:W3:Y:S01]  /*48a0*/  F2I.TRUNC.NTZ R50, R50 ;  /* 0x0000003200327305 */ /* 0x000ee2000020f100 */
[----:B-1----:R-:W-:-:S07]  /*48b0*/  IMAD.IADD R2, R10, 0x1, R45 ;  /* 0x000000010a027824 */ /* 0x002fce00078e022d */
[----:B------:R-:W1:Y:S01]  /*48c0*/  F2I.TRUNC.NTZ R24, R49 ;  /* 0x0000003100187305 */ /* 0x000e62000020f100 */
[----:B------:R-:W-:Y:S02]  /*48d0*/  ISETP.GE.AND P0, PT, R2, RZ, PT ;  /* 0x000000ff0200720c */ /* 0x000fe40003f06270 */
[----:B------:R-:W-:Y:S01]  /*48e0*/  VIMNMX R2, PT, PT, R11, R2, PT ;  /* 0x000000020b027248 */ /* 0x000fe20003fe0100 */
[----:B---3--:R-:W-:-:S03]  /*48f0*/  IMAD.IADD R45, R7, 0x1, R50 ;  /* 0x00000001072d7824 */ /* 0x008fc600078e0232 */
[----:B------:R-:W-:Y:S02]  /*4900*/  SEL R2, R2, RZ, P0 ;  /* 0x000000ff02027207 */ /* 0x000fe40000000000 */
[----:B------:R-:W-:Y:S02]  /*4910*/  ISETP.GE.AND P0, PT, R45, RZ, PT ;  /* 0x000000ff2d00720c */ /* 0x000fe40003f06270 */
[----:B------:R-:W-:-:S04]  /*4920*/  VIMNMX R45, PT, PT, R12, R45, PT ;  /* 0x0000002d0c2d7248 */ /* 0x000fc80003fe0100 */
[----:B------:R-:W-:Y:S01]  /*4930*/  SEL R26, R45, RZ, P0 ;  /* 0x000000ff2d1a7207 */ /* 0x000fe20000000000 */
[----:B-1----:R-:W-:-:S05]  /*4940*/  IMAD.IADD R45, R7, 0x1, R24 ;  /* 0x00000001072d7824 */ /* 0x002fca00078e0218 */
[----:B------:R-:W-:Y:S02]  /*4950*/  ISETP.GE.AND P0, PT, R45, RZ, PT ;  /* 0x000000ff2d00720c */ /* 0x000fe40003f06270 */
[----:B------:R-:W-:-:S04]  /*4960*/  VIMNMX R45, PT, PT, R12, R45, PT ;  /* 0x0000002d0c2d7248 */ /* 0x000fc80003fe0100 */
[----:B------:R-:W-:Y:S02]  /*4970*/  SEL R52, R45, RZ, P0 ;  /* 0x000000ff2d347207 */ /* 0x000fe40000000000 */
[----:B------:R-:W-:Y:S01]  /*4980*/  IADD3 R24, P0, PT, R25, UR4, RZ ;  /* 0x0000000419187c10 */ /* 0x000fe2000ff1e0ff */
[----:B------:R-:W-:-:S03]  /*4990*/  IMAD R45, R23, UR8, R26 ;  /* 0x00000008172d7c24 */ /* 0x000fc6000f8e021a */
[----:B------:R-:W-:Y:S02]  /*49a0*/  LEA.HI.X.SX32 R25, R25, UR5, 0x1, P0 ;  /* 0x0000000519197c11 */ /* 0x000fe400080f0eff */
[----:B------:R-:W-:-:S03]  /*49b0*/  IADD3 R26, P0, PT, R27, UR4, RZ ;  /* 0x000000041b1a7c10 */ /* 0x000fc6000ff1e0ff */
[----:B------:R1:W3:Y:S01]  /*49c0*/  LDG.E.U8 R49, desc[UR6][R24.64] ;  /* 0x0000000618317981 */ /* 0x0002e2000c1e1100 */
[----:B------:R-:W-:-:S05]  /*49d0*/  LEA.HI.X.SX32 R27, R27, UR5, 0x1, P0 ;  /* 0x000000051b1b7c11 */ /* 0x000fca00080f0eff */
[----:B------:R4:W3:Y:S01]  /*49e0*/  LDG.E.U8 R50, desc[UR6][R26.64] ;  /* 0x000000061a327981 */ /* 0x0008e2000c1e1100 */
[----:B------:R-:W-:-:S04]  /*49f0*/  FMUL R54, R0, R54 ;  /* 0x0000003600367220 */ /* 0x000fc80000400000 */
[----:B------:R-:W-:Y:S02]  /*4a00*/  FFMA R23, R13, R53, -R54 ;  /* 0x000000350d177223 */ /* 0x000fe40000000836 */
[----:B--2---:R-:W2:Y:S01]  /*4a10*/  I2F.S8 R53, UR10 ;  /* 0x0000000a00357d06 */ /* 0x004ea20008001400 */
[----:B------:R-:W-:-:S07]  /*4a20*/  IMAD R51, R21, UR8, R52 ;  /* 0x0000000815337c24 */ /* 0x000fce000f8e0234 */
[----:B0-----:R-:W0:Y:S01]  /*4a30*/  I2F.S8 R52, UR9 ;  /* 0x0000000900347d06 */ /* 0x001e220008001400 */
[C---:B--2---:R-:W-:Y:S01]  /*4a40*/  FMUL R21, R13.reuse, R53 ;  /* 0x000000350d157220 */ /* 0x044fe20000400000 */
[----:B------:R-:W-:-:S03]  /*4a50*/  FFMA R44, R13, R32, -R44 ;  /* 0x000000200d2c7223 */ /* 0x000fc6000000082c */
[----:B0-----:R-:W-:Y:S01]  /*4a60*/  FFMA R21, R0, R52, R21 ;  /* 0x0000003400157223 */ /* 0x001fe20000000015 */
[----:B------:R-:W-:-:S03]  /*4a70*/  FADD R44, R44, 0.5 ;  /* 0x3f0000002c2c7421 */ /* 0x000fc60000000000 */
[----:B------:R-:W-:Y:S01]  /*4a80*/  FADD R54, R21, 0.5 ;  /* 0x3f00000015367421 */ /* 0x000fe20000000000 */
[----:B------:R-:W-:-:S03]  /*4a90*/  FADD R47, R47, 0.5 ;  /* 0x3f0000002f2f7421 */ /* 0x000fc60000000000 */
[----:B------:R-:W0:Y:S01]  /*4aa0*/  F2I.TRUNC.NTZ R21, R54 ;  /* 0x0000003600157305 */ /* 0x000e22000020f100 */
[----:B------:R-:W2:Y:S01]  /*4ab0*/  LDCU.U8 UR10, c[0x3][0x63] ;  /* 0x00c00c60ff0a77ac */ /* 0x000ea20008000000 */
[----:B------:R-:W-:Y:S01]  /*4ac0*/  FMUL R55, R0, R55 ;  /* 0x0000003700377220 */ /* 0x000fe20000400000 */
[----:B------:R-:W5:Y:S05]  /*4ad0*/  LDCU.U8 UR9, c[0x3][0x62] ;  /* 0x00c00c40ff0977ac */ /* 0x000f6a0008000000 */
[----:B-1----:R-:W4:Y:S08]  /*4ae0*/  F2I.TRUNC.NTZ R24, R47 ;  /* 0x0000002f00187305 */ /* 0x002f30000020f100 */
[----:B------:R-:W1:Y:S01]  /*4af0*/  F2I.TRUNC.NTZ R44, R44 ;  /* 0x0000002c002c7305 */ /* 0x000e62000020f100 */
[----:B------:R-:W-:Y:S01]  /*4b00*/  FFMA R32, R13, R56, -R55 ;  /* 0x000000380d207223 */ /* 0x000fe20000000837 */
[----:B0-----:R-:W-:-:S02]  /*4b10*/  IMAD.IADD R56, R10, 0x1, R21 ;  /* 0x000000010a387824 */ /* 0x001fc400078e0215 */
[----:B----4-:R-:W-:-:S03]  /*4b20*/  IMAD.IADD R27, R7, 0x1, R24 ;  /* 0x00000001071b7824 */ /* 0x010fc600078e0218 */
[----:B------:R-:W-:Y:S01]  /*4b30*/  ISETP.GE.AND P0, PT, R56, RZ, PT ;  /* 0x000000ff3800720c */ /* 0x000fe20003f06270 */
[----:B------:R-:W-:Y:S01]  /*4b40*/  FMUL R24, R0, R53 ;  /* 0x0000003500187220 */ /* 0x000fe20000400000 */
[----:B------:R-:W-:Y:S01]  /*4b50*/  VIMNMX R21, PT, PT, R11, R56, PT ;  /* 0x000000380b157248 */ /* 0x000fe20003fe0100 */
[----:B--2---:R-:W0:Y:S01]  /*4b60*/  I2F.S8 R54, UR10 ;  /* 0x0000000a00367d06 */ /* 0x004e220008001400 */
[----:B-1----:R-:W-:Y:S02]  /*4b70*/  IMAD.IADD R25, R7, 0x1, R44 ;  /* 0x0000000107197824 */ /* 0x002fe400078e022c */
[----:B------:R-:W-:Y:S01]  /*4b80*/  SEL R21, R21, RZ, P0 ;  /* 0x000000ff15157207 */ /* 0x000fe20000000000 */
[----:B------:R-:W-:-:S04]  /*4b90*/  FFMA R24, R13, R52, -R24 ;  /* 0x000000340d187223 */ /* 0x000fc80000000818 */
[----:B-----5:R-:W1:Y:S01]  /*4ba0*/  I2F.S8 R52, UR9 ;  /* 0x0000000900347d06 */ /* 0x020e620008001400 */
[----:B------:R-:W-:Y:S01]  /*4bb0*/  ISETP.GE.AND P0, PT, R25, RZ, PT ;  /* 0x000000ff1900720c */ /* 0x000fe20003f06270 */
[----:B------:R-:W-:Y:S01]  /*4bc0*/  FADD R46, R46, 0.5 ;  /* 0x3f0000002e2e7421 */ /* 0x000fe20000000000 */
[----:B------:R-:W-:Y:S01]  /*4bd0*/  VIMNMX R25, PT, PT, R12, R25, PT ;  /* 0x000000190c197248 */ /* 0x000fe20003fe0100 */
[----:B------:R-:W-:Y:S01]  /*4be0*/  FADD R48, R48, 0.5 ;  /* 0x3f00000030307421 */ /* 0x000fe20000000000 */
[----:B------:R-:W2:Y:S02]  /*4bf0*/  LDCU.U8 UR10, c[0x3][0x65] ;  /* 0x00c00ca0ff0a77ac */ /* 0x000ea40008000000 */
[----:B------:R-:W-:Y:S02]  /*4c00*/  SEL R25, R25, RZ, P0 ;  /* 0x000000ff19197207 */ /* 0x000fe40000000000 */
[----:B------:R-:W-:Y:S01]  /*4c10*/  ISETP.GE.AND P0, PT, R27, RZ, PT ;  /* 0x000000ff1b00720c */ /* 0x000fe20003f06270 */
[----:B------:R-:W4:Y:S01]  /*4c20*/  LDCU.U8 UR9, c[0x3][0x64] ;  /* 0x00c00c80ff0977ac */ /* 0x000f220008000000 */
[----:B------:R-:W-:Y:S01]  /*4c30*/  VIMNMX R27, PT, PT, R12, R27, PT ;  /* 0x0000001b0c1b7248 */ /* 0x000fe20003fe0100 */
[----:B------:R-:W-:-:S02]  /*4c40*/  IMAD R30, R30, UR8, R25 ;  /* 0x000000081e1e7c24 */ /* 0x000fc4000f8e0219 */
[----:B0-----:R-:W-:Y:S01]  /*4c50*/  FMUL R25, R13, R54 ;  /* 0x000000360d197220 */ /* 0x001fe20000400000 */
[----:B------:R-:W-:-:S03]  /*4c60*/  SEL R26, R27, RZ, P0 ;  /* 0x000000ff1b1a7207 */ /* 0x000fc60000000000 */
[----:B-1----:R-:W-:Y:S02]  /*4c70*/  FFMA R25, R0, R52, R25 ;  /* 0x0000003400197223 */ /* 0x002fe40000000019 */
[----:B------:R-:W-:Y:S02]  /*4c80*/  IMAD R53, R29, UR8, R26 ;  /* 0x000000081d357c24 */ /* 0x000fe4000f8e021a */
[----:B------:R-:W-:-:S04]  /*4c90*/  FADD R26, R25, 0.5 ;  /* 0x3f000000191a7421 */ /* 0x000fc80000000000 */
[----:B------:R-:W0:Y:S08]  /*4ca0*/  F2I.TRUNC.NTZ R25, R26 ;  /* 0x0000001a00197305 */ /* 0x000e30000020f100 */
[----:B------:R-:W1:Y:S08]  /*4cb0*/  F2I.TRUNC.NTZ R46, R46 ;  /* 0x0000002e002e7305 */ /* 0x000e70000020f100 */
[----:B------:R-:W5:Y:S01]  /*4cc0*/  F2I.TRUNC.NTZ R48, R48 ;  /* 0x0000003000307305 */ /* 0x000f62000020f100 */
[----:B0-----:R-:W-:-:S05]  /*4cd0*/  IMAD.IADD R44, R10, 0x1, R25 ;  /* 0x000000010a2c7824 */ /* 0x001fca00078e0219 */
[----:B------:R-:W-:Y:S01]  /*4ce0*/  ISETP.GE.AND P0, PT, R44, RZ, PT ;  /* 0x000000ff2c00720c */ /* 0x000fe20003f06270 */
[----:B-1----:R-:W-:Y:S01]  /*4cf0*/  IMAD.IADD R27, R7, 0x1, R46 ;  /* 0x00000001071b7824 */ /* 0x002fe200078e022e */
[----:B------:R-:W-:-:S04]  /*4d00*/  VIMNMX R25, PT, PT, R11, R44, PT ;  /* 0x0000002c0b197248 */ /* 0x000fc80003fe0100 */
[----:B------:R-:W-:Y:S02]  /*4d10*/  SEL R25, R25, RZ, P0 ;  /* 0x000000ff19197207 */ /* 0x000fe40000000000 */
[----:B------:R-:W-:Y:S01]  /*4d20*/  ISETP.GE.AND P0, PT, R27, RZ, PT ;  /* 0x000000ff1b00720c */ /* 0x000fe20003f06270 */
[----:B-----5:R-:W-:Y:S01]  /*4d30*/  IMAD.IADD R29, R7, 0x1, R48 ;  /* 0x00000001071d7824 */ /* 0x020fe200078e0230 */
[----:B------:R-:W-:-:S04]  /*4d40*/  VIMNMX R27, PT, PT, R12, R27, PT ;  /* 0x0000001b0c1b7248 */ /* 0x000fc80003fe0100 */
[----:B------:R-:W-:Y:S02]  /*4d50*/  SEL R27, R27, RZ, P0 ;  /* 0x000000ff1b1b7207 */ /* 0x000fe40000000000 */
[----:B------:R-:W-:Y:S02]  /*4d60*/  ISETP.GE.AND P0, PT, R29, RZ, PT ;  /* 0x000000ff1d00720c */ /* 0x000fe40003f06270 */
[----:B------:R-:W-:Y:S01]  /*4d70*/  VIMNMX R29, PT, PT, R12, R29, PT ;  /* 0x0000001d0c1d7248 */ /* 0x000fe20003fe0100 */
[----:B------:R-:W-:-:S03]  /*4d80*/  IMAD R47, R28, UR8, R27 ;  /* 0x000000081c2f7c24 */ /* 0x000fc6000f8e021b */
[----:B------:R-:W-:Y:S02]  /*4d90*/  SEL R55, R29, RZ, P0 ;  /* 0x000000ff1d377207 */ /* 0x000fe40000000000 */
[----:B------:R-:W-:-:S04]  /*4da0*/  IADD3 R28, P0, PT, R45, UR4, RZ ;  /* 0x000000042d1c7c10 */ /* 0x000fc8000ff1e0ff */
[----:B------:R-:W-:Y:S02]  /*4db0*/  LEA.HI.X.SX32 R29, R45, UR5, 0x1, P0 ;  /* 0x000000052d1d7c11 */ /* 0x000fe400080f0eff */
[----:B------:R-:W-:-:S04]  /*4dc0*/  IADD3 R26, P0, PT, R51, UR4, RZ ;  /* 0x00000004331a7c10 */ /* 0x000fc8000ff1e0ff */
[----:B------:R-:W-:Y:S02]  /*4dd0*/  LEA.HI.X.SX32 R27, R51, UR5, 0x1, P0 ;  /* 0x00000005331b7c11 */ /* 0x000fe400080f0eff */
[C---:B------:R-:W-:Y:S01]  /*4de0*/  IADD3 R44, P0, PT, R30.reuse, UR4, RZ ;  /* 0x000000041e2c7c10 */ /* 0x040fe2000ff1e0ff */
[----:B------:R0:W5:Y:S03]  /*4df0*/  LDG.E.U8 R51, desc[UR6][R28.64] ;  /* 0x000000061c337981 */ /* 0x000166000c1e1100 */
[----:B------:R-:W-:Y:S01]  /*4e00*/  LEA.HI.X.SX32 R45, R30, UR5, 0x1, P0 ;  /* 0x000000051e2d7c11 */ /* 0x000fe200080f0eff */
[----:B------:R-:W-:-:S04]  /*4e10*/  FMUL R30, R0, R54 ;  /* 0x00000036001e7220 */ /* 0x000fc80000400000 */
[C---:B------:R-:W-:Y:S01]  /*4e20*/  FFMA R30, R13.reuse, R52, -R30 ;  /* 0x000000340d1e7223 */ /* 0x040fe2000000081e */
[----:B------:R-:W-:Y:S01]  /*4e30*/  IMAD R46, R22, UR8, R55 ;  /* 0x00000008162e7c24 */ /* 0x000fe2000f8e0237 */
[----:B------:R1:W5:Y:S01]  /*4e40*/  LDG.E.U8 R52, desc[UR6][R26.64] ;  /* 0x000000061a347981 */ /* 0x000362000c1e1100 */
[----:B--2---:R-:W0:Y:S03]  /*4e50*/  I2F.S8 R55, UR10 ;  /* 0x0000000a00377d06 */ /* 0x004e260008001400 */
[----:B------:R2:W5:Y:S05]  /*4e60*/  LDG.E.U8 R48, desc[UR6][R44.64] ;  /* 0x000000062c307981 */ /* 0x00056a000c1e1100 */
[----:B----4-:R-:W4:Y:S01]  /*4e70*/  I2F.S8 R54, UR9 ;  /* 0x0000000900367d06 */ /* 0x010f220008001400 */
[----:B0-----:R-:W-:-:S04]  /*4e80*/  FMUL R29, R13, R55 ;  /* 0x000000370d1d7220 */ /* 0x001fc80000400000 */
[----:B----4-:R-:W-:-:S04]  /*4e90*/  FFMA R29, R0, R54, R29 ;  /* 0x00000036001d7223 */ /* 0x010fc8000000001d */
[----:B------:R-:W-:-:S04]  /*4ea0*/  FADD R56, R29, 0.5 ;  /* 0x3f0000001d387421 */ /* 0x000fc80000000000 */
[----:B------:R-:W0:Y:S01]  /*4eb0*/  F2I.TRUNC.NTZ R29, R56 ;  /* 0x00000038001d7305 */ /* 0x000e22000020f100 */
[----:B------:R-:W4:Y:S01]  /*4ec0*/  LDCU.U8 UR10, c[0x3][0x67] ;  /* 0x00c00ce0ff0a77ac */ /* 0x000f220008000000 */
[----:B0-----:R-:W-:-:S05]  /*4ed0*/  IMAD.IADD R22, R10, 0x1, R29 ;  /* 0x000000010a167824 */ /* 0x001fca00078e021d */
[----:B------:R-:W-:Y:S02]  /*4ee0*/  ISETP.GE.AND P0, PT, R22, RZ, PT ;  /* 0x000000ff1600720c */ /* 0x000fe40003f06270 */
[----:B------:R-:W-:-:S04]  /*4ef0*/  VIMNMX R22, PT, PT, R11, R22, PT ;  /* 0x000000160b167248 */ /* 0x000fc80003fe0100 */
[----:B------:R-:W-:Y:S02]  /*4f00*/  SEL R22, R22, RZ, P0 ;  /* 0x000000ff16167207 */ /* 0x000fe40000000000 */
[C---:B------:R-:W-:Y:S01]  /*4f10*/  IADD3 R28, P0, PT, R53.reuse, UR4, RZ ;  /* 0x00000004351c7c10 */ /* 0x040fe2000ff1e0ff */
[----:B------:R-:W0:Y:S03]  /*4f20*/  LDCU.U8 UR9, c[0x3][0x66] ;  /* 0x00c00cc0ff0977ac */ /* 0x000e260008000000 */
[----:B------:R-:W-:Y:S01]  /*4f30*/  LEA.HI.X.SX32 R29, R53, UR5, 0x1, P0 ;  /* 0x00000005351d7c11 */ /* 0x000fe200080f0eff */
[----:B-1----:R-:W-:-:S04]  /*4f40*/  FMUL R26, R0, R55 ;  /* 0x00000037001a7220 */ /* 0x002fc80000400000 */
[----:B------:R-:W-:Y:S02]  /*4f50*/  FFMA R26, R13, R54, -R26 ;  /* 0x000000360d1a7223 */ /* 0x000fe4000000081a */
[----:B----4-:R-:W1:Y:S08]  /*4f60*/  I2F.S8 R54, UR10 ;  /* 0x0000000a00367d06 */ /* 0x010e700008001400 */
[----:B0-----:R-:W0:Y:S01]  /*4f70*/  I2F.S8 R53, UR9 ;  /* 0x0000000900357d06 */ /* 0x001e220008001400 */
[----:B---3--:R-:W-:Y:S01]  /*4f80*/  ISETP.GE.U32.AND P0, PT, R49, R50, PT ;  /* 0x000000323100720c */ /* 0x008fe20003f06070 */
[----:B-1----:R-:W-:Y:S01]  /*4f90*/  FMUL R27, R13, R54 ;  /* 0x000000360d1b7220 */ /* 0x002fe20000400000 */
[----:B------:R1:W3:Y:S01]  /*4fa0*/  LDG.E.U8 R49, desc[UR6][R28.64] ;  /* 0x000000061c317981 */ /* 0x0002e2000c1e1100 */
[----:B------:R-:W-:Y:S01]  /*4fb0*/  LOP3.LUT R36, R36, 0xffffbfff, RZ, 0xc0, !PT ;  /* 0xffffbfff24247812 */ /* 0x000fe200078ec0ff */
[----:B------:R-:W-:Y:S01]  /*4fc0*/  FADD R41, R41, 0.5 ;  /* 0x3f00000029297421 */ /* 0x000fe20000000000 */
[----:B0-----:R-:W-:Y:S01]  /*4fd0*/  FFMA R27, R0, R53, R27 ;  /* 0x00000035001b7223 */ /* 0x001fe2000000001b */
[----:B------:R-:W-:Y:S01]  /*4fe0*/  FADD R43, R43, 0.5 ;  /* 0x3f0000002b2b7421 */ /* 0x000fe20000000000 */
[----:B------:R-:W0:Y:S02]  /*4ff0*/  LDCU.U8 UR10, c[0x3][0x69] ;  /* 0x00c00d20ff0a77ac */ /* 0x000e240008000000 */
[----:B--2---:R-:W-:Y:S01]  /*5000*/  FADD R45, R27, 0.5 ;  /* 0x3f0000001b2d7421 */ /* 0x004fe20000000000 */
[----:B------:R-:W2:Y:S05]  /*5010*/  LDCU.U8 UR9, c[0x3][0x68] ;  /* 0x00c00d00ff0977ac */ /* 0x000eaa0008000000 */
[----:B------:R-:W4:Y:S01]  /*5020*/  F2I.TRUNC.NTZ R45, R45 ;  /* 0x0000002d002d7305 */ /* 0x000f22000020f100 */
[----:B------:R-:W-:Y:S01]  /*5030*/  @P0 LOP3.LUT R36, R36, 0x4000, RZ, 0xfc, !PT ;  /* 0x0000400024240812 */ /* 0x000fe200078efcff */
[----:B----4-:R-:W-:-:S05]  /*5040*/  IMAD.IADD R44, R10, 0x1, R45 ;  /* 0x000000010a2c7824 */ /* 0x010fca00078e022d */
[----:B------:R-:W-:Y:S02]  /*5050*/  ISETP.GE.AND P0, PT, R44, RZ, PT ;  /* 0x000000ff2c00720c */ /* 0x000fe40003f06270 */
[----:B------:R-:W-:Y:S02]  /*5060*/  VIMNMX R27, PT, PT, R11, R44, PT ;  /* 0x0000002c0b1b7248 */ /* 0x000fe40003fe0100 */
[----:B------:R-:W4:Y:S08]  /*5070*/  F2I.TRUNC.NTZ R44, R41 ;  /* 0x00000029002c7305 */ /* 0x000f30000020f100 */
[----:B-1----:R-:W1:Y:S01]  /*5080*/  F2I.TRUNC.NTZ R28, R43 ;  /* 0x0000002b001c7305 */ /* 0x002e62000020f100 */
[----:B------:R-:W-:Y:S01]  /*5090*/  SEL R27, R27, RZ, P0 ;  /* 0x000000ff1b1b7207 */ /* 0x000fe20000000000 */
[----:B----4-:R-:W-:-:S05]  /*50a0*/  IMAD.IADD R29, R7, 0x1, R44 ;  /* 0x00000001071d7824 */ /* 0x010fca00078e022c */
[----:B------:R-:W-:Y:S02]  /*50b0*/  ISETP.GE.AND P0, PT, R29, RZ, PT ;  /* 0x000000ff1d00720c */ /* 0x000fe40003f06270 */
[----:B------:R-:W-:Y:S01]  /*50c0*/  VIMNMX R29, PT, PT, R12, R29, PT ;  /* 0x0000001d0c1d7248 */ /* 0x000fe20003fe0100 */
[----:B-1----:R-:W-:Y:S02]  /*50d0*/  IMAD.IADD R45, R7, 0x1, R28 ;  /* 0x00000001072d7824 */ /* 0x002fe400078e021c */
[----:B------:R-:W-:Y:S01]  /*50e0*/  FMUL R28, R0, R54 ;  /* 0x00000036001c7220 */ /* 0x000fe20000400000 */
[----:B------:R-:W-:Y:S01]  /*50f0*/  SEL R29, R29, RZ, P0 ;  /* 0x000000ff1d1d7207 */ /* 0x000fe20000000000 */
[----:B0-----:R-:W0:Y:S02]  /*5100*/  I2F.S8 R44, UR10 ;  /* 0x0000000a002c7d06 */ /* 0x001e240008001400 */
[----:B------:R-:W-:Y:S01]  /*5110*/  FFMA R28, R13, R53, -R28 ;  /* 0x000000350d1c7223 */ /* 0x000fe2000000081c */
[----:B------:R-:W-:Y:S01]  /*5120*/  ISETP.GE.AND P0, PT, R45, RZ, PT ;  /* 0x000000ff2d00720c */ /* 0x000fe20003f06270 */
[----:B------:R-:W-:Y:S01]  /*5130*/  IMAD R53, R14, UR8, R29 ;  /* 0x000000080e357c24 */ /* 0x000fe2000f8e021d */
[----:B------:R-:W-:-:S03]  /*5140*/  VIMNMX R45, PT, PT, R12, R45, PT ;  /* 0x0000002d0c2d7248 */ /* 0x000fc60003fe0100 */
[----:B--2---:R-:W1:Y:S01]  /*5150*/  I2F.S8 R14, UR9 ;  /* 0x00000009000e7d06 */ /* 0x004e620008001400 */
[----:B------:R-:W-:-:S05]  /*5160*/  SEL R50, R45, RZ, P0 ;  /* 0x000000ff2d327207 */ /* 0x000fca0000000000 */
[----:B------:R-:W-:Y:S02]  /*5170*/  IMAD R50, R15, UR8, R50 ;  /* 0x000000080f327c24 */ /* 0x000fe4000f8e0232 */
[----:B0-----:R-:W-:-:S04]  /*5180*/  FMUL R15, R13, R44 ;  /* 0x0000002c0d0f7220 */ /* 0x001fc80000400000 */
[----:B-1----:R-:W-:-:S04]  /*5190*/  FFMA R15, R0, R14, R15 ;  /* 0x0000000e000f7223 */ /* 0x002fc8000000000f */
[----:B------:R-:W-:Y:S01]  /*51a0*/  FADD R43, R15, 0.5 ;  /* 0x3f0000000f2b7421 */ /* 0x000fe20000000000 */
[----:B------:R-:W0:Y:S05]  /*51b0*/  LDCU.U8 UR10, c[0x3][0x6b] ;  /* 0x00c00d60ff0a77ac */ /* 0x000e2a0008000000 */
[----:B------:R-:W1:Y:S01]  /*51c0*/  F2I.TRUNC.NTZ R43, R43 ;  /* 0x0000002b002b7305 */ /* 0x000e62000020f100 */
[----:B------:R-:W2:Y:S01]  /*51d0*/  LDCU.U8 UR9, c[0x3][0x6a] ;  /* 0x00c00d40ff0977ac */ /* 0x000ea20008000000 */
[----:B------:R-:W-:-:S06]  /*51e0*/  FADD R42, R42, 0.5 ;  /* 0x3f0000002a2a7421 */ /* 0x000fcc0000000000 */
[----:B------:R-:W4:Y:S01]  /*51f0*/  F2I.TRUNC.NTZ R42, R42 ;  /* 0x0000002a002a7305 */ /* 0x000f22000020f100 */
[----:B-1----:R-:W-:-:S07]  /*5200*/  IMAD.IADD R54, R10, 0x1, R43 ;  /* 0x000000010a367824 */ /* 0x002fce00078e022b */
[----:B0-----:R-:W0:Y:S01]  /*5210*/  I2F.S8 R55, UR10 ;  /* 0x0000000a00377d06 */ /* 0x001e220008001400 */
[----:B------:R-:W-:Y:S02]  /*5220*/  ISETP.GE.AND P0, PT, R54, RZ, PT ;  /* 0x000000ff3600720c */ /* 0x000fe40003f06270 */
[----:B------:R-:W-:-:S05]  /*5230*/  VIMNMX R15, PT, PT, R11, R54, PT ;  /* 0x000000360b0f7248 */ /* 0x000fca0003fe0100 */
[----:B--2---:R-:W1:Y:S01]  /*5240*/  I2F.S8 R54, UR9 ;  /* 0x0000000900367d06 */ /* 0x004e620008001400 */
[----:B----4-:R-:W-:Y:S01]  /*5250*/  IMAD.IADD R29, R7, 0x1, R42 ;  /* 0x00000001071d7824 */ /* 0x010fe200078e022a */
[----:B------:R-:W-:Y:S01]  /*5260*/  SEL R15, R15, RZ, P0 ;  /* 0x000000ff0f0f7207 */ /* 0x000fe20000000000 */
[----:B------:R-:W-:Y:S01]  /*5270*/  FMUL R44, R0, R44 ;  /* 0x0000002c002c7220 */ /* 0x000fe20000400000 */
[----:B------:R-:W-:Y:S01]  /*5280*/  FADD R31, R31, 0.5 ;  /* 0x3f0000001f1f7421 */ /* 0x000fe20000000000 */
[----:B------:R-:W-:Y:S01]  /*5290*/  LOP3.LUT R36, R36, 0xffffdfff, RZ, 0xc0, !PT ;  /* 0xffffdfff24247812 */ /* 0x000fe200078ec0ff */
[----:B------:R-:W2:Y:S01]  /*52a0*/  LDCU.U8 UR10, c[0x3][0x6d] ;  /* 0x00c00da0ff0a77ac */ /* 0x000ea20008000000 */
[----:B0-----:R-:W-:Y:S01]  /*52b0*/  FMUL R43, R13, R55 ;  /* 0x000000370d2b7220 */ /* 0x001fe20000400000 */
[----:B------:R-:W-:Y:S02]  /*52c0*/  ISETP.GE.AND P0, PT, R29, RZ, PT ;  /* 0x000000ff1d00720c */ /* 0x000fe40003f06270 */
[----:B------:R-:W-:Y:S01]  /*52d0*/  VIMNMX R29, PT, PT, R12, R29, PT ;  /* 0x0000001d0c1d7248 */ /* 0x000fe20003fe0100 */
[----:B------:R-:W0:Y:S01]  /*52e0*/  LDCU.U8 UR9, c[0x3][0x6c] ;  /* 0x00c00d80ff0977ac */ /* 0x000e220008000000 */
[----:B-1----:R-:W-:-:S02]  /*52f0*/  FFMA R43, R0, R54, R43 ;  /* 0x00000036002b7223 */ /* 0x002fc4000000002b */
[----:B------:R-:W-:Y:S01]  /*5300*/  SEL R41, R29, RZ, P0 ;  /* 0x000000ff1d297207 */ /* 0x000fe20000000000 */
[----:B------:R-:W-:Y:S01]  /*5310*/  FFMA R29, R13, R14, -R44 ;  /* 0x0000000e0d1d7223 */ /* 0x000fe2000000082c */
[----:B------:R-:W-:-:S04]  /*5320*/  FADD R44, R43, 0.5 ;  /* 0x3f0000002b2c7421 */ /* 0x000fc80000000000 */
[----:B------:R-:W1:Y:S01]  /*5330*/  F2I.TRUNC.NTZ R43, R44 ;  /* 0x0000002c002b7305 */ /* 0x000e62000020f100 */
[----:B-----5:R-:W-:Y:S01]  /*5340*/  ISETP.GE.U32.AND P0, PT, R51, R52, PT ;  /* 0x000000343300720c */ /* 0x020fe20003f06070 */
[----:B------:R-:W-:-:S06]  /*5350*/  IMAD R52, R4, UR8, R41 ;  /* 0x0000000804347c24 */ /* 0x000fcc000f8e0229 */
[----:B------:R-:W4:Y:S01]  /*5360*/  F2I.TRUNC.NTZ R4, R31 ;  /* 0x0000001f00047305 */ /* 0x000f22000020f100 */
[----:B-1----:R-:W-:-:S05]  /*5370*/  IMAD.IADD R14, R10, 0x1, R43 ;  /* 0x000000010a0e7824 */ /* 0x002fca00078e022b */
[----:B------:R-:W-:Y:S02]  /*5380*/  @P0 LOP3.LUT R36, R36, 0x2000, RZ, 0xfc, !PT ;  /* 0x0000200024240812 */ /* 0x000fe400078efcff */
[----:B------:R-:W-:Y:S02]  /*5390*/  ISETP.GE.AND P0, PT, R14, RZ, PT ;  /* 0x000000ff0e00720c */ /* 0x000fe40003f06270 */
[----:B------:R-:W-:Y:S01]  /*53a0*/  VIMNMX R14, PT, PT, R11, R14, PT ;  /* 0x0000000e0b0e7248 */ /* 0x000fe20003fe0100 */
[----:B----4-:R-:W-:-:S03]  /*53b0*/  IMAD.IADD R41, R7, 0x1, R4 ;  /* 0x0000000107297824 */ /* 0x010fc600078e0204 */
[----:B------:R-:W-:Y:S02]  /*53c0*/  SEL R14, R14, RZ, P0 ;  /* 0x000000ff0e0e7207 */ /* 0x000fe40000000000 */
[----:B------:R-:W-:-:S04]  /*53d0*/  IADD3 R42, P0, PT, R47, UR4, RZ ;  /* 0x000000042f2a7c10 */ /* 0x000fc8000ff1e0ff */
[----:B------:R-:W-:Y:S02]  /*53e0*/  LEA.HI.X.SX32 R43, R47, UR5, 0x1, P0 ;  /* 0x000000052f2b7c11 */ /* 0x000fe400080f0eff */
[----:B------:R-:W-:Y:S02]  /*53f0*/  ISETP.GE.AND P0, PT, R41, RZ, PT ;  /* 0x000000ff2900720c */ /* 0x000fe40003f06270 */
[----:B------:R-:W-:Y:S01]  /*5400*/  VIMNMX R41, PT, PT, R12, R41, PT ;  /* 0x000000290c297248 */ /* 0x000fe20003fe0100 */
[----:B------:R1:W4:Y:S03]  /*5410*/  LDG.E.U8 R51, desc[UR6][R42.64] ;  /* 0x000000062a337981 */ /* 0x000326000c1e1100 */
[----:B------:R-:W-:Y:S02]  /*5420*/  SEL R4, R41, RZ, P0 ;  /* 0x000000ff29047207 */ /* 0x000fe40000000000 */
[----:B------:R-:W-:-:S04]  /*5430*/  IADD3 R44, P0, PT, R46, UR4, RZ ;  /* 0x000000042e2c7c10 */ /* 0x000fc8000ff1e0ff */
[----:B------:R-:W-:Y:S01]  /*5440*/  LEA.HI.X.SX32 R45, R46, UR5, 0x1, P0 ;  /* 0x000000052e2d7c11 */ /* 0x000fe200080f0eff */
[----:B------:R-:W-:-:S04]  /*5450*/  FMUL R46, R0, R55 ;  /* 0x00000037002e7220 */ /* 0x000fc80000400000 */
[----:B------:R-:W-:Y:S02]  /*5460*/  FFMA R41, R13, R54, -R46 ;  /* 0x000000360d297223 */ /* 0x000fe4000000082e */
[----:B------:R5:W4:Y:S01]  /*5470*/  LDG.E.U8 R54, desc[UR6][R44.64] ;  /* 0x000000062c367981 */ /* 0x000b22000c1e1100 */
[----:B--2---:R-:W2:Y:S01]  /*5480*/  I2F.S8 R46, UR10 ;  /* 0x0000000a002e7d06 */ /* 0x004ea20008001400 */
[----:B------:R-:W1:Y:S07]  /*5490*/  LDCU.U8 UR10, c[0x3][0x6f] ;  /* 0x00c00de0ff0a77ac */ /* 0x000e6e0008000000 */
[----:B0-----:R-:W0:Y:S01]  /*54a0*/  I2F.S8 R31, UR9 ;  /* 0x00000009001f7d06 */ /* 0x001e220008001400 */
[----:B------:R-:W5:Y:S01]  /*54b0*/  LDCU.U8 UR9, c[0x3][0x6e] ;  /* 0x00c00dc0ff0977ac */ /* 0x000f620008000000 */
[----:B------:R-:W-:-:S02]  /*54c0*/  IMAD R55, R3, UR8, R4 ;  /* 0x0000000803377c24 */ /* 0x000fc4000f8e0204 */
[-C--:B--2---:R-:W-:Y:S01]  /*54d0*/  FMUL R3, R13, R46.reuse ;  /* 0x0000002e0d037220 */ /* 0x084fe20000400000 */
[----:B------:R-:W-:-:S03]  /*54e0*/  FMUL R46, R0, R46 ;  /* 0x0000002e002e7220 */ /* 0x000fc60000400000 */
[-C--:B0-----:R-:W-:Y:S01]  /*54f0*/  FFMA R3, R0, R31.reuse, R3 ;  /* 0x0000001f00037223 */ /* 0x081fe20000000003 */
[----:B-1----:R-:W0:Y:S03]  /*5500*/  I2F.S8 R56, UR10 ;  /* 0x0000000a00387d06 */ /* 0x002e260008001400 */
[----:B------:R-:W-:Y:S01]  /*5510*/  FADD R4, R3, 0.5 ;  /* 0x3f00000003047421 */ /* 0x000fe20000000000 */
[----:B------:R-:W-:-:S04]  /*5520*/  FFMA R31, R13, R31, -R46 ;  /* 0x0000001f0d1f7223 */ /* 0x000fc8000000082e */
[----:B------:R-:W1:Y:S08]  /*5530*/  F2I.TRUNC.NTZ R3, R4 ;  /* 0x0000000400037305 */ /* 0x000e70000020f100 */
[----:B-----5:R-:W2:Y:S01]  /*5540*/  I2F.S8 R46, UR9 ;  /* 0x00000009002e7d06 */ /* 0x020ea20008001400 */
[----:B0-----:R-:W-:Y:S01]  /*5550*/  FMUL R43, R13, R56 ;  /* 0x000000380d2b7220 */ /* 0x001fe20000400000 */
[----:B------:R-:W-:Y:S01]  /*5560*/  FADD R32, R32, 0.5 ;  /* 0x3f00000020207421 */ /* 0x000fe20000000000 */
[----:B------:R-:W-:Y:S01]  /*5570*/  FADD R44, R33, 0.5 ;  /* 0x3f000000212c7421 */ /* 0x000fe20000000000 */
[----:B------:R-:W-:Y:S01]  /*5580*/  LOP3.LUT R36, R36, 0xffff7fff, RZ, 0xc0, !PT ;  /* 0xffff7fff24247812 */ /* 0x000fe200078ec0ff */
[----:B------:R-:W0:Y:S01]  /*5590*/  LDCU.U8 UR10, c[0x3][0x71] ;  /* 0x00c00e20ff0a77ac */ /* 0x000e220008000000 */
[----:B-1----:R-:W-:Y:S01]  /*55a0*/  IMAD.IADD R42, R10, 0x1, R3 ;  /* 0x000000010a2a7824 */ /* 0x002fe200078e0203 */
[----:B------:R-:W1:Y:S04]  /*55b0*/  LDCU.U8 UR9, c[0x3][0x70] ;  /* 0x00c00e00ff0977ac */ /* 0x000e680008000000 */
[----:B------:R-:W-:Y:S01]  /*55c0*/  ISETP.GE.AND P0, PT, R42, RZ, PT ;  /* 0x000000ff2a00720c */ /* 0x000fe20003f06270 */
[----:B--2---:R-:W-:Y:S01]  /*55d0*/  FFMA R43, R0, R46, R43 ;  /* 0x0000002e002b7223 */ /* 0x004fe2000000002b */
[----:B------:R-:W-:-:S03]  /*55e0*/  VIMNMX R3, PT, PT, R11, R42, PT ;  /* 0x0000002a0b037248 */ /* 0x000fc60003fe0100 */
[----:B------:R-:W-:-:S04]  /*55f0*/  FADD R42, R43, 0.5 ;  /* 0x3f0000002b2a7421 */ /* 0x000fc80000000000 */
[----:B------:R-:W2:Y:S01]  /*5600*/  F2I.TRUNC.NTZ R43, R42 ;  /* 0x0000002a002b7305 */ /* 0x000ea2000020f100 */
[----:B------:R-:W-:-:S07]  /*5610*/  SEL R3, R3, RZ, P0 ;  /* 0x000000ff03037207 */ /* 0x000fce0000000000 */
[----:B------:R-:W5:Y:S08]  /*5620*/  F2I.TRUNC.NTZ R32, R32 ;  /* 0x0000002000207305 */ /* 0x000f70000020f100 */
[----:B------:R-:W0:Y:S01]  /*5630*/  F2I.TRUNC.NTZ R44, R44 ;  /* 0x0000002c002c7305 */ /* 0x000e22000020f100 */
[----:B---3--:R-:W-:Y:S01]  /*5640*/  ISETP.GE.U32.AND P0, PT, R48, R49, PT ;  /* 0x000000313000720c */ /* 0x008fe20003f06070 */
[----:B--2---:R-:W-:-:S02]  /*5650*/  IMAD.IADD R4, R10, 0x1, R43 ;  /* 0x000000010a047824 */ /* 0x004fc400078e022b */
[----:B-----5:R-:W-:-:S10]  /*5660*/  IMAD.IADD R43, R7, 0x1, R32 ;  /* 0x00000001072b7824 */ /* 0x020fd400078e0220 */
[----:B------:R-:W-:Y:S02]  /*5670*/  @P0 LOP3.LUT R36, R36, 0x8000, RZ, 0xfc, !PT ;  /* 0x0000800024240812 */ /* 0x000fe400078efcff */
[----:B------:R-:W-:Y:S02]  /*5680*/  ISETP.GE.AND P0, PT, R4, RZ, PT ;  /* 0x000000ff0400720c */ /* 0x000fe40003f06270 */
[----:B------:R-:W-:Y:S01]  /*5690*/  VIMNMX R4, PT, PT, R11, R4, PT ;  /* 0x000000040b047248 */ /* 0x000fe20003fe0100 */
[----:B0-----:R-:W-:-:S03]  /*56a0*/  IMAD.IADD R33, R7, 0x1, R44 ;  /* 0x0000000107217824 */ /* 0x001fc600078e022c */
[----:B------:R-:W-:Y:S02]  /*56b0*/  SEL R4, R4, RZ, P0 ;  /* 0x000000ff04047207 */ /* 0x000fe40000000000 */
[----:B------:R-:W-:Y:S02]  /*56c0*/  ISETP.GE.AND P0, PT, R43, RZ, PT ;  /* 0x000000ff2b00720c */ /* 0x000fe40003f06270 */
[----:B------:R-:W-:-:S04]  /*56d0*/  VIMNMX R43, PT, PT, R12, R43, PT ;  /* 0x0000002b0c2b7248 */ /* 0x000fc80003fe0100 */
[----:B------:R-:W-:Y:S02]  /*56e0*/  SEL R48, R43, RZ, P0 ;  /* 0x000000ff2b307207 */ /* 0x000fe40000000000 */
[----:B------:R-:W-:Y:S02]  /*56f0*/  ISETP.GE.AND P0, PT, R33, RZ, PT ;  /* 0x000000ff2100720c */ /* 0x000fe40003f06270 */
[----:B------:R-:W-:-:S04]  /*5700*/  VIMNMX R33, PT, PT, R12, R33, PT ;  /* 0x000000210c217248 */ /* 0x000fc80003fe0100 */
[----:B------:R-:W-:Y:S02]  /*5710*/  SEL R42, R33, RZ, P0 ;  /* 0x000000ff212a7207 */ /* 0x000fe40000000000 */
[----:B------:R-:W-:-:S03]  /*5720*/  IADD3 R32, P0, PT, R53, UR4, RZ ;  /* 0x0000000435207c10 */ /* 0x000fc6000ff1e0ff */
[----:B------:R-:W-:Y:S01]  /*5730*/  IMAD R47, R17, UR8, R42 ;  /* 0x00000008112f7c24 */ /* 0x000fe2000f8e022a */
[----:B------:R-:W-:Y:S02]  /*5740*/  LEA.HI.X.SX32 R33, R53, UR5, 0x1, P0 ;  /* 0x0000000535217c11 */ /* 0x000fe400080f0eff */
[----:B------:R-:W-:-:S04]  /*5750*/  IADD3 R42, P0, PT, R50, UR4, RZ ;  /* 0x00000004322a7c10 */ /* 0x000fc8000ff1e0ff */
[----:B------:R-:W-:Y:S02]  /*5760*/  LEA.HI.X.SX32 R43, R50, UR5, 0x1, P0 ;  /* 0x00000005322b7c11 */ /* 0x000fe400080f0eff */
[----:B------:R0:W2:Y:S04]  /*5770*/  LDG.E.U8 R50, desc[UR6][R32.64] ;  /* 0x0000000620327981 */ /* 0x0000a8000c1e1100 */
[----:B------:R-:W2:Y:S01]  /*5780*/  LDG.E.U8 R43, desc[UR6][R42.64] ;  /* 0x000000062a2b7981 */ /* 0x000ea2000c1e1100 */
[----:B------:R-:W-:-:S04]  /*5790*/  IADD3 R44, P0, PT, R52, UR4, RZ ;  /* 0x00000004342c7c10 */ /* 0x000fc8000ff1e0ff */
[----:B------:R-:W-:Y:S02]  /*57a0*/  LEA.HI.X.SX32 R45, R52, UR5, 0x1, P0 ;  /* 0x00000005342d7c11 */ /* 0x000fe400080f0eff */
[----:B------:R-:W3:Y:S01]  /*57b0*/  I2F.S8 R52, UR10 ;  /* 0x0000000a00347d06 */ /* 0x000ee20008001400 */
[----:B------:R-:W-:Y:S02]  /*57c0*/  IMAD R48, R9, UR8, R48 ;  /* 0x0000000809307c24 */ /* 0x000fe4000f8e0230 */
[----:B------:R5:W2:Y:S05]  /*57d0*/  LDG.E.U8 R49, desc[UR6][R44.64] ;  /* 0x000000062c317981 */ /* 0x000aaa000c1e1100 */
[----:B-1----:R-:W1:Y:S01]  /*57e0*/  I2F.S8 R17, UR9 ;  /* 0x0000000900117d06 */ /* 0x002e620008001400 */
[----:B---3--:R-:W-:-:S04]  /*57f0*/  FMUL R9, R13, R52 ;  /* 0x000000340d097220 */ /* 0x008fc80000400000 */
[----:B-1----:R-:W-:-:S04]  /*5800*/  FFMA R9, R0, R17, R9 ;  /* 0x0000001100097223 */ /* 0x002fc80000000009 */
[----:B------:R-:W-:-:S06]  /*5810*/  FADD R53, R9, 0.5 ;  /* 0x3f00000009357421 */ /* 0x000fcc0000000000 */
[----:B------:R-:W0:Y:S01]  /*5820*/  F2I.TRUNC.NTZ R53, R53 ;  /* 0x0000003500357305 */ /* 0x000e22000020f100 */
[----:B------:R-:W-:Y:S01]  /*5830*/  FMUL R52, R0, R52 ;  /* 0x0000003400347220 */ /* 0x000fe20000400000 */
[----:B0-----:R-:W-:-:S05]  /*5840*/  IMAD.IADD R32, R10, 0x1, R53 ;  /* 0x000000010a207824 */ /* 0x001fca00078e0235 */
[----:B------:R-:W-:Y:S02]  /*5850*/  ISETP.GE.AND P0, PT, R32, RZ, PT ;  /* 0x000000ff2000720c */ /* 0x000fe40003f06270 */
[----:B------:R-:W-:-:S04]  /*5860*/  VIMNMX R9, PT, PT, R11, R32, PT ;  /* 0x000000200b097248 */ /* 0x000fc80003fe0100 */
[----:B------:R-:W-:Y:S02]  /*5870*/  SEL R9, R9, RZ, P0 ;  /* 0x000000ff09097207 */ /* 0x000fe40000000000 */
[----:B------:R-:W-:-:S04]  /*5880*/  IADD3 R32, P0, PT, R55, UR4, RZ ;  /* 0x0000000437207c10 */ /* 0x000fc8000ff1e0ff */
[----:B------:R-:W-:Y:S01]  /*5890*/  LEA.HI.X.SX32 R33, R55, UR5, 0x1, P0 ;  /* 0x0000000537217c11 */ /* 0x000fe200080f0eff */
[----:B------:R-:W-:-:S04]  /*58a0*/  FFMA R17, R13, R17, -R52 ;  /* 0x000000110d117223 */ /* 0x000fc80000000834 */
[----:B------:R0:W3:Y:S01]  /*58b0*/  LDG.E.U8 R52, desc[UR6][R32.64] ;  /* 0x0000000620347981 */ /* 0x0000e2000c1e1100 */
[----:B------:R-:W5:Y:S01]  /*58c0*/  LDCU.U8 UR10, c[0x3][0x73] ;  /* 0x00c00e60ff0a77ac */ /* 0x000f620008000000 */
[----:B------:R-:W1:Y:S01]  /*58d0*/  LDCU.U8 UR9, c[0x3][0x72] ;  /* 0x00c00e40ff0977ac */ /* 0x000e620008000000 */
[----:B-----5:R-:W5:Y:S08]  /*58e0*/  I2F.S8 R45, UR10 ;  /* 0x0000000a002d7d06 */ /* 0x020f700008001400 */
[----:B-1----:R-:W1:Y:S01]  /*58f0*/  I2F.S8 R44, UR9 ;  /* 0x00000009002c7d06 */ /* 0x002e620008001400 */
[----:B------:R-:W-:Y:S01]  /*5900*/  FADD R20, R20, 0.5 ;  /* 0x3f00000014147421 */ /* 0x000fe20000000000 */
[----:B0-----:R-:W-:Y:S01]  /*5910*/  FADD R32, R19, 0.5 ;  /* 0x3f00000013207421 */ /* 0x001fe20000000000 */
[----:B------:R-:W-:Y:S01]  /*5920*/  LOP3.LUT R34, R34, 0xffffdfff, RZ, 0xc0, !PT ;  /* 0xffffdfff22227812 */ /* 0x000fe200078ec0ff */
[----:B------:R-:W0:Y:S04]  /*5930*/  LDCU.U8 UR10, c[0x3][0x75] ;  /* 0x00c00ea0ff0a77ac */ /* 0x000e280008000000 */
[----:B------:R-:W0:Y:S01]  /*5940*/  F2I.TRUNC.NTZ R20, R20 ;  /* 0x0000001400147305 */ /* 0x000e22000020f100 */
[----:B------:R-:W0:Y:S07]  /*5950*/  LDCU.U8 UR9, c[0x3][0x74] ;  /* 0x00c00e80ff0977ac */ /* 0x000e2e0008000000 */
[----:B------:R-:W-:Y:S01]  /*5960*/  F2I.TRUNC.NTZ R32, R32 ;  /* 0x0000002000207305 */ /* 0x000fe2000020f100 */
[----:B----4-:R-:W-:Y:S01]  /*5970*/  ISETP.GE.U32.AND P0, PT, R51, R54, PT ;  /* 0x000000363300720c */ /* 0x010fe20003f06070 */
[----:B-----5:R-:W-:-:S04]  /*5980*/  FMUL R51, R13, R45 ;  /* 0x0000002d0d337220 */ /* 0x020fc80000400000 */
[----:B-1----:R-:W-:-:S04]  /*5990*/  FFMA R51, R0, R44, R51 ;  /* 0x0000002c00337223 */ /* 0x002fc80000000033 */
[----:B------:R-:W-:-:S06]  /*59a0*/  FADD R51, R51, 0.5 ;  /* 0x3f00000033337421 */ /* 0x000fcc0000000000 */
[----:B------:R-:W1:Y:S01]  /*59b0*/  F2I.TRUNC.NTZ R51, R51 ;  /* 0x0000003300337305 */ /* 0x000e62000020f100 */
[----:B------:R-:W-:Y:S01]  /*59c0*/  @P0 LOP3.LUT R34, R34, 0x2000, RZ, 0xfc, !PT ;  /* 0x0000200022220812 */ /* 0x000fe200078efcff */
[----:B0-----:R-:W-:Y:S02]  /*59d0*/  IMAD.IADD R33, R7, 0x1, R20 ;  /* 0x0000000107217824 */ /* 0x001fe400078e0214 */
[----:B-1----:R-:W-:-:S05]  /*59e0*/  IMAD.IADD R42, R10, 0x1, R51 ;  /* 0x000000010a2a7824 */ /* 0x002fca00078e0233 */
[----:B------:R-:W-:Y:S02]  /*59f0*/  ISETP.GE.AND P0, PT, R42, RZ, PT ;  /* 0x000000ff2a00720c */ /* 0x000fe40003f06270 */
[----:B------:R-:W-:Y:S01]  /*5a00*/  VIMNMX R42, PT, PT, R11, R42, PT ;  /* 0x0000002a0b2a7248 */ /* 0x000fe20003fe0100 */
[----:B------:R-:W-:-:S03]  /*5a10*/  IMAD.IADD R19, R7, 0x1, R32 ;  /* 0x0000000107137824 */ /* 0x000fc600078e0220 */
[----:B------:R-:W-:Y:S02]  /*5a20*/  SEL R42, R42, RZ, P0 ;  /* 0x000000ff2a2a7207 */ /* 0x000fe40000000000 */
[----:B------:R-:W-:Y:S02]  /*5a30*/  ISETP.GE.AND P0, PT, R33, RZ, PT ;  /* 0x000000ff2100720c */ /* 0x000fe40003f06270 */
[----:B------:R-:W-:Y:S01]  /*5a40*/  VIMNMX R33, PT, PT, R12, R33, PT ;  /* 0x000000210c217248 */ /* 0x000fe20003fe0100 */
[----:B------:R-:W-:-:S03]  /*5a50*/  FMUL R20, R0, R45 ;  /* 0x0000002d00147220 */ /* 0x000fc60000400000 */
[----:B------:R-:W-:Y:S02]  /*5a60*/  SEL R33, R33, RZ, P0 ;  /* 0x000000ff21217207 */ /* 0x000fe40000000000 */
[----:B------:R-:W-:Y:S02]  /*5a70*/  ISETP.GE.AND P0, PT, R19, RZ, PT ;  /* 0x000000ff1300720c */ /* 0x000fe40003f06270 */
[----:B------:R-:W-:-:S04]  /*5a80*/  VIMNMX R19, PT, PT, R12, R19, PT ;  /* 0x000000130c137248 */ /* 0x000fc80003fe0100 */
[----:B------:R-:W-:Y:S01]  /*5a90*/  SEL R51, R19, RZ, P0 ;  /* 0x000000ff13337207 */ /* 0x000fe20000000000 */
[----:B------:R-:W-:Y:S02]  /*5aa0*/  FFMA R19, R13, R44, -R20 ;  /* 0x0000002c0d137223 */ /* 0x000fe40000000814 */
[----:B------:R-:W0:Y:S08]  /*5ab0*/  I2F.S8 R44, UR10 ;  /* 0x0000000a002c7d06 */ /* 0x000e300008001400 */
[----:B------:R-:W1:Y:S01]  /*5ac0*/  I2F.S8 R20, UR9 ;  /* 0x0000000900147d06 */ /* 0x000e620008001400 */
[----:B------:R-:W-:-:S02]  /*5ad0*/  IMAD R53, R8, UR8, R33 ;  /* 0x0000000808357c24 */ /* 0x000fc4000f8e0221 */
[----:B0-----:R-:W-:-:S04]  /*5ae0*/  FMUL R33, R13, R44 ;  /* 0x0000002c0d217220 */ /* 0x001fc80000400000 */
[----:B-1----:R-:W-:-:S04]  /*5af0*/  FFMA R33, R0, R20, R33 ;  /* 0x0000001400217223 */ /* 0x002fc80000000021 */
[----:B------:R-:W-:-:S04]  /*5b00*/  FADD R32, R33, 0.5 ;  /* 0x3f00000021207421 */ /* 0x000fc80000000000 */
[----:B------:R-:W0:Y:S01]  /*5b10*/  F2I.TRUNC.NTZ R33, R32 ;  /* 0x0000002000217305 */ /* 0x000e22000020f100 */
[----:B------:R-:W1:Y:S01]  /*5b20*/  LDCU.U8 UR10, c[0x3][0x77] ;  /* 0x00c00ee0ff0a77ac */ /* 0x000e620008000000 */
[----:B------:R-:W4:Y:S01]  /*5b30*/  LDCU.U8 UR9, c[0x3][0x76] ;  /* 0x00c00ec0ff0977ac */ /* 0x000f220008000000 */
[----:B------:R-:W-:Y:S02]  /*5b40*/  IMAD R51, R16, UR8, R51 ;  /* 0x0000000810337c24 */ /* 0x000fe4000f8e0233 */
[----:B0-----:R-:W-:-:S05]  /*5b50*/  IMAD.IADD R8, R10, 0x1, R33 ;  /* 0x000000010a087824 */ /* 0x001fca00078e0221 */
[----:B------:R-:W-:Y:S02]  /*5b60*/  ISETP.GE.AND P0, PT, R8, RZ, PT ;  /* 0x000000ff0800720c */ /* 0x000fe40003f06270 */
[----:B------:R-:W-:Y:S01]  /*5b70*/  VIMNMX R16, PT, PT, R11, R8, PT ;  /* 0x000000080b107248 */ /* 0x000fe20003fe0100 */
[----:B------:R-:W-:Y:S01]  /*5b80*/  FADD R8, R18, 0.5 ;  /* 0x3f00000012087421 */ /* 0x000fe20000000000 */
[----:B------:R-:W-:Y:S01]  /*5b90*/  FMUL R18, R0, R44 ;  /* 0x0000002c00127220 */ /* 0x000fe20000400000 */
[----:B-1----:R-:W0:Y:S03]  /*5ba0*/  I2F.S8 R54, UR10 ;  /* 0x0000000a00367d06 */ /* 0x002e260008001400 */
[----:B------:R-:W-:-:S05]  /*5bb0*/  FFMA R18, R13, R20, -R18 ;  /* 0x000000140d127223 */ /* 0x000fca0000000812 */
[----:B----4-:R-:W1:Y:S08]  /*5bc0*/  I2F.S8 R20, UR9 ;  /* 0x0000000900147d06 */ /* 0x010e700008001400 */
[----:B------:R-:W4:Y:S01]  /*5bd0*/  F2I.TRUNC.NTZ R8, R8 ;  /* 0x0000000800087305 */ /* 0x000f22000020f100 */
[----:B0-----:R-:W-:Y:S01]  /*5be0*/  FMUL R45, R13, R54 ;  /* 0x000000360d2d7220 */ /* 0x001fe20000400000 */
[----:B------:R-:W-:Y:S01]  /*5bf0*/  SEL R16, R16, RZ, P0 ;  /* 0x000000ff10107207 */ /* 0x000fe20000000000 */
[----:B------:R-:W0:Y:S02]  /*5c00*/  LDCU.U8 UR10, c[0x3][0x79] ;  /* 0x00c00f20ff0a77ac */ /* 0x000e240008000000 */
[----:B-1----:R-:W-:Y:S01]  /*5c10*/  FFMA R45, R0, R20, R45 ;  /* 0x00000014002d7223 */ /* 0x002fe2000000002d */
[----:B------:R-:W-:Y:S01]  /*5c20*/  FADD R23, R23, 0.5 ;  /* 0x3f00000017177421 */ /* 0x000fe20000000000 */
[----:B------:R-:W1:Y:S02]  /*5c30*/  LDCU.U8 UR9, c[0x3][0x78] ;  /* 0x00c00f00ff0977ac */ /* 0x000e640008000000 */
[----:B------:R-:W-:Y:S01]  /*5c40*/  FADD R45, R45, 0.5 ;  /* 0x3f0000002d2d7421 */ /* 0x000fe20000000000 */
[----:B----4-:R-:W-:-:S05]  /*5c50*/  IMAD.IADD R33, R7, 0x1, R8 ;  /* 0x0000000107217824 */ /* 0x010fca00078e0208 */
[----:B------:R-:W4:Y:S01]  /*5c60*/  F2I.TRUNC.NTZ R45, R45 ;  /* 0x0000002d002d7305 */ /* 0x000f22000020f100 */
[----:B------:R-:W-:Y:S02]  /*5c70*/  ISETP.GE.AND P0, PT, R33, RZ, PT ;  /* 0x000000ff2100720c */ /* 0x000fe40003f06270 */
[----:B------:R-:W-:-:S04]  /*5c80*/  VIMNMX R33, PT, PT, R12, R33, PT ;  /* 0x000000210c217248 */ /* 0x000fc80003fe0100 */
[----:B------:R-:W-:Y:S02]  /*5c90*/  SEL R33, R33, RZ, P0 ;  /* 0x000000ff21217207 */ /* 0x000fe40000000000 */
[----:B--2---:R-:W-:-:S03]  /*5ca0*/  ISETP.GE.U32.AND P0, PT, R50, R43, PT ;  /* 0x0000002b3200720c */ /* 0x004fc60003f06070 */
[----:B------:R-:W-:Y:S02]  /*5cb0*/  IMAD R50, R6, UR8, R33 ;  /* 0x0000000806327c24 */ /* 0x000fe4000f8e0221 */
[----:B------:R-:W2:Y:S01]  /*5cc0*/  F2I.TRUNC.NTZ R6, R23 ;  /* 0x0000001700067305 */ /* 0x000ea2000020f100 */
[----:B------:R-:W-:Y:S01]  /*5cd0*/  LOP3.LUT R34, R34, 0xfffff7ff, RZ, 0xc0, !PT ;  /* 0xfffff7ff22227812 */ /* 0x000fe200078ec0ff */
[----:B----4-:R-:W-:-:S06]  /*5ce0*/  IMAD.IADD R8, R10, 0x1, R45 ;  /* 0x000000010a087824 */ /* 0x010fcc00078e022d */
[----:B------:R-:W-:Y:S01]  /*5cf0*/  @P0 LOP3.LUT R34, R34, 0x800, RZ, 0xfc, !PT ;  /* 0x0000080022220812 */ /* 0x000fe200078efcff */
[----:B0-----:R-:W0:Y:S01]  /*5d00*/  I2F.S8 R23, UR10 ;  /* 0x0000000a00177d06 */ /* 0x001e220008001400 */
[----:B------:R-:W-:Y:S02]  /*5d10*/  ISETP.GE.AND P0, PT, R8, RZ, PT ;  /* 0x000000ff0800720c */ /* 0x000fe40003f06270 */
[----:B------:R-:W-:Y:S01]  /*5d20*/  VIMNMX R8, PT, PT, R11, R8, PT ;  /* 0x000000080b087248 */ /* 0x000fe20003fe0100 */
[----:B--2---:R-:W-:-:S03]  /*5d30*/  IMAD.IADD R43, R7, 0x1, R6 ;  /* 0x00000001072b7824 */ /* 0x004fc600078e0206 */
[----:B------:R-:W-:Y:S01]  /*5d40*/  SEL R8, R8, RZ, P0 ;  /* 0x000000ff08087207 */ /* 0x000fe20000000000 */
[----:B-1----:R-:W1:Y:S01]  /*5d50*/  I2F.S8 R6, UR9 ;  /* 0x0000000900067d06 */ /* 0x002e620008001400 */
[----:B------:R-:W-:-:S04]  /*5d60*/  IADD3 R32, P0, PT, R48, UR4, RZ ;  /* 0x0000000430207c10 */ /* 0x000fc8000ff1e0ff */
[----:B------:R-:W-:Y:S02]  /*5d70*/  LEA.HI.X.SX32 R33, R48, UR5, 0x1, P0 ;  /* 0x0000000530217c11 */ /* 0x000fe400080f0eff */
[----:B------:R-:W-:-:S03]  /*5d80*/  ISETP.GE.AND P0, PT, R43, RZ, PT ;  /* 0x000000ff2b00720c */ /* 0x000fc60003f06270 */
[----:B------:R0:W2:Y:S01]  /*5d90*/  LDG.E.U8 R48, desc[UR6][R32.64] ;  /* 0x0000000620307981 */ /* 0x0000a2000c1e1100 */
[----:B------:R-:W-:Y:S01]  /*5da0*/  VIMNMX R43, PT, PT, R12, R43, PT ;  /* 0x0000002b0c2b7248 */ /* 0x000fe20003fe0100 */
[----:B------:R-:W4:Y:S03]  /*5db0*/  LDCU.U8 UR10, c[0x3][0x7b] ;  /* 0x00c00f60ff0a77ac */ /* 0x000f260008000000 */
[----:B------:R-:W-:Y:S01]  /*5dc0*/  SEL R57, R43, RZ, P0 ;  /* 0x000000ff2b397207 */ /* 0x000fe20000000000 */
[----:B0-----:R-:W-:Y:S01]  /*5dd0*/  FMUL R33, R13, R23 ;  /* 0x000000170d217220 */ /* 0x001fe20000400000 */
[----:B------:R-:W-:-:S03]  /*5de0*/  IADD3 R44, P0, PT, R47, UR4, RZ ;  /* 0x000000042f2c7c10 */ /* 0x000fc6000ff1e0ff */
[C---:B-1----:R-:W-:Y:S01]  /*5df0*/  FFMA R33, R0.reuse, R6, R33 ;  /* 0x0000000600217223 */ /* 0x042fe20000000021 */
[----:B------:R-:W0:Y:S01]  /*5e00*/  LDCU.U8 UR9, c[0x3][0x7a] ;  /* 0x00c00f40ff0977ac */ /* 0x000e220008000000 */
[----:B------:R-:W-:Y:S02]  /*5e10*/  LEA.HI.X.SX32 R45, R47, UR5, 0x1, P0 ;  /* 0x000000052f2d7c11 */ /* 0x000fe400080f0eff */
[----:B------:R-:W-:Y:S01]  /*5e20*/  FADD R33, R33, 0.5 ;  /* 0x3f00000021217421 */ /* 0x000fe20000000000 */
[C---:B------:R-:W-:Y:S02]  /*5e30*/  FMUL R54, R0.reuse, R54 ;  /* 0x0000003600367220 */ /* 0x040fe40000400000 */
[----:B------:R1:W2:Y:S03]  /*5e40*/  LDG.E.U8 R55, desc[UR6][R44.64] ;  /* 0x000000062c377981 */ /* 0x0002a6000c1e1100 */
[----:B------:R-:W5:Y:S01]  /*5e50*/  F2I.TRUNC.NTZ R33, R33 ;  /* 0x0000002100217305 */ /* 0x000f62000020f100 */
[----:B------:R-:W-:Y:S01]  /*5e60*/  FMUL R56, R0, R56 ;  /* 0x0000003800387220 */ /* 0x000fe20000400000 */
[----:B------:R-:W-:Y:S01]  /*5e70*/  FFMA R43, R13, R20, -R54 ;  /* 0x000000140d2b7223 */ /* 0x000fe20000000836 */
[----:B------:R-:W-:-:S02]  /*5e80*/  IMAD R54, R2, UR8, R57 ;  /* 0x0000000802367c24 */ /* 0x000fc4000f8e0239 */
[----:B------:R-:W-:-:S03]  /*5e90*/  FFMA R46, R13, R46, -R56 ;  /* 0x0000002e0d2e7223 */ /* 0x000fc60000000838 */
[----:B----4-:R-:W4:Y:S08]  /*5ea0*/  I2F.S8 R57, UR10 ;  /* 0x0000000a00397d06 */ /* 0x010f300008001400 */
[----:B0-----:R-:W0:Y:S01]  /*5eb0*/  I2F.S8 R56, UR9 ;  /* 0x0000000900387d06 */ /* 0x001e220008001400 */
[----:B-----5:R-:W-:Y:S02]  /*5ec0*/  IMAD.IADD R2, R10, 0x1, R33 ;  /* 0x000000010a027824 */ /* 0x020fe400078e0221 */
[----:B------:R-:W-:Y:S01]  /*5ed0*/  FADD R24, R24, 0.5 ;  /* 0x3f00000018187421 */ /* 0x000fe20000000000 */
[----:B------:R-:W-:Y:S01]  /*5ee0*/  FADD R30, R30, 0.5 ;  /* 0x3f0000001e1e7421 */ /* 0x000fe20000000000 */
[----:B------:R-:W-:Y:S01]  /*5ef0*/  LOP3.LUT R34, R34, 0xffffefff, RZ, 0xc0, !PT ;  /* 0xffffefff22227812 */ /* 0x000fe200078ec0ff */
[----:B------:R-:W5:Y:S01]  /*5f00*/  LDCU.U8 UR10, c[0x3][0x7d] ;  /* 0x00c00fa0ff0a77ac */ /* 0x000f620008000000 */
[----:B------:R-:W-:-:S02]  /*5f10*/  ISETP.GE.AND P0, PT, R2, RZ, PT ;  /* 0x000000ff0200720c */ /* 0x000fc40003f06270 */
[----:B------:R-:W-:Y:S01]  /*5f20*/  VIMNMX R20, PT, PT, R11, R2, PT ;  /* 0x000000020b147248 */ /* 0x000fe20003fe0100 */
[C---:B------:R-:W-:Y:S01]  /*5f30*/  FMUL R2, R0.reuse, R23 ;  /* 0x0000001700027220 */ /* 0x040fe20000400000 */
[----:B----4-:R-:W-:Y:S01]  /*5f40*/  FMUL R23, R13, R57 ;  /* 0x000000390d177220 */ /* 0x010fe20000400000 */
[----:B------:R-:W4:Y:S03]  /*5f50*/  LDCU.U8 UR9, c[0x3][0x7c] ;  /* 0x00c00f80ff0977ac */ /* 0x000f260008000000 */
[----:B0-----:R-:W-:-:S04]  /*5f60*/  FFMA R23, R0, R56, R23 ;  /* 0x0000003800177223 */ /* 0x001fc80000000017 */
[----:B------:R-:W-:Y:S01]  /*5f70*/  FADD R33, R23, 0.5 ;  /* 0x3f00000017217421 */ /* 0x000fe20000000000 */
[----:B------:R-:W-:-:S05]  /*5f80*/  SEL R20, R20, RZ, P0 ;  /* 0x000000ff14147207 */ /* 0x000fca0000000000 */
[----:B------:R-:W0:Y:S01]  /*5f90*/  F2I.TRUNC.NTZ R33, R33 ;  /* 0x0000002100217305 */ /* 0x000e22000020f100 */
[----:B---3--:R-:W-:-:S07]  /*5fa0*/  ISETP.GE.U32.AND P0, PT, R49, R52, PT ;  /* 0x000000343100720c */ /* 0x008fce0003f06070 */
[----:B------:R-:W3:Y:S01]  /*5fb0*/  F2I.TRUNC.NTZ R24, R24 ;  /* 0x0000001800187305 */ /* 0x000ee2000020f100 */
[----:B------:R-:W-:Y:S01]  /*5fc0*/  FFMA R2, R13, R6, -R2 ;  /* 0x000000060d027223 */ /* 0x000fe20000000802 */
[----:B0-----:R-:W-:-:S06]  /*5fd0*/  IMAD.IADD R6, R10, 0x1, R33 ;  /* 0x000000010a067824 */ /* 0x001fcc00078e0221 */
[----:B------:R-:W0:Y:S01]  /*5fe0*/  F2I.TRUNC.NTZ R30, R30 ;  /* 0x0000001e001e7305 */ /* 0x000e22000020f100 */
[----:B------:R-:W-:Y:S02]  /*5ff0*/  @P0 LOP3.LUT R34, R34, 0x1000, RZ, 0xfc, !PT ;  /* 0x0000100022220812 */ /* 0x000fe400078efcff */
[----:B------:R-:W-:Y:S02]  /*6000*/  ISETP.GE.AND P0, PT, R6, RZ, PT ;  /* 0x000000ff0600720c */ /* 0x000fe40003f06270 */
[----:B------:R-:W-:Y:S01]  /*6010*/  VIMNMX R6, PT, PT, R11, R6, PT ;  /* 0x000000060b067248 */ /* 0x000fe20003fe0100 */
[----:B---3--:R-:W-:-:S03]  /*6020*/  IMAD.IADD R23, R7, 0x1, R24 ;  /* 0x0000000107177824 */ /* 0x008fc600078e0218 */
[----:B------:R-:W-:Y:S02]  /*6030*/  SEL R6, R6, RZ, P0 ;  /* 0x000000ff06067207 */ /* 0x000fe40000000000 */
[----:B------:R-:W-:Y:S02]  /*6040*/  ISETP.GE.AND P0, PT, R23, RZ, PT ;  /* 0x000000ff1700720c */ /* 0x000fe40003f06270 */
[----:B------:R-:W-:-:S04]  /*6050*/  VIMNMX R23, PT, PT, R12, R23, PT ;  /* 0x000000170c177248 */ /* 0x000fc80003fe0100 */
[----:B------:R-:W-:Y:S01]  /*6060*/  SEL R32, R23, RZ, P0 ;  /* 0x000000ff17207207 */ /* 0x000fe20000000000 */
[----:B0-----:R-:W-:-:S05]  /*6070*/  IMAD.IADD R23, R7, 0x1, R30 ;  /* 0x0000000107177824 */ /* 0x001fca00078e021e */
[----:B------:R-:W-:Y:S02]  /*6080*/  ISETP.GE.AND P0, PT, R23, RZ, PT ;  /* 0x000000ff1700720c */ /* 0x000fe40003f06270 */
[----:B------:R-:W-:Y:S01]  /*6090*/  VIMNMX R23, PT, PT, R12, R23, PT ;  /* 0x000000170c177248 */ /* 0x000fe20003fe0100 */
[----:B------:R-:W-:-:S03]  /*60a0*/  IMAD R49, R21, UR8, R32 ;  /* 0x0000000815317c24 */ /* 0x000fc6000f8e0220 */
[----:B-1----:R-:W-:Y:S02]  /*60b0*/  SEL R44, R23, RZ, P0 ;  /* 0x000000ff172c7207 */ /* 0x002fe40000000000 */
[----:B------:R-:W-:-:S04]  /*60c0*/  IADD3 R32, P0, PT, R53, UR4, RZ ;  /* 0x0000000435207c10 */ /* 0x000fc8000ff1e0ff */
[----:B------:R-:W-:Y:S02]  /*60d0*/  LEA.HI.X.SX32 R33, R53, UR5, 0x1, P0 ;  /* 0x0000000535217c11 */ /* 0x000fe400080f0eff */
[----:B------:R-:W-:Y:S01]  /*60e0*/  IADD3 R24, P0, PT, R51, UR4, RZ ;  /* 0x0000000433187c10 */ /* 0x000fe2000ff1e0ff */
[----:B------:R-:W-:Y:S02]  /*60f0*/  IMAD R47, R25, UR8, R44 ;  /* 0x00000008192f7c24 */ /* 0x000fe4000f8e022c */
[----:B------:R0:W3:Y:S01]  /*6100*/  LDG.E.U8 R21, desc[UR6][R32.64] ;  /* 0x0000000620157981 */ /* 0x0000e2000c1e1100 */
[----:B------:R-:W-:Y:S02]  /*6110*/  LEA.HI.X.SX32 R25, R51, UR5, 0x1, P0 ;  /* 0x0000000533197c11 */ /* 0x000fe400080f0eff */
[----:B------:R-:W-:-:S04]  /*6120*/  IADD3 R44, P0, PT, R50, UR4, RZ ;  /* 0x00000004322c7c10 */ /* 0x000fc8000ff1e0ff */
[----:B------:R-:W-:Y:S02]  /*6130*/  LEA.HI.X.SX32 R45, R50, UR5, 0x1, P0 ;  /* 0x00000005322d7c11 */ /* 0x000fe400080f0eff */
[----:B------:R1:W3:Y:S01]  /*6140*/  LDG.E.U8 R50, desc[UR6][R24.64] ;  /* 0x0000000618327981 */ /* 0x0002e2000c1e1100 */
[----:B-----5:R-:W5:Y:S03]  /*6150*/  I2F.S8 R52, UR10 ;  /* 0x0000000a00347d06 */ /* 0x020f660008001400 */
[----:B------:R-:W3:Y:S05]  /*6160*/  LDG.E.U8 R44, desc[UR6][R44.64] ;  /* 0x000000062c2c7981 */ /* 0x000eea000c1e1100 */
[----:B----4-:R-:W4:Y:S01]  /*6170*/  I2F.S8 R51, UR9 ;  /* 0x0000000900337d06 */ /* 0x010f220008001400 */
[----:B-----5:R-:W-:-:S04]  /*6180*/  FMUL R23, R13, R52 ;  /* 0x000000340d177220 */ /* 0x020fc80000400000 */
[----:B----4-:R-:W-:-:S04]  /*6190*/  FFMA R23, R0, R51, R23 ;  /* 0x0000003300177223 */ /* 0x010fc80000000017 */
[----:B------:R-:W-:-:S06]  /*61a0*/  FADD R53, R23, 0.5 ;  /* 0x3f00000017357421 */ /* 0x000fcc0000000000 */
[----:B------:R-:W0:Y:S02]  /*61b0*/  F2I.TRUNC.NTZ R53, R53 ;  /* 0x0000003500357305 */ /* 0x000e24000020f100 */
[----:B0-----:R-:W-:-:S05]  /*61c0*/  IMAD.IADD R32, R10, 0x1, R53 ;  /* 0x000000010a207824 */ /* 0x001fca00078e0235 */
[----:B------:R-:W-:Y:S02]  /*61d0*/  ISETP.GE.AND P0, PT, R32, RZ, PT ;  /* 0x000000ff2000720c */ /* 0x000fe40003f06270 */
[----:B------:R-:W-:-:S04]  /*61e0*/  VIMNMX R23, PT, PT, R11, R32, PT ;  /* 0x000000200b177248 */ /* 0x000fc80003fe0100 */
[----:B------:R-:W-:Y:S02]  /*61f0*/  SEL R23, R23, RZ, P0 ;  /* 0x000000ff17177207 */ /* 0x000fe40000000000 */
[----:B------:R-:W-:-:S04]  /*6200*/  IADD3 R32, P0, PT, R54, UR4, RZ ;  /* 0x0000000436207c10 */ /* 0x000fc8000ff1e0ff */
[----:B------:R-:W-:-:S05]  /*6210*/  LEA.HI.X.SX32 R33, R54, UR5, 0x1, P0 ;  /* 0x0000000536217c11 */ /* 0x000fca00080f0eff */
[----:B------:R0:W4:Y:S01]  /*6220*/  LDG.E.U8 R45, desc[UR6][R32.64] ;  /* 0x00000006202d7981 */ /* 0x000122000c1e1100 */
[----:B------:R-:W5:Y:S01]  /*6230*/  LDCU.U8 UR10, c[0x3][0x7f] ;  /* 0x00c00fe0ff0a77ac */ /* 0x000f620008000000 */
[----:B------:R-:W0:Y:S01]  /*6240*/  LDCU.U8 UR9, c[0x3][0x7e] ;  /* 0x00c00fc0ff0977ac */ /* 0x000e220008000000 */
[----:B-1----:R-:W-:Y:S01]  /*6250*/  FMUL R24, R0, R52 ;  /* 0x0000003400187220 */ /* 0x002fe20000400000 */
[----:B-----5:R-:W1:Y:S08]  /*6260*/  I2F.S8 R53, UR10 ;  /* 0x0000000a00357d06 */ /* 0x020e700008001400 */
[----:B0-----:R-:W0:Y:S01]  /*6270*/  I2F.S8 R52, UR9 ;  /* 0x0000000900347d06 */ /* 0x001e220008001400 */
[----:B------:R-:W-:Y:S01]  /*6280*/  FADD R26, R26, 0.5 ;  /* 0x3f0000001a1a7421 */ /* 0x000fe20000000000 */
[----:B------:R-:W-:Y:S01]  /*6290*/  FADD R28, R28, 0.5 ;  /* 0x3f0000001c1c7421 */ /* 0x000fe20000000000 */
[----:B------:R-:W5:Y:S01]  /*62a0*/  LDCU.U8 UR10, c[0x3][0x81] ;  /* 0x00c01020ff0a77ac */ /* 0x000f620008000000 */
[----:B-1----:R-:W-:Y:S01]  /*62b0*/  FMUL R25, R13, R53 ;  /* 0x000000350d197220 */ /* 0x002fe20000400000 */
[----:B------:R-:W1:Y:S03]  /*62c0*/  LDCU.U8 UR9, c[0x3][0x80] ;  /* 0x00c01000ff0977ac */ /* 0x000e660008000000 */
[----:B0-----:R-:W-:Y:S01]  /*62d0*/  FFMA R25, R0, R52, R25 ;  /* 0x0000003400197223 */ /* 0x001fe20000000019 */
[----:B------:R-:W0:Y:S01]  /*62e0*/  F2I.TRUNC.NTZ R26, R26 ;  /* 0x0000001a001a7305 */ /* 0x000e22000020f100 */
[----:B------:R-:W-:-:S07]  /*62f0*/  LOP3.LUT R34, R34, 0xfffeffff, RZ, 0xc0, !PT ;  /* 0xfffeffff22227812 */ /* 0x000fce00078ec0ff */
[----:B------:R-:W1:Y:S01]  /*6300*/  F2I.TRUNC.NTZ R28, R28 ;  /* 0x0000001c001c7305 */ /* 0x000e62000020f100 */
[----:B------:R-:W-:Y:S01]  /*6310*/  FFMA R24, R13, R51, -R24 ;  /* 0x000000330d187223 */ /* 0x000fe20000000818 */
[----:B0-----:R-:W-:Y:S02]  /*6320*/  IMAD.IADD R33, R7, 0x1, R26 ;  /* 0x0000000107217824 */ /* 0x001fe400078e021a */
[----:B------:R-:W-:-:S04]  /*6330*/  FMUL R26, R0, R53 ;  /* 0x00000035001a7220 */ /* 0x000fc80000400000 */
[----:B------:R-:W-:Y:S02]  /*6340*/  FFMA R26, R13, R52, -R26 ;  /* 0x000000340d1a7223 */ /* 0x000fe4000000081a */
[----:B-----5:R-:W-:Y:S01]  /*6350*/  I2F.S8 R52, UR10 ;  /* 0x0000000a00347d06 */ /* 0x020fe20008001400 */
[----:B-1----:R-:W-:Y:S01]  /*6360*/  IMAD.IADD R51, R7, 0x1, R28 ;  /* 0x0000000107337824 */ /* 0x002fe200078e021c */
[----:B------:R-:W0:Y:S06]  /*6370*/  LDCU.U8 UR10, c[0x3][0x83] ;  /* 0x00c01060ff0a77ac */ /* 0x000e2c0008000000 */
[----:B------:R-:W-:Y:S01]  /*6380*/  I2F.S8 R32, UR9 ;  /* 0x0000000900207d06 */ /* 0x000fe20008001400 */
[----:B------:R-:W1:Y:S01]  /*6390*/  LDCU.U8 UR9, c[0x3][0x82] ;  /* 0x00c01040ff0977ac */ /* 0x000e620008000000 */
[----:B--2---:R-:W-:Y:S01]  /*63a0*/  ISETP.GE.U32.AND P0, PT, R48, R55, PT ;  /* 0x000000373000720c */ /* 0x004fe20003f06070 */
[----:B------:R-:W-:-:S05]  /*63b0*/  FADD R48, R25, 0.5 ;  /* 0x3f00000019307421 */ /* 0x000fca0000000000 */
[----:B------:R-:W2:Y:S07]  /*63c0*/  F2I.TRUNC.NTZ R25, R48 ;  /* 0x0000003000197305 */ /* 0x000eae000020f100 */
[----:B------:R-:W-:Y:S01]  /*63d0*/  @P0 LOP3.LUT R34, R34, 0x10000, RZ, 0xfc, !PT ;  /* 0x0001000022220812 */ /* 0x000fe200078efcff */
[----:B--2---:R-:W-:-:S05]  /*63e0*/  IMAD.IADD R54, R10, 0x1, R25 ;  /* 0x000000010a367824 */ /* 0x004fca00078e0219 */
[----:B------:R-:W-:Y:S02]  /*63f0*/  ISETP.GE.AND P0, PT, R54, RZ, PT ;  /* 0x000000ff3600720c */ /* 0x000fe40003f06270 */
[----:B------:R-:W-:-:S04]  /*6400*/  VIMNMX R25, PT, PT, R11, R54, PT ;  /* 0x000000360b197248 */ /* 0x000fc80003fe0100 */
[----:B------:R-:W-:Y:S02]  /*6410*/  SEL R25, R25, RZ, P0 ;  /* 0x000000ff19197207 */ /* 0x000fe40000000000 */
[----:B------:R-:W-:Y:S02]  /*6420*/  ISETP.GE.AND P0, PT, R33, RZ, PT ;  /* 0x000000ff2100720c */ /* 0x000fe40003f06270 */
[----:B------:R-:W-:-:S04]  /*6430*/  VIMNMX R33, PT, PT, R12, R33, PT ;  /* 0x000000210c217248 */ /* 0x000fc80003fe0100 */
[----:B------:R-:W-:Y:S02]  /*6440*/  SEL R33, R33, RZ, P0 ;  /* 0x000000ff21217207 */ /* 0x000fe40000000000 */
[----:B------:R-:W-:Y:S02]  /*6450*/  ISETP.GE.AND P0, PT, R51, RZ, PT ;  /* 0x000000ff3300720c */ /* 0x000fe40003f06270 */
[----:B------:R-:W-:-:S04]  /*6460*/  VIMNMX R51, PT, PT, R12, R51, PT ;  /* 0x000000330c337248 */ /* 0x000fc80003fe0100 */
[----:B------:R-:W-:-:S05]  /*6470*/  SEL R48, R51, RZ, P0 ;  /* 0x000000ff33307207 */ /* 0x000fca0000000000 */
[----:B------:R-:W-:Y:S02]  /*6480*/  IMAD R48, R27, UR8, R48 ;  /* 0x000000081b307c24 */ /* 0x000fe4000f8e0230 */
[----:B------:R-:W-:Y:S01]  /*6490*/  FMUL R27, R13, R52 ;  /* 0x000000340d1b7220 */ /* 0x000fe20000400000 */
[----:B------:R-:W-:-:S03]  /*64a0*/  IMAD R51, R22, UR8, R33 ;  /* 0x0000000816337c24 */ /* 0x000fc6000f8e0221 */
[----:B------:R-:W-:Y:S01]  /*64b0*/  FFMA R27, R0, R32, R27 ;  /* 0x00000020001b7223 */ /* 0x000fe2000000001b */
[----:B0-----:R-:W0:Y:S03]  /*64c0*/  I2F.S8 R54, UR10 ;  /* 0x0000000a00367d06 */ /* 0x001e260008001400 */
[----:B------:R-:W-:Y:S01]  /*64d0*/  FADD R33, R27, 0.5 ;  /* 0x3f0000001b217421 */ /* 0x000fe20000000000 */
[----:B------:R-:W-:-:S04]  /*64e0*/  FADD R29, R29, 0.5 ;  /* 0x3f0000001d1d7421 */ /* 0x000fc80000000000 */
[----:B-1----:R-:W-:Y:S01]  /*64f0*/  I2F.S8 R53, UR9 ;  /* 0x0000000900357d06 */ /* 0x002fe20008001400 */
[----:B------:R-:W-:Y:S01]  /*6500*/  FMUL R52, R0, R52 ;  /* 0x0000003400347220 */ /* 0x000fe20000400000 */
[----:B------:R-:W-:Y:S01]  /*6510*/  LOP3.LUT R34, R34, 0xffdfffff, RZ, 0xc0, !PT ;  /* 0xffdfffff22227812 */ /* 0x000fe200078ec0ff */
[----:B------:R-:W-:Y:S01]  /*6520*/  FADD R41, R41, 0.5 ;  /* 0x3f00000029297421 */ /* 0x000fe20000000000 */
[----:B------:R-:W1:Y:S04]  /*6530*/  LDCU.U8 UR10, c[0x3][0x85] ;  /* 0x00c010a0ff0a77ac */ /* 0x000e680008000000 */
[----:B------:R-:W2:Y:S01]  /*6540*/  F2I.TRUNC.NTZ R33, R33 ;  /* 0x0000002100217305 */ /* 0x000ea2000020f100 */
[----:B------:R-:W5:Y:S07]  /*6550*/  LDCU.U8 UR9, c[0x3][0x84] ;  /* 0x00c01080ff0977ac */ /* 0x000f6e0008000000 */
[----:B------:R0:W1:Y:S02]  /*6560*/  F2I.TRUNC.NTZ R28, R29 ;  /* 0x0000001d001c7305 */ /* 0x000064000020f100 */
[----:B0-----:R-:W-:Y:S01]  /*6570*/  FMUL R29, R13, R54 ;  /* 0x000000360d1d7220 */ /* 0x001fe20000400000 */
[----:B--2---:R-:W-:-:S03]  /*6580*/  IMAD.IADD R22, R10, 0x1, R33 ;  /* 0x000000010a167824 */ /* 0x004fc600078e0221 */
[----:B------:R-:W-:Y:S02]  /*6590*/  FFMA R29, R0, R53, R29 ;  /* 0x00000035001d7223 */ /* 0x000fe4000000001d */
[----:B------:R-:W-:Y:S01]  /*65a0*/  ISETP.GE.AND P0, PT, R22, RZ, PT ;  /* 0x000000ff1600720c */ /* 0x000fe20003f06270 */
[----:B-1----:R-:W-:Y:S02]  /*65b0*/  IMAD.IADD R27, R7, 0x1, R28 ;  /* 0x00000001071b7824 */ /* 0x002fe400078e021c */
[----:B------:R-:W-:Y:S01]  /*65c0*/  FADD R33, R29, 0.5 ;  /* 0x3f0000001d217421 */ /* 0x000fe20000000000 */
[----:B------:R-:W-:-:S04]  /*65d0*/  VIMNMX R22, PT, PT, R11, R22, PT ;  /* 0x000000160b167248 */ /* 0x000fc80003fe0100 */
[----:B------:R-:W-:Y:S01]  /*65e0*/  SEL R22, R22, RZ, P0 ;  /* 0x000000ff16167207 */ /* 0x000fe20000000000 */
[----:B------:R-:W0:Y:S01]  /*65f0*/  F2I.TRUNC.NTZ R33, R33 ;  /* 0x0000002100217305 */ /* 0x000e22000020f100 */
[----:B------:R-:W-:Y:S02]  /*6600*/  ISETP.GE.AND P0, PT, R27, RZ, PT ;  /* 0x000000ff1b00720c */ /* 0x000fe40003f06270 */
[----:B------:R-:W-:-:S04]  /*6610*/  VIMNMX R27, PT, PT, R12, R27, PT ;  /* 0x0000001b0c1b7248 */ /* 0x000fc80003fe0100 */
[----:B------:R-:W-:Y:S02]  /*6620*/  SEL R28, R27, RZ, P0 ;  /* 0x000000ff1b1c7207 */ /* 0x000fe40000000000 */
[----:B---3--:R-:W-:Y:S01]  /*6630*/  ISETP.GE.U32.AND P0, PT, R21, R50, PT ;  /* 0x000000321500720c */ /* 0x008fe20003f06070 */
[----:B------:R-:W-:Y:S01]  /*6640*/  FFMA R27, R13, R32, -R52 ;  /* 0x000000200d1b7223 */ /* 0x000fe20000000834 */
[----:B0-----:R-:W-:-:S05]  /*6650*/  IMAD.IADD R32, R10, 0x1, R33 ;  /* 0x000000010a207824 */ /* 0x001fca00078e0221 */
[----:B------:R-:W-:-:S06]  /*6660*/  VIMNMX R21, PT, PT, R11, R32, PT ;  /* 0x000000200b157248 */ /* 0x000fcc0003fe0100 */
[----:B------:R-:W-:Y:S02]  /*6670*/  @P0 LOP3.LUT R34, R34, 0x200000, RZ, 0xfc, !PT ;  /* 0x0020000022220812 */ /* 0x000fe400078efcff */
[----:B------:R-:W-:Y:S02]  /*6680*/  ISETP.GE.AND P0, PT, R32, RZ, PT ;  /* 0x000000ff2000720c */ /* 0x000fe40003f06270 */
[----:B------:R-:W0:Y:S01]  /*6690*/  F2I.TRUNC.NTZ R32, R41 ;  /* 0x0000002900207305 */ /* 0x000e22000020f100 */
[----:B------:R-:W-:Y:S01]  /*66a0*/  IMAD R50, R15, UR8, R28 ;  /* 0x000000080f327c24 */ /* 0x000fe2000f8e021c */
[----:B------:R-:W-:Y:S02]  /*66b0*/  SEL R21, R21, RZ, P0 ;  /* 0x000000ff15157207 */ /* 0x000fe40000000000 */
[----:B------:R-:W-:-:S04]  /*66c0*/  IADD3 R28, P0, PT, R49, UR4, RZ ;  /* 0x00000004311c7c10 */ /* 0x000fc8000ff1e0ff */
[----:B------:R-:W-:Y:S01]  /*66d0*/  LEA.HI.X.SX32 R29, R49, UR5, 0x1, P0 ;  /* 0x00000005311d7c11 */ /* 0x000fe200080f0eff */
[----:B------:R-:W-:Y:S01]  /*66e0*/  FMUL R54, R0, R54 ;  /* 0x0000003600367220 */ /* 0x000fe20000400000 */
[----:B0-----:R-:W-:-:S03]  /*66f0*/  IMAD.IADD R15, R7, 0x1, R32 ;  /* 0x00000001070f7824 */ /* 0x001fc600078e0220 */
[----:B------:R0:W2:Y:S02]  /*6700*/  LDG.E.U8 R52, desc[UR6][R28.64] ;  /* 0x000000061c347981 */ /* 0x0000a4000c1e1100 */
[----:B------:R-:W-:Y:S02]  /*6710*/  ISETP.GE.AND P0, PT, R15, RZ, PT ;  /* 0x000000ff0f00720c */ /* 0x000fe40003f06270 */
[----:B------:R-:W-:-:S04]  /*6720*/  VIMNMX R15, PT, PT, R12, R15, PT ;  /* 0x0000000f0c0f7248 */ /* 0x000fc80003fe0100 */
[----:B------:R-:W-:Y:S02]  /*6730*/  SEL R15, R15, RZ, P0 ;  /* 0x000000ff0f0f7207 */ /* 0x000fe40000000000 */
[----:B------:R-:W-:-:S04]  /*6740*/  IADD3 R32, P0, PT, R47, UR4, RZ ;  /* 0x000000042f207c10 */ /* 0x000fc8000ff1e0ff */
[----:B------:R-:W-:Y:S01]  /*6750*/  LEA.HI.X.SX32 R33, R47, UR5, 0x1, P0 ;  /* 0x000000052f217c11 */ /* 0x000fe200080f0eff */
[----:B------:R-:W-:-:S04]  /*6760*/  FFMA R41, R13, R53, -R54 ;  /* 0x000000350d297223 */ /* 0x000fc80000000836 */
[----:B------:R1:W2:Y:S01]  /*6770*/  LDG.E.U8 R53, desc[UR6][R32.64] ;  /* 0x0000000620357981 */ /* 0x0002a2000c1e1100 */
[----:B------:R-:W3:Y:S01]  /*6780*/  I2F.S8 R49, UR10 ;  /* 0x0000000a00317d06 */ /* 0x000ee20008001400 */
[----:B------:R-:W0:Y:S07]  /*6790*/  LDCU.U8 UR10, c[0x3][0x87] ;  /* 0x00c010e0ff0a77ac */ /* 0x000e2e0008000000 */
[----:B-----5:R-:W5:Y:S01]  /*67a0*/  I2F.S8 R47, UR9 ;  /* 0x00000009002f7d06 */ /* 0x020f620008001400 */
[----:B------:R-:W1:Y:S01]  /*67b0*/  LDCU.U8 UR9, c[0x3][0x86] ;  /* 0x00c010c0ff0977ac */ /* 0x000e620008000000 */
[----:B------:R-:W-:-:S02]  /*67c0*/  IMAD R54, R14, UR8, R15 ;  /* 0x000000080e367c24 */ /* 0x000fc4000f8e020f */
[----:B------:R-:W-:Y:S01]  /*67d0*/  FMUL R30, R0, R57 ;  /* 0x00000039001e7220 */ /* 0x000fe20000400000 */
[----:B---3--:R-:W-:-:S03]  /*67e0*/  FMUL R15, R13, R49 ;  /* 0x000000310d0f7220 */ /* 0x008fc60000400000 */
[----:B------:R-:W-:Y:S01]  /*67f0*/  FFMA R30, R13, R56, -R30 ;  /* 0x000000380d1e7223 */ /* 0x000fe2000000081e */
[----:B0-----:R-:W0:Y:S01]  /*6800*/  I2F.S8 R57, UR10 ;  /* 0x0000000a00397d06 */ /* 0x001e220008001400 */
[----:B-----5:R-:W-:-:S07]  /*6810*/  FFMA R15, R0, R47, R15 ;  /* 0x0000002f000f7223 */ /* 0x020fce000000000f */
[----:B-1----:R-:W1:Y:S01]  /*6820*/  I2F.S8 R56, UR9 ;  /* 0x0000000900387d06 */ /* 0x002e620008001400 */
[----:B------:R-:W-:Y:S01]  /*6830*/  FADD R28, R15, 0.5 ;  /* 0x3f0000000f1c7421 */ /* 0x000fe20000000000 */
[----:B------:R-:W-:Y:S01]  /*6840*/  FADD R31, R31, 0.5 ;  /* 0x3f0000001f1f7421 */ /* 0x000fe20000000000 */
[----:B------:R-:W-:Y:S01]  /*6850*/  FADD R46, R46, 0.5 ;  /* 0x3f0000002e2e7421 */ /* 0x000fe20000000000 */
[----:B------:R-:W-:Y:S01]  /*6860*/  LOP3.LUT R34, R34, 0xfffbffff, RZ, 0xc0, !PT ;  /* 0xfffbffff22227812 */ /* 0x000fe200078ec0ff */
[----:B------:R-:W3:Y:S03]  /*6870*/  LDCU.U8 UR10, c[0x3][0x89] ;  /* 0x00c01120ff0a77ac */ /* 0x000ee60008000000 */
[----:B------:R-:W5:Y:S01]  /*6880*/  F2I.TRUNC.NTZ R15, R28 ;  /* 0x0000001c000f7305 */ /* 0x000f62000020f100 */
[----:B0-----:R-:W-:Y:S01]  /*6890*/  FMUL R29, R13, R57 ;  /* 0x000000390d1d7220 */ /* 0x001fe20000400000 */
[----:B------:R-:W0:Y:S03]  /*68a0*/  LDCU.U8 UR9, c[0x3][0x88] ;  /* 0x00c01100ff0977ac */ /* 0x000e260008000000 */
[----:B-1----:R-:W-:-:S04]  /*68b0*/  FFMA R29, R0, R56, R29 ;  /* 0x00000038001d7223 */ /* 0x002fc8000000001d */
[----:B------:R-:W-:Y:S01]  /*68c0*/  FADD R33, R29, 0.5 ;  /* 0x3f0000001d217421 */ /* 0x000fe20000000000 */
[----:B-----5:R-:W-:-:S05]  /*68d0*/  IMAD.IADD R14, R10, 0x1, R15 ;  /* 0x000000010a0e7824 */ /* 0x020fca00078e020f */
[----:B------:R-:W1:Y:S01]  /*68e0*/  F2I.TRUNC.NTZ R33, R33 ;  /* 0x0000002100217305 */ /* 0x000e62000020f100 */
[----:B------:R-:W-:Y:S02]  /*68f0*/  ISETP.GE.AND P0, PT, R14, RZ, PT ;  /* 0x000000ff0e00720c */ /* 0x000fe40003f06270 */
[----:B------:R-:W-:-:S05]  /*6900*/  VIMNMX R15, PT, PT, R11, R14, PT ;  /* 0x0000000e0b0f7248 */ /* 0x000fca0003fe0100 */
[----:B------:R-:W5:Y:S01]  /*6910*/  F2I.TRUNC.NTZ R32, R31 ;  /* 0x0000001f00207305 */ /* 0x000f62000020f100 */
[----:B------:R-:W-:Y:S02]  /*6920*/  SEL R15, R15, RZ, P0 ;  /* 0x000000ff0f0f7207 */ /* 0x000fe40000000000 */
[----:B----4-:R-:W-:Y:S01]  /*6930*/  ISETP.GE.U32.AND P0, PT, R44, R45, PT ;  /* 0x0000002d2c00720c */ /* 0x010fe20003f06070 */
[----:B-1----:R-:W-:-:S04]  /*6940*/  IMAD.IADD R28, R10, 0x1, R33 ;  /* 0x000000010a1c7824 */ /* 0x002fc800078e0221 */
[----:B------:R-:W1:Y:S08]  /*6950*/  F2I.TRUNC.NTZ R46, R46 ;  /* 0x0000002e002e7305 */ /* 0x000e70000020f100 */
[----:B------:R-:W-:Y:S01]  /*6960*/  @P0 LOP3.LUT R34, R34, 0x40000, RZ, 0xfc, !PT ;  /* 0x0004000022220812 */ /* 0x000fe200078efcff */
[----:B-----5:R-:W-:Y:S01]  /*6970*/  IMAD.IADD R29, R7, 0x1, R32 ;  /* 0x00000001071d7824 */ /* 0x020fe200078e0220 */
[----:B------:R-:W-:-:S02]  /*6980*/  ISETP.GE.AND P0, PT, R28, RZ, PT ;  /* 0x000000ff1c00720c */ /* 0x000fc40003f06270 */
[----:B------:R-:W-:-:S04]  /*6990*/  VIMNMX R28, PT, PT, R11, R28, PT ;  /* 0x0000001c0b1c7248 */ /* 0x000fc80003fe0100 */
[----:B------:R-:W-:Y:S02]  /*69a0*/  SEL R28, R28, RZ, P0 ;  /* 0x000000ff1c1c7207 */ /* 0x000fe40000000000 */
[----:B------:R-:W-:Y:S02]  /*69b0*/  ISETP.GE.AND P0, PT, R29, RZ, PT ;  /* 0x000000ff1d00720c */ /* 0x000fe40003f06270 */
[----:B------:R-:W-:-:S04]  /*69c0*/  VIMNMX R29, PT, PT, R12, R29, PT ;  /* 0x0000001d0c1d7248 */ /* 0x000fc80003fe0100 */
[----:B------:R-:W-:Y:S01]  /*69d0*/  SEL R32, R29, RZ, P0 ;  /* 0x000000ff1d207207 */ /* 0x000fe20000000000 */
[----:B-1----:R-:W-:-:S05]  /*69e0*/  IMAD.IADD R29, R7, 0x1, R46 ;  /* 0x00000001071d7824 */ /* 0x002fca00078e022e */
[----:B------:R-:W-:Y:S02]  /*69f0*/  ISETP.GE.AND P0, PT, R29, RZ, PT ;  /* 0x000000ff1d00720c */ /* 0x000fe40003f06270 */
[----:B------:R-:W-:Y:S01]  /*6a00*/  VIMNMX R29, PT, PT, R12, R29, PT ;  /* 0x0000001d0c1d7248 */ /* 0x000fe20003fe0100 */
[----:B------:R-:W-:-:S03]  /*6a10*/  IMAD R55, R3, UR8, R32 ;  /* 0x0000000803377c24 */ /* 0x000fc6000f8e0220 */
[----:B------:R-:W-:Y:S02]  /*6a20*/  SEL R29, R29, RZ, P0 ;  /* 0x000000ff1d1d7207 */ /* 0x000fe40000000000 */
[----:B------:R-:W-:-:S04]  /*6a30*/  IADD3 R32, P0, PT, R51, UR4, RZ ;  /* 0x0000000433207c10 */ /* 0x000fc8000ff1e0ff */
[----:B------:R-:W-:Y:S02]  /*6a40*/  LEA.HI.X.SX32 R33, R51, UR5, 0x1, P0 ;  /* 0x0000000533217c11 */ /* 0x000fe400080f0eff */
[----:B------:R-:W-:-:S03]  /*6a50*/  IADD3 R44, P0, PT, R48, UR4, RZ ;  /* 0x00000004302c7c10 */ /* 0x000fc6000ff1e0ff */
[----:B------:R1:W4:Y:S01]  /*6a60*/  LDG.E.U8 R3, desc[UR6][R32.64] ;  /* 0x0000000620037981 */ /* 0x000322000c1e1100 */
[----:B------:R-:W-:-:S05]  /*6a70*/  LEA.HI.X.SX32 R45, R48, UR5, 0x1, P0 ;  /* 0x00000005302d7c11 */ /* 0x000fca00080f0eff */
[----:B------:R-:W4:Y:S01]  /*6a80*/  LDG.E.U8 R44, desc[UR6][R44.64] ;  /* 0x000000062c2c7981 */ /* 0x000f22000c1e1100 */
[----:B---3--:R-:W1:Y:S01]  /*6a90*/  I2F.S8 R31, UR10 ;  /* 0x0000000a001f7d06 */ /* 0x008e620008001400 */
[----:B------:R-:W-:Y:S01]  /*6aa0*/  FMUL R14, R0, R49 ;  /* 0x00000031000e7220 */ /* 0x000fe20000400000 */
[----:B------:R-:W-:-:S06]  /*6ab0*/  IMAD R49, R4, UR8, R29 ;  /* 0x0000000804317c24 */ /* 0x000fcc000f8e021d */
[----:B0-----:R-:W0:Y:S01]  /*6ac0*/  I2F.S8 R29, UR9 ;  /* 0x00000009001d7d06 */ /* 0x001e220008001400 */
[C---:B------:R-:W-:Y:S01]  /*6ad0*/  IADD3 R46, P0, PT, R50.reuse, UR4, RZ ;  /* 0x00000004322e7c10 */ /* 0x040fe2000ff1e0ff */
[C---:B-1----:R-:W-:Y:S01]  /*6ae0*/  FMUL R33, R13.reuse, R31 ;  /* 0x0000001f0d217220 */ /* 0x042fe20000400000 */
[----:B------:R-:W-:Y:S02]  /*6af0*/  FFMA R14, R13, R47, -R14 ;  /* 0x0000002f0d0e7223 */ /* 0x000fe4000000080e */
[----:B------:R-:W-:Y:S01]  /*6b00*/  LEA.HI.X.SX32 R47, R50, UR5, 0x1, P0 ;  /* 0x00000005322f7c11 */ /* 0x000fe200080f0eff */
[----:B------:R-:W-:-:S04]  /*6b10*/  FMUL R32, R0, R31 ;  /* 0x0000001f00207220 */ /* 0x000fc80000400000 */
[----:B------:R1:W3:Y:S01]  /*6b20*/  LDG.E.U8 R46, desc[UR6][R46.64] ;  /* 0x000000062e2e7981 */ /* 0x0002e2000c1e1100 */
[----:B0-----:R-:W-:-:S04]  /*6b30*/  FFMA R33, R0, R29, R33 ;  /* 0x0000001d00217223 */ /* 0x001fc80000000021 */
[----:B------:R-:W-:-:S04]  /*6b40*/  FADD R50, R33, 0.5 ;  /* 0x3f00000021327421 */ /* 0x000fc80000000000 */
[----:B------:R-:W0:Y:S01]  /*6b50*/  F2I.TRUNC.NTZ R33, R50 ;  /* 0x0000003200217305 */ /* 0x000e22000020f100 */
[----:B------:R-:W-:Y:S01]  /*6b60*/  FFMA R29, R13, R29, -R32 ;  /* 0x0000001d0d1d7223 */ /* 0x000fe20000000820 */
[----:B0-----:R-:W-:-:S05]  /*6b70*/  IMAD.IADD R4, R10, 0x1, R33 ;  /* 0x000000010a047824 */ /* 0x001fca00078e0221 */
[----:B------:R-:W-:Y:S02]  /*6b80*/  ISETP.GE.AND P0, PT, R4, RZ, PT ;  /* 0x000000ff0400720c */ /* 0x000fe40003f06270 */
[----:B------:R-:W-:-:S04]  /*6b90*/  VIMNMX R4, PT, PT, R11, R4, PT ;  /* 0x000000040b047248 */ /* 0x000fc80003fe0100 */
[----:B------:R-:W-:Y:S02]  /*6ba0*/  SEL R4, R4, RZ, P0 ;  /* 0x000000ff04047207 */ /* 0x000fe40000000000 */
[----:B------:R-:W-:-:S04]  /*6bb0*/  IADD3 R32, P0, PT, R54, UR4, RZ ;  /* 0x0000000436207c10 */ /* 0x000fc8000ff1e0ff */
[----:B------:R-:W-:-:S05]  /*6bc0*/  LEA.HI.X.SX32 R33, R54, UR5, 0x1, P0 ;  /* 0x0000000536217c11 */ /* 0x000fca00080f0eff */
[----:B------:R0:W3:Y:S01]  /*6bd0*/  LDG.E.U8 R45, desc[UR6][R32.64] ;  /* 0x00000006202d7981 */ /* 0x0000e2000c1e1100 */
[----:B------:R-:W5:Y:S01]  /*6be0*/  LDCU.U8 UR10, c[0x3][0x8b] ;  /* 0x00c01160ff0a77ac */ /* 0x000f620008000000 */
[----:B------:R-:W1:Y:S01]  /*6bf0*/  LDCU.U8 UR9, c[0x3][0x8a] ;  /* 0x00c01140ff0977ac */ /* 0x000e620008000000 */
[----:B-----5:R-:W5:Y:S08]  /*6c00*/  I2F.S8 R51, UR10 ;  /* 0x0000000a00337d06 */ /* 0x020f700008001400 */
[----:B-1----:R-:W1:Y:S01]  /*6c10*/  I2F.S8 R47, UR9 ;  /* 0x00000009002f7d06 */ /* 0x002e620008001400 */
[----:B------:R-:W-:Y:S01]  /*6c20*/  LOP3.LUT R34, R34, 0xffffbfff, RZ, 0xc0, !PT ;  /* 0xffffbfff22227812 */ /* 0x000fe200078ec0ff */
[----:B------:R-:W-:Y:S01]  /*6c30*/  FADD R17, R17, 0.5 ;  /* 0x3f00000011117421 */ /* 0x000fe20000000000 */
[----:B------:R-:W-:Y:S01]  /*6c40*/  FADD R19, R19, 0.5 ;  /* 0x3f00000013137421 */ /* 0x000fe20000000000 */
[----:B------:R-:W2:Y:S01]  /*6c50*/  LDCU.U8 UR10, c[0x3][0x8d] ;  /* 0x00c011a0ff0a77ac */ /* 0x000ea20008000000 */
[----:B-----5:R-:W-:Y:S01]  /*6c60*/  FMUL R31, R13, R51 ;  /* 0x000000330d1f7220 */ /* 0x020fe20000400000 */
[----:B------:R-:W5:Y:S03]  /*6c70*/  LDCU.U8 UR9, c[0x3][0x8c] ;  /* 0x00c01180ff0977ac */ /* 0x000f660008000000 */
[----:B-1----:R-:W-:Y:S01]  /*6c80*/  FFMA R31, R0, R47, R31 ;  /* 0x0000002f001f7223 */ /* 0x002fe2000000001f */
[----:B0-----:R-:W-:Y:S01]  /*6c90*/  F2I.TRUNC.NTZ R32, R19 ;  /* 0x0000001300207305 */ /* 0x001fe2000020f100 */
[----:B--2---:R-:W-:-:S02]  /*6ca0*/  ISETP.GE.U32.AND P0, PT, R52, R53, PT ;  /* 0x000000353400720c */ /* 0x004fc40003f06070 */
[----:B------:R-:W-:-:S05]  /*6cb0*/  FADD R52, R31, 0.5 ;  /* 0x3f0000001f347421 */ /* 0x000fca0000000000 */
[----:B------:R-:W0:Y:S06]  /*6cc0*/  F2I.TRUNC.NTZ R31, R52 ;  /* 0x00000034001f7305 */ /* 0x000e2c000020f100 */
[----:B------:R-:W-:Y:S01]  /*6cd0*/  @P0 LOP3.LUT R34, R34, 0x4000, RZ, 0xfc, !PT ;  /* 0x0000400022220812 */ /* 0x000fe200078efcff */
[----:B0-----:R-:W-:-:S05]  /*6ce0*/  IMAD.IADD R50, R10, 0x1, R31 ;  /* 0x000000010a327824 */ /* 0x001fca00078e021f */
[----:B------:R-:W-:Y:S02]  /*6cf0*/  ISETP.GE.AND P0, PT, R50, RZ, PT ;  /* 0x000000ff3200720c */ /* 0x000fe40003f06270 */
[----:B------:R-:W-:Y:S02]  /*6d00*/  VIMNMX R31, PT, PT, R11, R50, PT ;  /* 0x000000320b1f7248 */ /* 0x000fe40003fe0100 */
[----:B------:R-:W0:Y:S02]  /*6d10*/  F2I.TRUNC.NTZ R50, R17 ;  /* 0x0000001100327305 */ /* 0x000e24000020f100 */
[----:B------:R-:W-:Y:S01]  /*6d20*/  SEL R31, R31, RZ, P0 ;  /* 0x000000ff1f1f7207 */ /* 0x000fe20000000000 */
[----:B0-----:R-:W-:-:S05]  /*6d30*/  IMAD.IADD R33, R7, 0x1, R50 ;  /* 0x0000000107217824 */ /* 0x001fca00078e0232 */
[----:B------:R-:W-:Y:S02]  /*6d40*/  ISETP.GE.AND P0, PT, R33, RZ, PT ;  /* 0x000000ff2100720c */ /* 0x000fe40003f06270 */
[----:B------:R-:W-:-:S04]  /*6d50*/  VIMNMX R33, PT, PT, R12, R33, PT ;  /* 0x000000210c217248 */ /* 0x000fc80003fe0100 */
[----:B------:R-:W-:Y:S01]  /*6d60*/  SEL R50, R33, RZ, P0 ;  /* 0x000000ff21327207 */ /* 0x000fe20000000000 */
[----:B------:R-:W-:Y:S02]  /*6d70*/  IMAD.IADD R33, R7, 0x1, R32 ;  /* 0x0000000107217824 */ /* 0x000fe400078e0220 */
[----:B------:R-:W-:Y:S02]  /*6d80*/  FMUL R32, R0, R51 ;  /* 0x0000003300207220 */ /* 0x000fe40000400000 */
[----:B------:R-:W0:Y:S02]  /*6d90*/  I2F.S8 R51, UR10 ;  /* 0x0000000a00337d06 */ /* 0x000e240008001400 */
[----:B------:R-:W-:-:S06]  /*6da0*/  FFMA R17, R13, R47, -R32 ;  /* 0x0000002f0d117223 */ /* 0x000fcc0000000820 */
[----:B-----5:R-:W1:Y:S01]  /*6db0*/  I2F.S8 R32, UR9 ;  /* 0x0000000900207d06 */ /* 0x020e620008001400 */
[----:B------:R-:W-:Y:S01]  /*6dc0*/  ISETP.GE.AND P0, PT, R33, RZ, PT ;  /* 0x000000ff2100720c */ /* 0x000fe20003f06270 */
[----:B------:R-:W-:Y:S01]  /*6dd0*/  IMAD R50, R9, UR8, R50 ;  /* 0x0000000809327c24 */ /* 0x000fe2000f8e0232 */
[----:B------:R-:W-:Y:S01]  /*6de0*/  VIMNMX R33, PT, PT, R12, R33, PT ;  /* 0x000000210c217248 */ /* 0x000fe20003fe0100 */
[----:B------:R-:W2:Y:S01]  /*6df0*/  LDCU.U8 UR10, c[0x3][0x8f] ;  /* 0x00c011e0ff0a77ac */ /* 0x000ea20008000000 */
[----:B0-----:R-:W-:Y:S02]  /*6e00*/  FMUL R9, R13, R51 ;  /* 0x000000330d097220 */ /* 0x001fe40000400000 */
[----:B------:R-:W-:Y:S01]  /*6e10*/  SEL R33, R33, RZ, P0 ;  /* 0x000000ff21217207 */ /* 0x000fe20000000000 */
[----:B------:R-:W0:Y:S01]  /*6e20*/  LDCU.U8 UR9, c[0x3][0x8e] ;  /* 0x00c011c0ff0977ac */ /* 0x000e220008000000 */
[----:B-1----:R-:W-:-:S03]  /*6e30*/  FFMA R9, R0, R32, R9 ;  /* 0x0000002000097223 */ /* 0x002fc60000000009 */
[----:B------:R-:W-:Y:S02]  /*6e40*/  IMAD R47, R42, UR8, R33 ;  /* 0x000000082a2f7c24 */ /* 0x000fe4000f8e0221 */
[----:B------:R-:W-:Y:S01]  /*6e50*/  FADD R42, R9, 0.5 ;  /* 0x3f000000092a7421 */ /* 0x000fe20000000000 */
[----:B------:R-:W-:-:S03]  /*6e60*/  FADD R19, R18, 0.5 ;  /* 0x3f00000012137421 */ /* 0x000fc60000000000 */
[----:B------:R-:W1:Y:S08]  /*6e70*/  F2I.TRUNC.NTZ R9, R42 ;  /* 0x0000002a00097305 */ /* 0x000e70000020f100 */
[----:B------:R-:W5:Y:S08]  /*6e80*/  F2I.TRUNC.NTZ R18, R19 ;  /* 0x0000001300127305 */ /* 0x000f70000020f100 */
[----:B--2---:R-:W2:Y:S01]  /*6e90*/  I2F.S8 R54, UR10 ;  /* 0x0000000a00367d06 */ /* 0x004ea20008001400 */
[----:B-1----:R-:W-:-:S07]  /*6ea0*/  IMAD.IADD R52, R10, 0x1, R9 ;  /* 0x000000010a347824 */ /* 0x002fce00078e0209 */
[----:B0-----:R-:W0:Y:S01]  /*6eb0*/  I2F.S8 R53, UR9 ;  /* 0x0000000900357d06 */ /* 0x001e220008001400 */
[----:B------:R-:W-:Y:S01]  /*6ec0*/  ISETP.GE.AND P0, PT, R52, RZ, PT ;  /* 0x000000ff3400720c */ /* 0x000fe20003f06270 */
[----:B-----5:R-:W-:Y:S01]  /*6ed0*/  IMAD.IADD R33, R7, 0x1, R18 ;  /* 0x0000000107217824 */ /* 0x020fe200078e0212 */
[----:B------:R-:W-:Y:S02]  /*6ee0*/  VIMNMX R9, PT, PT, R11, R52, PT ;  /* 0x000000340b097248 */ /* 0x000fe40003fe0100 */
[----:B------:R-:W-:Y:S01]  /*6ef0*/  LOP3.LUT R34, R34, 0xfeffffff, RZ, 0xc0, !PT ;  /* 0xfeffffff22227812 */ /* 0x000fe200078ec0ff */
[----:B------:R-:W1:Y:S01]  /*6f00*/  LDCU.U8 UR10, c[0x3][0x91] ;  /* 0x00c01220ff0a77ac */ /* 0x000e620008000000 */
[----:B--2---:R-:W-:Y:S01]  /*6f10*/  FMUL R19, R13, R54 ;  /* 0x000000360d137220 */ /* 0x004fe20000400000 */
[----:B------:R-:W-:Y:S02]  /*6f20*/  SEL R9, R9, RZ, P0 ;  /* 0x000000ff09097207 */ /* 0x000fe40000000000 */
[----:B------:R-:W-:Y:S01]  /*6f30*/  ISETP.GE.AND P0, PT, R33, RZ, PT ;  /* 0x000000ff2100720c */ /* 0x000fe20003f06270 */
[----:B------:R-:W2:Y:S01]  /*6f40*/  LDCU.U8 UR9, c[0x3][0x90] ;  /* 0x00c01200ff0977ac */ /* 0x000ea20008000000 */
[----:B------:R-:W-:Y:S01]  /*6f50*/  VIMNMX R33, PT, PT, R12, R33, PT ;  /* 0x000000210c217248 */ /* 0x000fe20003fe0100 */
[----:B0-----:R-:W-:-:S03]  /*6f60*/  FFMA R19, R0, R53, R19 ;  /* 0x0000003500137223 */ /* 0x001fc60000000013 */
[----:B------:R-:W-:Y:S01]  /*6f70*/  SEL R33, R33, RZ, P0 ;  /* 0x000000ff21217207 */ /* 0x000fe20000000000 */
[----:B------:R-:W-:Y:S01]  /*6f80*/  FADD R42, R19, 0.5 ;  /* 0x3f000000132a7421 */ /* 0x000fe20000000000 */
[----:B----4-:R-:W-:Y:S01]  /*6f90*/  ISETP.GE.U32.AND P0, PT, R3, R44, PT ;  /* 0x0000002c0300720c */ /* 0x010fe20003f06070 */
[----:B------:R-:W-:Y:S02]  /*6fa0*/  FMUL R18, R0, R51 ;  /* 0x0000003300127220 */ /* 0x000fe40000400000 */
[----:B------:R-:W0:Y:S01]  /*6fb0*/  F2I.TRUNC.NTZ R3, R42 ;  /* 0x0000002a00037305 */ /* 0x000e22000020f100 */
[----:B------:R-:W-:Y:S02]  /*6fc0*/  IMAD R51, R16, UR8, R33 ;  /* 0x0000000810337c24 */ /* 0x000fe4000f8e0221 */
[----:B------:R-:W-:Y:S01]  /*6fd0*/  FADD R16, R43, 0.5 ;  /* 0x3f0000002b107421 */ /* 0x000fe20000000000 */
[----:B------:R-:W-:-:S05]  /*6fe0*/  FFMA R18, R13, R32, -R18 ;  /* 0x000000200d127223 */ /* 0x000fca0000000812 */
[----:B------:R-:W4:Y:S01]  /*6ff0*/  F2I.TRUNC.NTZ R16, R16 ;  /* 0x0000001000107305 */ /* 0x000f22000020f100 */
[----:B------:R-:W-:Y:S01]  /*7000*/  @P0 LOP3.LUT R34, R34, 0x1000000, RZ, 0xfc, !PT ;  /* 0x0100000022220812 */ /* 0x000fe200078efcff */
[----:B0-----:R-:W-:-:S05]  /*7010*/  IMAD.IADD R32, R10, 0x1, R3 ;  /* 0x000000010a207824 */ /* 0x001fca00078e0203 */
        /* <DEDUP_REMOVED lines=8> */
[----:B------:R-:W-:Y:S01]  /*70a0*/  FMUL R44, R0, R54 ;  /* 0x00000036002c7220 */ /* 0x000fe20000400000 */
[----:B------:R0:W4:Y:S02]  /*70b0*/  LDG.E.U8 R52, desc[UR6][R32.64] ;  /* 0x0000000620347981 */ /* 0x000124000c1e1100 */
[----:B------:R-:W-:Y:S02]  /*70c0*/  SEL R19, R19, RZ, P0 ;  /* 0x000000ff13137207 */ /* 0x000fe40000000000 */
[----:B------:R-:W-:-:S04]  /*70d0*/  IADD3 R42, P0, PT, R49, UR4, RZ ;  /* 0x00000004312a7c10 */ /* 0x000fc8000ff1e0ff */
[----:B------:R-:W-:Y:S01]  /*70e0*/  LEA.HI.X.SX32 R43, R49, UR5, 0x1, P0 ;  /* 0x00000005312b7c11 */ /* 0x000fe200080f0eff */
[----:B------:R-:W-:-:S04]  /*70f0*/  FFMA R44, R13, R53, -R44 ;  /* 0x000000350d2c7223 */ /* 0x000fc8000000082c */
[----:B------:R5:W4:Y:S01]  /*7100*/  LDG.E.U8 R53, desc[UR6][R42.64] ;  /* 0x000000062a357981 */ /* 0x000b22000c1e1100 */
[----:B-1----:R-:W1:Y:S01]  /*7110*/  I2F.S8 R55, UR10 ;  /* 0x0000000a00377d06 */ /* 0x002e620008001400 */
[----:B------:R-:W0:Y:S07]  /*7120*/  LDCU.U8 UR10, c[0x3][0x93] ;  /* 0x00c01260ff0a77ac */ /* 0x000e2e0008000000 */
[----:B--2---:R-:W2:Y:S01]  /*7130*/  I2F.S8 R49, UR9 ;  /* 0x0000000900317d06 */ /* 0x004ea20008001400 */
[----:B------:R-:W3:Y:S01]  /*7140*/  LDCU.U8 UR9, c[0x3][0x92] ;  /* 0x00c01240ff0977ac */ /* 0x000ee20008000000 */
[----:B------:R-:W-:-:S02]  /*7150*/  IMAD R54, R8, UR8, R19 ;  /* 0x0000000808367c24 */ /* 0x000fc4000f8e0213 */
[----:B------:R-:W-:Y:S01]  /*7160*/  FMUL R48, R0, R57 ;  /* 0x0000003900307220 */ /* 0x000fe20000400000 */
[----:B-1----:R-:W-:-:S03]  /*7170*/  FMUL R19, R13, R55 ;  /* 0x000000370d137220 */ /* 0x002fc60000400000 */
[----:B------:R-:W-:Y:S01]  /*7180*/  FFMA R48, R13, R56, -R48 ;  /* 0x000000380d307223 */ /* 0x000fe20000000830 */
[----:B0-----:R-:W0:Y:S01]  /*7190*/  I2F.S8 R57, UR10 ;  /* 0x0000000a00397d06 */ /* 0x001e220008001400 */
[----:B--2---:R-:W-:-:S04]  /*71a0*/  FFMA R19, R0, R49, R19 ;  /* 0x0000003100137223 */ /* 0x004fc80000000013 */
[----:B------:R-:W-:-:S03]  /*71b0*/  FADD R32, R19, 0.5 ;  /* 0x3f00000013207421 */ /* 0x000fc60000000000 */
[----:B---3--:R-:W1:Y:S01]  /*71c0*/  I2F.S8 R56, UR9 ;  /* 0x0000000900387d06 */ /* 0x008e620008001400 */
[----:B------:R-:W-:Y:S01]  /*71d0*/  FADD R2, R2, 0.5 ;  /* 0x3f00000002027421 */ /* 0x000fe20000000000 */
[----:B------:R-:W-:Y:S01]  /*71e0*/  FADD R30, R30, 0.5 ;  /* 0x3f0000001e1e7421 */ /* 0x000fe20000000000 */
[----:B------:R-:W-:Y:S01]  /*71f0*/  LOP3.LUT R34, R34, 0xffefffff, RZ, 0xc0, !PT ;  /* 0xffefffff22227812 */ /* 0x000fe200078ec0ff */
[----:B------:R-:W2:Y:S04]  /*7200*/  LDCU.U8 UR10, c[0x3][0x95] ;  /* 0x00c012a0ff0a77ac */ /* 0x000ea80008000000 */
[----:B------:R3:W5:Y:S01]  /*7210*/  F2I.TRUNC.NTZ R19, R32 ;  /* 0x0000002000137305 */ /* 0x000762000020f100 */
[----:B0-----:R-:W-:Y:S01]  /*7220*/  FMUL R33, R13, R57 ;  /* 0x000000390d217220 */ /* 0x001fe20000400000 */
[----:B------:R-:W0:Y:S03]  /*7230*/  LDCU.U8 UR9, c[0x3][0x94] ;  /* 0x00c01280ff0977ac */ /* 0x000e260008000000 */
[----:B-1----:R-:W-:-:S04]  /*7240*/  FFMA R33, R0, R56, R33 ;  /* 0x0000003800217223 */ /* 0x002fc80000000021 */
[----:B---3--:R-:W-:Y:S01]  /*7250*/  FADD R32, R33, 0.5 ;  /* 0x3f00000021207421 */ /* 0x008fe20000000000 */
[----:B-----5:R-:W-:-:S03]  /*7260*/  IMAD.IADD R8, R10, 0x1, R19 ;  /* 0x000000010a087824 */ /* 0x020fc600078e0213 */
[----:B------:R-:W1:Y:S02]  /*7270*/  F2I.TRUNC.NTZ R33, R32 ;  /* 0x0000002000217305 */ /* 0x000e64000020f100 */
[----:B------:R-:W-:Y:S02]  /*7280*/  ISETP.GE.AND P0, PT, R8, RZ, PT ;  /* 0x000000ff0800720c */ /* 0x000fe40003f06270 */
[----:B------:R-:W-:-:S04]  /*7290*/  VIMNMX R16, PT, PT, R11, R8, PT ;  /* 0x000000080b107248 */ /* 0x000fc80003fe0100 */
[----:B------:R-:W3:Y:S01]  /*72a0*/  F2I.TRUNC.NTZ R2, R2 ;  /* 0x0000000200027305 */ /* 0x000ee2000020f100 */
[----:B------:R-:W-:Y:S02]  /*72b0*/  SEL R16, R16, RZ, P0 ;  /* 0x000000ff10107207 */ /* 0x000fe40000000000 */
[----:B------:R-:W-:Y:S01]  /*72c0*/  ISETP.GE.U32.AND P0, PT, R46, R45, PT ;  /* 0x0000002d2e00720c */ /* 0x000fe20003f06070 */
[----:B------:R-:W-:-:S04]  /*72d0*/  FMUL R8, R0, R55 ;  /* 0x0000003700087220 */ /* 0x000fc80000400000 */
[----:B------:R-:W5:Y:S01]  /*72e0*/  F2I.TRUNC.NTZ R30, R30 ;  /* 0x0000001e001e7305 */ /* 0x000f62000020f100 */
[----:B------:R-:W-:Y:S01]  /*72f0*/  FFMA R19, R13, R49, -R8 ;  /* 0x000000310d137223 */ /* 0x000fe20000000808 */
[----:B-1----:R-:W-:Y:S02]  /*7300*/  IMAD.IADD R8, R10, 0x1, R33 ;  /* 0x000000010a087824 */ /* 0x002fe400078e0221 */
[----:B---3--:R-:W-:-:S04]  /*7310*/  IMAD.IADD R33, R7, 0x1, R2 ;  /* 0x0000000107217824 */ /* 0x008fc800078e0202 */
[----:B------:R-:W-:Y:S02]  /*7320*/  @P0 LOP3.LUT R34, R34, 0x100000, RZ, 0xfc, !PT ;  /* 0x0010000022220812 */ /* 0x000fe400078efcff */
[----:B------:R-:W-:Y:S02]  /*7330*/  ISETP.GE.AND P0, PT, R8, RZ, PT ;  /* 0x000000ff0800720c */ /* 0x000fe40003f06270 */
[----:B------:R-:W-:Y:S01]  /*7340*/  VIMNMX R8, PT, PT, R11, R8, PT ;  /* 0x000000080b087248 */ /* 0x000fe20003fe0100 */
[----:B-----5:R-:W-:-:S03]  /*7350*/  IMAD.IADD R43, R7, 0x1, R30 ;  /* 0x00000001072b7824 */ /* 0x020fc600078e021e */
[----:B------:R-:W-:Y:S02]  /*7360*/  SEL R8, R8, RZ, P0 ;  /* 0x000000ff08087207 */ /* 0x000fe40000000000 */
[----:B------:R-:W-:Y:S02]  /*7370*/  ISETP.GE.AND P0, PT, R33, RZ, PT ;  /* 0x000000ff2100720c */ /* 0x000fe40003f06270 */
[----:B------:R-:W-:-:S04]  /*7380*/  VIMNMX R33, PT, PT, R12, R33, PT ;  /* 0x000000210c217248 */ /* 0x000fc80003fe0100 */
[----:B------:R-:W-:Y:S02]  /*7390*/  SEL R33, R33, RZ, P0 ;  /* 0x000000ff21217207 */ /* 0x000fe40000000000 */
[----:B------:R-:W-:Y:S02]  /*73a0*/  ISETP.GE.AND P0, PT, R43, RZ, PT ;  /* 0x000000ff2b00720c */ /* 0x000fe40003f06270 */
[----:B------:R-:W-:-:S04]  /*73b0*/  VIMNMX R43, PT, PT, R12, R43, PT ;  /* 0x0000002b0c2b7248 */ /* 0x000fc80003fe0100 */
[----:B------:R-:W-:Y:S02]  /*73c0*/  SEL R43, R43, RZ, P0 ;  /* 0x000000ff2b2b7207 */ /* 0x000fe40000000000 */
[----:B------:R-:W-:Y:S01]  /*73d0*/  IADD3 R32, P0, PT, R50, UR4, RZ ;  /* 0x0000000432207c10 */ /* 0x000fe2000ff1e0ff */
[----:B------:R-:W-:-:S03]  /*73e0*/  IMAD R55, R20, UR8, R33 ;  /* 0x0000000814377c24 */ /* 0x000fc6000f8e0221 */
[----:B------:R-:W-:Y:S02]  /*73f0*/  LEA.HI.X.SX32 R33, R50, UR5, 0x1, P0 ;  /* 0x0000000532217c11 */ /* 0x000fe400080f0eff */
[C---:B------:R-:W-:Y:S01]  /*7400*/  IADD3 R42, P0, PT, R47.reuse, UR4, RZ ;  /* 0x000000042f2a7c10 */ /* 0x040fe2000ff1e0ff */
[----:B------:R-:W-:Y:S02]  /*7410*/  IMAD R49, R6, UR8, R43 ;  /* 0x0000000806317c24 */ /* 0x000fe4000f8e022b */
[----:B------:R1:W3:Y:S01]  /*7420*/  LDG.E.U8 R2, desc[UR6][R32.64] ;  /* 0x0000000620027981 */ /* 0x0002e2000c1e1100 */
[----:B------:R-:W-:Y:S02]  /*7430*/  LEA.HI.X.SX32 R43, R47, UR5, 0x1, P0 ;  /* 0x000000052f2b7c11 */ /* 0x000fe400080f0eff */
[----:B------:R-:W-:-:S04]  /*7440*/  IADD3 R46, P0, PT, R51, UR4, RZ ;  /* 0x00000004332e7c10 */ /* 0x000fc8000ff1e0ff */
[----:B------:R-:W-:Y:S02]  /*7450*/  LEA.HI.X.SX32 R47, R51, UR5, 0x1, P0 ;  /* 0x00000005332f7c11 */ /* 0x000fe400080f0eff */
[----:B------:R-:W3:Y:S01]  /*7460*/  LDG.E.U8 R51, desc[UR6][R42.64] ;  /* 0x000000062a337981 */ /* 0x000ee2000c1e1100 */
[----:B--2---:R-:W1:Y:S08]  /*7470*/  I2F.S8 R30, UR10 ;  /* 0x0000000a001e7d06 */ /* 0x004e700008001400 */
[----:B0-----:R-:W0:Y:S01]  /*7480*/  I2F.S8 R20, UR9 ;  /* 0x0000000900147d06 */ /* 0x001e220008001400 */
[C---:B------:R-:W-:Y:S01]  /*7490*/  FMUL R6, R0.reuse, R57 ;  /* 0x0000003900067220 */ /* 0x040fe20000400000 */
[----:B------:R2:W5:Y:S01]  /*74a0*/  LDG.E.U8 R46, desc[UR6][R46.64] ;  /* 0x000000062e2e7981 */ /* 0x000562000c1e1100 */
[----:B-1----:R-:W-:Y:S01]  /*74b0*/  FMUL R33, R13, R30 ;  /* 0x0000001e0d217220 */ /* 0x002fe20000400000 */
[----:B------:R-:W1:Y:S03]  /*74c0*/  LDCU.U8 UR10, c[0x3][0x97] ;  /* 0x00c012e0ff0a77ac */ /* 0x000e660008000000 */
[----:B0-----:R-:W-:-:S04]  /*74d0*/  FFMA R33, R0, R20, R33 ;  /* 0x0000001400217223 */ /* 0x001fc80000000021 */
[----:B------:R-:W-:Y:S01]  /*74e0*/  FADD R50, R33, 0.5 ;  /* 0x3f00000021327421 */ /* 0x000fe20000000000 */
[----:B------:R-:W2:Y:S03]  /*74f0*/  LDCU.U8 UR9, c[0x3][0x96] ;  /* 0x00c012c0ff0977ac */ /* 0x000ea60008000000 */
[----:B------:R-:W0:Y:S01]  /*7500*/  F2I.TRUNC.NTZ R33, R50 ;  /* 0x0000003200217305 */ /* 0x000e22000020f100 */
[----:B------:R-:W-:-:S07]  /*7510*/  FFMA R45, R13, R56, -R6 ;  /* 0x000000380d2d7223 */ /* 0x000fce0000000806 */
[----:B-1----:R-:W-:Y:S01]  /*7520*/  I2F.S8 R50, UR10 ;  /* 0x0000000a00327d06 */ /* 0x002fe20008001400 */
[----:B0-----:R-:W-:-:S07]  /*7530*/  IMAD.IADD R6, R10, 0x1, R33 ;  /* 0x000000010a067824 */ /* 0x001fce00078e0221 */
[----:B--2---:R-:W-:Y:S01]  /*7540*/  I2F.S8 R47, UR9 ;  /* 0x00000009002f7d06 */ /* 0x004fe20008001400 */
[----:B------:R-:W-:Y:S01]  /*7550*/  FADD R24, R24, 0.5 ;  /* 0x3f00000018187421 */ /* 0x000fe20000000000 */
[----:B------:R-:W-:Y:S01]  /*7560*/  FMUL R30, R0, R30 ;  /* 0x0000001e001e7220 */ /* 0x000fe20000400000 */
[----:B------:R-:W-:Y:S01]  /*7570*/  LOP3.LUT R34, R34, 0xffff7fff, RZ, 0xc0, !PT ;  /* 0xffff7fff22227812 */ /* 0x000fe200078ec0ff */
[----:B------:R-:W0:Y:S01]  /*7580*/  LDCU.U8 UR10, c[0x3][0x99] ;  /* 0x00c01320ff0a77ac */ /* 0x000e220008000000 */
[----:B------:R-:W-:Y:S02]  /*7590*/  ISETP.GE.AND P0, PT, R6, RZ, PT ;  /* 0x000000ff0600720c */ /* 0x000fe40003f06270 */
[----:B------:R-:W-:Y:S01]  /*75a0*/  VIMNMX R6, PT, PT, R11, R6, PT ;  /* 0x000000060b067248 */ /* 0x000fe20003fe0100 */
[----:B------:R-:W1:Y:S03]  /*75b0*/  LDCU.U8 UR9, c[0x3][0x98] ;  /* 0x00c01300ff0977ac */ /* 0x000e660008000000 */
[----:B------:R-:W-:-:S02]  /*75c0*/  SEL R6, R6, RZ, P0 ;  /* 0x000000ff06067207 */ /* 0x000fc40000000000 */
[----:B------:R-:W-:-:S04]  /*75d0*/  IADD3 R32, P0, PT, R54, UR4, RZ ;  /* 0x0000000436207c10 */ /* 0x000fc8000ff1e0ff */
[----:B------:R-:W-:-:S05]  /*75e0*/  LEA.HI.X.SX32 R33, R54, UR5, 0x1, P0 ;  /* 0x0000000536217c11 */ /* 0x000fca00080f0eff */
[----:B------:R2:W5:Y:S01]  /*75f0*/  LDG.E.U8 R43, desc[UR6][R32.64] ;  /* 0x00000006202b7981 */ /* 0x000562000c1e1100 */
[----:B------:R-:W2:Y:S01]  /*7600*/  F2I.TRUNC.NTZ R24, R24 ;  /* 0x0000001800187305 */ /* 0x000ea2000020f100 */
[----:B------:R-:W-:Y:S01]  /*7610*/  FFMA R20, R13, R20, -R30 ;  /* 0x000000140d147223 */ /* 0x000fe2000000081e */
[----:B--2---:R-:W-:Y:S02]  /*7620*/  IMAD.IADD R33, R7, 0x1, R24 ;  /* 0x0000000107217824 */ /* 0x004fe400078e0218 */
[----:B------:R-:W-:-:S04]  /*7630*/  FMUL R24, R0, R50 ;  /* 0x0000003200187220 */ /* 0x000fc80000400000 */
[----:B------:R-:W-:Y:S01]  /*7640*/  FFMA R24, R13, R47, -R24 ;  /* 0x0000002f0d187223 */ /* 0x000fe20000000818 */
[----:B------:R-:W-:-:S06]  /*7650*/  FADD R26, R26, 0.5 ;  /* 0x3f0000001a1a7421 */ /* 0x000fcc0000000000 */
[----:B------:R-:W-:Y:S01]  /*7660*/  F2I.TRUNC.NTZ R26, R26 ;  /* 0x0000001a001a7305 */ /* 0x000fe2000020f100 */
[----:B----4-:R-:W-:Y:S01]  /*7670*/  ISETP.GE.U32.AND P0, PT, R52, R53, PT ;  /* 0x000000353400720c */ /* 0x010fe20003f06070 */
[----:B------:R-:W-:-:S04]  /*7680*/  FMUL R53, R13, R50 ;  /* 0x000000320d357220 */ /* 0x000fc80000400000 */
[----:B------:R-:W-:-:S04]  /*7690*/  FFMA R53, R0, R47, R53 ;  /* 0x0000002f00357223 */ /* 0x000fc80000000035 */
[----:B------:R-:W-:-:S06]  /*76a0*/  FADD R53, R53, 0.5 ;  /* 0x3f00000035357421 */ /* 0x000fcc0000000000 */
[----:B------:R-:W2:Y:S01]  /*76b0*/  F2I.TRUNC.NTZ R53, R53 ;  /* 0x0000003500357305 */ /* 0x000ea2000020f100 */
[----:B------:R-:W-:Y:S01]  /*76c0*/  @P0 LOP3.LUT R34, R34, 0x8000, RZ, 0xfc, !PT ;  /* 0x0000800022220812 */ /* 0x000fe200078efcff */
[----:B--2---:R-:W-:-:S05]  /*76d0*/  IMAD.IADD R30, R10, 0x1, R53 ;  /* 0x000000010a1e7824 */ /* 0x004fca00078e0235 */
[----:B------:R-:W-:Y:S02]  /*76e0*/  ISETP.GE.AND P0, PT, R30, RZ, PT ;  /* 0x000000ff1e00720c */ /* 0x000fe40003f06270 */
[----:B------:R-:W-:-:S04]  /*76f0*/  VIMNMX R30, PT, PT, R11, R30, PT ;  /* 0x0000001e0b1e7248 */ /* 0x000fc80003fe0100 */
[----:B------:R-:W-:Y:S02]  /*7700*/  SEL R30, R30, RZ, P0 ;  /* 0x000000ff1e1e7207 */ /* 0x000fe40000000000 */
[----:B------:R-:W-:Y:S02]  /*7710*/  ISETP.GE.AND P0, PT, R33, RZ, PT ;  /* 0x000000ff2100720c */ /* 0x000fe40003f06270 */
[----:B------:R-:W-:Y:S01]  /*7720*/  VIMNMX R33, PT, PT, R12, R33, PT ;  /* 0x000000210c217248 */ /* 0x000fe20003fe0100 */
[----:B0-----:R-:W0:Y:S03]  /*7730*/  I2F.S8 R50, UR10 ;  /* 0x0000000a00327d06 */ /* 0x001e260008001400 */
[----:B------:R-:W-:-:S05]  /*7740*/  SEL R32, R33, RZ, P0 ;  /* 0x000000ff21207207 */ /* 0x000fca0000000000 */
[----:B------:R-:W-:Y:S02]  /*7750*/  IMAD R47, R23, UR8, R32 ;  /* 0x00000008172f7c24 */ /* 0x000fe4000f8e0220 */
[----:B-1----:R-:W1:Y:S01]  /*7760*/  I2F.S8 R32, UR9 ;  /* 0x0000000900207d06 */ /* 0x002e620008001400 */
[----:B0-----:R-:W-:-:S04]  /*7770*/  FMUL R23, R13, R50 ;  /* 0x000000320d177220 */ /* 0x001fc80000400000 */
[----:B-1----:R-:W-:-:S04]  /*7780*/  FFMA R23, R0, R32, R23 ;  /* 0x0000002000177223 */ /* 0x002fc80000000017 */
[----:B------:R-:W-:-:S04]  /*7790*/  FADD R52, R23, 0.5 ;  /* 0x3f00000017347421 */ /* 0x000fc80000000000 */
[----:B------:R-:W0:Y:S01]  /*77a0*/  F2I.TRUNC.NTZ R23, R52 ;  /* 0x0000003400177305 */ /* 0x000e22000020f100 */
[----:B------:R-:W1:Y:S01]  /*77b0*/  LDCU.U8 UR10, c[0x3][0x9b] ;  /* 0x00c01360ff0a77ac */ /* 0x000e620008000000 */
[----:B------:R-:W-:Y:S01]  /*77c0*/  IMAD.IADD R33, R7, 0x1, R26 ;  /* 0x0000000107217824 */ /* 0x000fe200078e021a */
[----:B------:R-:W2:Y:S04]  /*77d0*/  LDCU.U8 UR9, c[0x3][0x9a] ;  /* 0x00c01340ff0977ac */ /* 0x000ea80008000000 */
[----:B------:R-:W-:Y:S02]  /*77e0*/  ISETP.GE.AND P0, PT, R33, RZ, PT ;  /* 0x000000ff2100720c */ /* 0x000fe40003f06270 */
[----:B------:R-:W-:Y:S01]  /*77f0*/  VIMNMX R33, PT, PT, R12, R33, PT ;  /* 0x000000210c217248 */ /* 0x000fe20003fe0100 */
[----:B------:R-:W-:Y:S01]  /*7800*/  FADD R27, R27, 0.5 ;  /* 0x3f0000001b1b7421 */ /* 0x000fe20000000000 */
[----:B0-----:R-:W-:-:S02]  /*7810*/  IMAD.IADD R26, R10, 0x1, R23 ;  /* 0x000000010a1a7824 */ /* 0x001fc400078e0217 */
[----:B------:R-:W-:-:S03]  /*7820*/  SEL R42, R33, RZ, P0 ;  /* 0x000000ff212a7207 */ /* 0x000fc60000000000 */
[----:B------:R-:W-:Y:S02]  /*7830*/  ISETP.GE.AND P0, PT, R26, RZ, PT ;  /* 0x000000ff1a00720c */ /* 0x000fe40003f06270 */
[----:B------:R-:W-:Y:S02]  /*7840*/  VIMNMX R23, PT, PT, R11, R26, PT ;  /* 0x0000001a0b177248 */ /* 0x000fe40003fe0100 */
[----:B------:R-:W0:Y:S08]  /*7850*/  F2I.TRUNC.NTZ R26, R27 ;  /* 0x0000001b001a7305 */ /* 0x000e30000020f100 */
[----:B-1----:R-:W1:Y:S01]  /*7860*/  I2F.S8 R53, UR10 ;  /* 0x0000000a00357d06 */ /* 0x002e620008001400 */
[----:B------:R-:W-:-:S07]  /*7870*/  IMAD R42, R25, UR8, R42 ;  /* 0x00000008192a7c24 */ /* 0x000fce000f8e022a */
[----:B--2---:R-:W2:Y:S01]  /*7880*/  I2F.S8 R52, UR9 ;  /* 0x0000000900347d06 */ /* 0x004ea20008001400 */
[----:B0-----:R-:W-:Y:S01]  /*7890*/  IMAD.IADD R25, R7, 0x1, R26 ;  /* 0x0000000107197824 */ /* 0x001fe200078e021a */
[----:B------:R-:W-:Y:S01]  /*78a0*/  SEL R23, R23, RZ, P0 ;  /* 0x000000ff17177207 */ /* 0x000fe20000000000 */
[----:B------:R-:W-:Y:S01]  /*78b0*/  FMUL R50, R0, R50 ;  /* 0x0000003200327220 */ /* 0x000fe20000400000 */
[----:B------:R-:W-:Y:S01]  /*78c0*/  FADD R41, R41, 0.5 ;  /* 0x3f00000029297421 */ /* 0x000fe20000000000 */
[----:B------:R-:W-:Y:S01]  /*78d0*/  LOP3.LUT R34, R34, 0xfbffffff, RZ, 0xc0, !PT ;  /* 0xfbffffff22227812 */ /* 0x000fe200078ec0ff */
[----:B------:R-:W0:Y:S01]  /*78e0*/  LDCU.U8 UR10, c[0x3][0x9d] ;  /* 0x00c013a0ff0a77ac */ /* 0x000e220008000000 */
[----:B-1----:R-:W-:Y:S01]  /*78f0*/  FMUL R27, R13, R53 ;  /* 0x000000350d1b7220 */ /* 0x002fe20000400000 */
[----:B------:R-:W-:Y:S02]  /*7900*/  ISETP.GE.AND P0, PT, R25, RZ, PT ;  /* 0x000000ff1900720c */ /* 0x000fe40003f06270 */
[----:B------:R-:W-:Y:S01]  /*7910*/  VIMNMX R25, PT, PT, R12, R25, PT ;  /* 0x000000190c197248 */ /* 0x000fe20003fe0100 */
[C---:B------:R-:W-:Y:S01]  /*7920*/  FMUL R54, R0.reuse, R53 ;  /* 0x0000003500367220 */ /* 0x040fe20000400000 */
[----:B------:R-:W1:Y:S01]  /*7930*/  LDCU.U8 UR9, c[0x3][0x9c] ;  /* 0x00c01380ff0977ac */ /* 0x000e620008000000 */
[----:B--2---:R-:W-:Y:S01]  /*7940*/  FFMA R27, R0, R52, R27 ;  /* 0x00000034001b7223 */ /* 0x004fe2000000001b */
[----:B------:R-:W-:Y:S01]  /*7950*/  SEL R33, R25, RZ, P0 ;  /* 0x000000ff19217207 */ /* 0x000fe20000000000 */
[----:B------:R-:W-:-:S02]  /*7960*/  FFMA R25, R13, R32, -R50 ;  /* 0x000000200d197223 */ /* 0x000fc40000000832 */
[----:B------:R-:W-:-:S04]  /*7970*/  FADD R32, R27, 0.5 ;  /* 0x3f0000001b207421 */ /* 0x000fc80000000000 */
[----:B------:R-:W2:Y:S01]  /*7980*/  F2I.TRUNC.NTZ R27, R32 ;  /* 0x00000020001b7305 */ /* 0x000ea2000020f100 */
[----:B---3--:R-:W-:Y:S01]  /*7990*/  ISETP.GE.U32.AND P0, PT, R2, R51, PT ;  /* 0x000000330200720c */ /* 0x008fe20003f06070 */
[----:B------:R-:W-:-:S06]  /*79a0*/  IMAD R50, R22, UR8, R33 ;  /* 0x0000000816327c24 */ /* 0x000fcc000f8e0221 */
[----:B------:R-:W3:Y:S01]  /*79b0*/  F2I.TRUNC.NTZ R22, R41 ;  /* 0x0000002900167305 */ /* 0x000ee2000020f100 */
[----:B--2---:R-:W-:-:S05]  /*79c0*/  IMAD.IADD R2, R10, 0x1, R27 ;  /* 0x000000010a027824 */ /* 0x004fca00078e021b */
[----:B------:R-:W-:Y:S02]  /*79d0*/  @P0 LOP3.LUT R34, R34, 0x4000000, RZ, 0xfc, !PT ;  /* 0x0400000022220812 */ /* 0x000fe400078efcff */
[----:B------:R-:W-:Y:S02]  /*79e0*/  ISETP.GE.AND P0, PT, R2, RZ, PT ;  /* 0x000000ff0200720c */ /* 0x000fe40003f06270 */
[----:B------:R-:W-:Y:S01]  /*79f0*/  VIMNMX R2, PT, PT, R11, R2, PT ;  /* 0x000000020b027248 */ /* 0x000fe20003fe0100 */
[----:B---3--:R-:W-:-:S03]  /*7a00*/  IMAD.IADD R33, R7, 0x1, R22 ;  /* 0x0000000107217824 */ /* 0x008fc600078e0216 */
[----:B------:R-:W-:Y:S02]  /*7a10*/  SEL R2, R2, RZ, P0 ;  /* 0x000000ff02027207 */ /* 0x000fe40000000000 */
[----:B------:R-:W-:-:S04]  /*7a20*/  IADD3 R26, P0, PT, R55, UR4, RZ ;  /* 0x00000004371a7c10 */ /* 0x000fc8000ff1e0ff */
[----:B------:R-:W-:Y:S02]  /*7a30*/  LEA.HI.X.SX32 R27, R55, UR5, 0x1, P0 ;  /* 0x00000005371b7c11 */ /* 0x000fe400080f0eff */
[----:B------:R-:W-:Y:S02]  /*7a40*/  ISETP.GE.AND P0, PT, R33, RZ, PT ;  /* 0x000000ff2100720c */ /* 0x000fe40003f06270 */
[----:B------:R-:W-:Y:S01]  /*7a50*/  VIMNMX R33, PT, PT, R12, R33, PT ;  /* 0x000000210c217248 */ /* 0x000fe20003fe0100 */
[----:B------:R-:W-:Y:S01]  /*7a60*/  FFMA R41, R13, R52, -R54 ;  /* 0x000000340d297223 */ /* 0x000fe20000000836 */
[----:B------:R2:W3:Y:S02]  /*7a70*/  LDG.E.U8 R27, desc[UR6][R26.64] ;  /* 0x000000061a1b7981 */ /* 0x0004e4000c1e1100 */
[----:B------:R-:W-:Y:S02]  /*7a80*/  SEL R22, R33, RZ, P0 ;  /* 0x000000ff21167207 */ /* 0x000fe40000000000 */
[----:B------:R-:W-:-:S04]  /*7a90*/  IADD3 R32, P0, PT, R49, UR4, RZ ;  /* 0x0000000431207c10 */ /* 0x000fc8000ff1e0ff */
[----:B------:R-:W-:-:S05]  /*7aa0*/  LEA.HI.X.SX32 R33, R49, UR5, 0x1, P0 ;  /* 0x0000000531217c11 */ /* 0x000fca00080f0eff */
[----:B------:R4:W3:Y:S01]  /*7ab0*/  LDG.E.U8 R52, desc[UR6][R32.64] ;  /* 0x0000000620347981 */ /* 0x0008e2000c1e1100 */
[----:B0-----:R-:W0:Y:S08]  /*7ac0*/  I2F.S8 R53, UR10 ;  /* 0x0000000a00357d06 */ /* 0x001e300008001400 */
[----:B-1----:R-:W1:Y:S01]  /*7ad0*/  I2F.S8 R51, UR9 ;  /* 0x0000000900337d06 */ /* 0x002e620008001400 */
[----:B------:R-:W2:Y:S01]  /*7ae0*/  LDCU.U8 UR10, c[0x3][0x9f] ;  /* 0x00c013e0ff0a77ac */ /* 0x000ea20008000000 */
[----:B------:R-:W-:Y:S01]  /*7af0*/  IMAD R49, R21, UR8, R22 ;  /* 0x0000000815317c24 */ /* 0x000fe2000f8e0216 */
[----:B------:R-:W5:Y:S01]  /*7b00*/  LDCU.U8 UR9, c[0x3][0x9e] ;  /* 0x00c013c0ff0977ac */ /* 0x000f620008000000 */
[----:B0-----:R-:W-:-:S04]  /*7b10*/  FMUL R21, R13, R53 ;  /* 0x000000350d157220 */ /* 0x001fc80000400000 */
[----:B-1----:R-:W-:-:S04]  /*7b20*/  FFMA R21, R0, R51, R21 ;  /* 0x0000003300157223 */ /* 0x002fc80000000015 */
[----:B------:R-:W-:Y:S01]  /*7b30*/  FADD R21, R21, 0.5 ;  /* 0x3f00000015157421 */ /* 0x000fe20000000000 */
[----:B--2---:R-:W-:Y:S01]  /*7b40*/  I2F.S8 R54, UR10 ;  /* 0x0000000a00367d06 */ /* 0x004fe20008001400 */
[----:B------:R-:W-:-:S07]  /*7b50*/  FMUL R26, R0, R53 ;  /* 0x00000035001a7220 */ /* 0x000fce0000400000 */
[----:B------:R-:W0:Y:S08]  /*7b60*/  F2I.TRUNC.NTZ R21, R21 ;  /* 0x0000001500157305 */ /* 0x000e30000020f100 */
[----:B-----5:R-:W1:Y:S01]  /*7b70*/  I2F.S8 R53, UR9 ;  /* 0x0000000900357d06 */ /* 0x020e620008001400 */
[----:B------:R-:W-:Y:S01]  /*7b80*/  FADD R14, R14, 0.5 ;  /* 0x3f0000000e0e7421 */ /* 0x000fe20000000000 */
[----:B------:R-:W-:Y:S01]  /*7b90*/  LOP3.LUT R34, R34, 0xff7fffff, RZ, 0xc0, !PT ;  /* 0xff7fffff22227812 */ /* 0x000fe200078ec0ff */
[----:B------:R-:W-:Y:S01]  /*7ba0*/  FFMA R26, R13, R51, -R26 ;  /* 0x000000330d1a7223 */ /* 0x000fe2000000081a */
[----:B------:R-:W2:Y:S01]  /*7bb0*/  LDCU.U8 UR10, c[0x3][0xa1] ;  /* 0x00c01420ff0a77ac */ /* 0x000ea20008000000 */
[----:B0-----:R-:W-:-:S02]  /*7bc0*/  IMAD.IADD R22, R10, 0x1, R21 ;  /* 0x000000010a167824 */ /* 0x001fc400078e0215 */
[----:B------:R-:W-:Y:S01]  /*7bd0*/  FMUL R21, R13, R54 ;  /* 0x000000360d157220 */ /* 0x000fe20000400000 */
[----:B------:R-:W0:Y:S03]  /*7be0*/  LDCU.U8 UR9, c[0x3][0xa0] ;  /* 0x00c01400ff0977ac */ /* 0x000e260008000000 */
[----:B-1----:R-:W-:-:S04]  /*7bf0*/  FFMA R21, R0, R53, R21 ;  /* 0x0000003500157223 */ /* 0x002fc80000000015 */
[----:B----4-:R-:W-:Y:S01]  /*7c00*/  FADD R32, R21, 0.5 ;  /* 0x3f00000015207421 */ /* 0x010fe20000000000 */
[----:B------:R-:W-:Y:S02]  /*7c10*/  ISETP.GE.AND P0, PT, R22, RZ, PT ;  /* 0x000000ff1600720c */ /* 0x000fe40003f06270 */
[----:B------:R-:W-:Y:S01]  /*7c20*/  VIMNMX R22, PT, PT, R11, R22, PT ;  /* 0x000000160b167248 */ /* 0x000fe20003fe0100 */
[----:B------:R-:W1:Y:S03]  /*7c30*/  F2I.TRUNC.NTZ R21, R32 ;  /* 0x0000002000157305 */ /* 0x000e66000020f100 */
[----:B------:R-:W-:Y:S02]  /*7c40*/  SEL R22, R22, RZ, P0 ;  /* 0x000000ff16167207 */ /* 0x000fe40000000000 */
[----:B------:R-:W-:-:S03]  /*7c50*/  ISETP.GE.U32.AND P0, PT, R46, R43, PT ;  /* 0x0000002b2e00720c */ /* 0x000fc60003f06070 */
[----:B------:R-:W4:Y:S01]  /*7c60*/  F2I.TRUNC.NTZ R14, R14 ;  /* 0x0000000e000e7305 */ /* 0x000f22000020f100 */
[----:B------:R-:W-:Y:S01]  /*7c70*/  FADD R43, R48, 0.5 ;  /* 0x3f000000302b7421 */ /* 0x000fe20000000000 */
[----:B-1----:R-:W-:-:S06]  /*7c80*/  IMAD.IADD R46, R10, 0x1, R21 ;  /* 0x000000010a2e7824 */ /* 0x002fcc00078e0215 */
[----:B------:R-:W1:Y:S02]  /*7c90*/  F2I.TRUNC.NTZ R32, R43 ;  /* 0x0000002b00207305 */ /* 0x000e64000020f100 */
[----:B------:R-:W-:Y:S02]  /*7ca0*/  @P0 LOP3.LUT R34, R34, 0x800000, RZ, 0xfc, !PT ;  /* 0x0080000022220812 */ /* 0x000fe400078efcff */
[----:B------:R-:W-:Y:S02]  /*7cb0*/  ISETP.GE.AND P0, PT, R46, RZ, PT ;  /* 0x000000ff2e00720c */ /* 0x000fe40003f06270 */
[----:B------:R-:W-:Y:S01]  /*7cc0*/  VIMNMX R21, PT, PT, R11, R46, PT ;  /* 0x0000002e0b157248 */ /* 0x000fe20003fe0100 */
[----:B----4-:R-:W-:-:S03]  /*7cd0*/  IMAD.IADD R33, R7, 0x1, R14 ;  /* 0x0000000107217824 */ /* 0x010fc600078e020e */
        /* <DEDUP_REMOVED lines=11> */
[----:B------:R-:W-:Y:S01]  /*7d90*/  IADD3 R32, P0, PT, R42, UR4, RZ ;  /* 0x000000042a207c10 */ /* 0x000fe2000ff1e0ff */
[----:B------:R-:W-:Y:S02]  /*7da0*/  IMAD R47, R28, UR8, R33 ;  /* 0x000000081c2f7c24 */ /* 0x000fe4000f8e0221 */
[----:B------:R-:W-:Y:S01]  /*7db0*/  FMUL R46, R0, R54 ;  /* 0x00000036002e7220 */ /* 0x000fe20000400000 */
[----:B------:R1:W4:Y:S01]  /*7dc0*/  LDG.E.U8 R51, desc[UR6][R14.64] ;  /* 0x000000060e337981 */ /* 0x000322000c1e1100 */
[----:B------:R-:W-:-:S05]  /*7dd0*/  LEA.HI.X.SX32 R33, R42, UR5, 0x1, P0 ;  /* 0x000000052a217c11 */ /* 0x000fca00080f0eff */
[----:B------:R5:W4:Y:S01]  /*7de0*/  LDG.E.U8 R54, desc[UR6][R32.64] ;  /* 0x0000000620367981 */ /* 0x000b22000c1e1100 */
[C---:B------:R-:W-:Y:S02]  /*7df0*/  FFMA R46, R13.reuse, R53, -R46 ;  /* 0x000000350d2e7223 */ /* 0x040fe4000000082e */
[----:B--2---:R-:W1:Y:S08]  /*7e00*/  I2F.S8 R53, UR10 ;  /* 0x0000000a00357d06 */ /* 0x004e700008001400 */
[----:B0-----:R-:W0:Y:S01]  /*7e10*/  I2F.S8 R28, UR9 ;  /* 0x00000009001c7d06 */ /* 0x001e220008001400 */
[----:B-1----:R-:W-:-:S04]  /*7e20*/  FMUL R15, R13, R53 ;  /* 0x000000350d0f7220 */ /* 0x002fc80000400000 */
[----:B0-----:R-:W-:-:S04]  /*7e30*/  FFMA R15, R0, R28, R15 ;  /* 0x0000001c000f7223 */ /* 0x001fc8000000000f */
[----:B------:R-:W-:-:S06]  /*7e40*/  FADD R55, R15, 0.5 ;  /* 0x3f0000000f377421 */ /* 0x000fcc0000000000 */
[----:B------:R-:W0:Y:S01]  /*7e50*/  F2I.TRUNC.NTZ R55, R55 ;  /* 0x0000003700377305 */ /* 0x000e22000020f100 */
[----:B------:R-:W-:Y:S01]  /*7e60*/  IADD3 R42, P0, PT, R50, UR4, RZ ;  /* 0x00000004322a7c10 */ /* 0x000fe2000ff1e0ff */
[----:B-----5:R-:W-:-:S03]  /*7e70*/  FMUL R32, R0, R53 ;  /* 0x0000003500207220 */ /* 0x020fc60000400000 */
[----:B------:R-:W-:Y:S01]  /*7e80*/  LEA.HI.X.SX32 R43, R50, UR5, 0x1, P0 ;  /* 0x00000005322b7c11 */ /* 0x000fe200080f0eff */
[----:B0-----:R-:W-:Y:S02]  /*7e90*/  IMAD.IADD R14, R10, 0x1, R55 ;  /* 0x000000010a0e7824 */ /* 0x001fe400078e0237 */
[----:B------:R-:W-:Y:S01]  /*7ea0*/  FFMA R15, R13, R28, -R32 ;  /* 0x0000001c0d0f7223 */ /* 0x000fe20000000820 */
[----:B------:R-:W0:Y:S01]  /*7eb0*/  LDCU.U8 UR10, c[0x3][0xa3] ;  /* 0x00c01460ff0a77ac */ /* 0x000e220008000000 */
[----:B------:R1:W2:Y:S01]  /*7ec0*/  LDG.E.U8 R50, desc[UR6][R42.64] ;  /* 0x000000062a327981 */ /* 0x0002a2000c1e1100 */
[----:B------:R-:W-:Y:S02]  /*7ed0*/  ISETP.GE.AND P0, PT, R14, RZ, PT ;  /* 0x000000ff0e00720c */ /* 0x000fe40003f06270 */
[----:B------:R-:W-:-:S04]  /*7ee0*/  VIMNMX R14, PT, PT, R11, R14, PT ;  /* 0x0000000e0b0e7248 */ /* 0x000fc80003fe0100 */
[----:B------:R-:W-:Y:S02]  /*7ef0*/  SEL R14, R14, RZ, P0 ;  /* 0x000000ff0e0e7207 */ /* 0x000fe40000000000 */
[C---:B------:R-:W-:Y:S01]  /*7f00*/  IADD3 R32, P0, PT, R49.reuse, UR4, RZ ;  /* 0x0000000431207c10 */ /* 0x040fe2000ff1e0ff */
[----:B------:R-:W1:Y:S03]  /*7f10*/  LDCU.U8 UR9, c[0x3][0xa2] ;  /* 0x00c01440ff0977ac */ /* 0x000e660008000000 */
[----:B------:R-:W-:-:S05]  /*7f20*/  LEA.HI.X.SX32 R33, R49, UR5, 0x1, P0 ;  /* 0x0000000531217c11 */ /* 0x000fca00080f0eff */
[----:B------:R5:W2:Y:S01]  /*7f30*/  LDG.E.U8 R49, desc[UR6][R32.64] ;  /* 0x0000000620317981 */ /* 0x000aa2000c1e1100 */
[----:B0-----:R-:W0:Y:S08]  /*7f40*/  I2F.S8 R53, UR10 ;  /* 0x0000000a00357d06 */ /* 0x001e300008001400 */
[----:B-1----:R-:W1:Y:S01]  /*7f50*/  I2F.S8 R42, UR9 ;  /* 0x00000009002a7d06 */ /* 0x002e620008001400 */
[----:B------:R-:W-:Y:S01]  /*7f60*/  LOP3.LUT R34, R34, 0xfffdffff, RZ, 0xc0, !PT ;  /* 0xfffdffff22227812 */ /* 0x000fe200078ec0ff */
[----:B------:R-:W-:Y:S01]  /*7f70*/  FADD R29, R29, 0.5 ;  /* 0x3f0000001d1d7421 */ /* 0x000fe20000000000 */
[----:B------:R-:W-:Y:S01]  /*7f80*/  FADD R17, R17, 0.5 ;  /* 0x3f00000011117421 */ /* 0x000fe20000000000 */
[----:B------:R-:W5:Y:S01]  /*7f90*/  LDCU.U8 UR10, c[0x3][0xa5] ;  /* 0x00c014a0ff0a77ac */ /* 0x000f620008000000 */
[----:B------:R-:W5:Y:S01]  /*7fa0*/  LDCU.U8 UR9, c[0x3][0xa4] ;  /* 0x00c01480ff0977ac */ /* 0x000f620008000000 */
[----:B---3--:R-:W-:Y:S01]  /*7fb0*/  ISETP.GE.U32.AND P0, PT, R27, R52, PT ;  /* 0x000000341b00720c */ /* 0x008fe20003f06070 */
[----:B0-----:R-:W-:-:S04]  /*7fc0*/  FMUL R27, R13, R53 ;  /* 0x000000350d1b7220 */ /* 0x001fc80000400000 */
[----:B-1----:R-:W-:-:S04]  /*7fd0*/  FFMA R27, R0, R42, R27 ;  /* 0x0000002a001b7223 */ /* 0x002fc8000000001b */
[----:B------:R-:W-:-:S06]  /*7fe0*/  FADD R43, R27, 0.5 ;  /* 0x3f0000001b2b7421 */ /* 0x000fcc0000000000 */
[----:B------:R-:W0:Y:S01]  /*7ff0*/  F2I.TRUNC.NTZ R43, R43 ;  /* 0x0000002b002b7305 */ /* 0x000e22000020f100 */
[----:B------:R-:W-:Y:S01]  /*8000*/  @P0 LOP3.LUT R34, R34, 0x20000, RZ, 0xfc, !PT ;  /* 0x0002000022220812 */ /* 0x000fe200078efcff */
[----:B0-----:R-:W-:-:S05]  /*8010*/  IMAD.IADD R28, R10, 0x1, R43 ;  /* 0x000000010a1c7824 */ /* 0x001fca00078e022b */
[----:B------:R-:W-:Y:S02]  /*8020*/  ISETP.GE.AND P0, PT, R28, RZ, PT ;  /* 0x000000ff1c00720c */ /* 0x000fe40003f06270 */
[----:B------:R-:W-:Y:S02]  /*8030*/  VIMNMX R27, PT, PT, R11, R28, PT ;  /* 0x0000001c0b1b7248 */ /* 0x000fe40003fe0100 */
[----:B------:R-:W5:Y:S02]  /*8040*/  F2I.TRUNC.NTZ R28, R29 ;  /* 0x0000001d001c7305 */ /* 0x000f64000020f100 */
[----:B-----5:R-:W-:-:S06]  /*8050*/  IMAD.IADD R33, R7, 0x1, R28 ;  /* 0x0000000107217824 */ /* 0x020fcc00078e021c */
[----:B------:R-:W0:Y:S01]  /*8060*/  F2I.TRUNC.NTZ R28, R17 ;  /* 0x00000011001c7305 */ /* 0x000e22000020f100 */
[----:B------:R-:W-:Y:S02]  /*8070*/  SEL R27, R27, RZ, P0 ;  /* 0x000000ff1b1b7207 */ /* 0x000fe40000000000 */
[----:B------:R-:W-:Y:S02]  /*8080*/  ISETP.GE.AND P0, PT, R33, RZ, PT ;  /* 0x000000ff2100720c */ /* 0x000fe40003f06270 */
[----:B------:R-:W-:-:S04]  /*8090*/  VIMNMX R33, PT, PT, R12, R33, PT ;  /* 0x000000210c217248 */ /* 0x000fc80003fe0100 */
[----:B------:R-:W-:Y:S01]  /*80a0*/  SEL R33, R33, RZ, P0 ;  /* 0x000000ff21217207 */ /* 0x000fe20000000000 */
[----:B0-----:R-:W-:Y:S02]  /*80b0*/  IMAD.IADD R43, R7, 0x1, R28 ;  /* 0x00000001072b7824 */ /* 0x001fe400078e021c */
[----:B------:R-:W-:-:S04]  /*80c0*/  FMUL R28, R0, R53 ;  /* 0x00000035001c7220 */ /* 0x000fc80000400000 */
[----:B------:R-:W-:Y:S02]  /*80d0*/  FFMA R28, R13, R42, -R28 ;  /* 0x0000002a0d1c7223 */ /* 0x000fe4000000081c */
[----:B------:R-:W0:Y:S01]  /*80e0*/  I2F.S8 R42, UR10 ;  /* 0x0000000a002a7d06 */ /* 0x000e220008001400 */
[----:B------:R-:W-:-:S07]  /*80f0*/  IMAD R53, R4, UR8, R33 ;  /* 0x0000000804357c24 */ /* 0x000fce000f8e0221 */
[----:B------:R-:W1:Y:S01]  /*8100*/  I2F.S8 R33, UR9 ;  /* 0x0000000900217d06 */ /* 0x000e620008001400 */
[----:B------:R-:W-:Y:S02]  /*8110*/  ISETP.GE.AND P0, PT, R43, RZ, PT ;  /* 0x000000ff2b00720c */ /* 0x000fe40003f06270 */
[----:B------:R-:W-:Y:S01]  /*8120*/  VIMNMX R43, PT, PT, R12, R43, PT ;  /* 0x0000002b0c2b7248 */ /* 0x000fe20003fe0100 */
[----:B0-----:R-:W-:-:S03]  /*8130*/  FMUL R17, R13, R42 ;  /* 0x0000002a0d117220 */ /* 0x001fc60000400000 */
[----:B------:R-:W-:Y:S01]  /*8140*/  SEL R52, R43, RZ, P0 ;  /* 0x000000ff2b347207 */ /* 0x000fe20000000000 */
[----:B-1----:R-:W-:-:S04]  /*8150*/  FFMA R17, R0, R33, R17 ;  /* 0x0000002100117223 */ /* 0x002fc80000000011 */
[----:B------:R-:W-:Y:S02]  /*8160*/  IMAD R52, R31, UR8, R52 ;  /* 0x000000081f347c24 */ /* 0x000fe4000f8e0234 */
[----:B------:R-:W-:-:S06]  /*8170*/  FADD R31, R17, 0.5 ;  /* 0x3f000000111f7421 */ /* 0x000fcc0000000000 */
[----:B------:R-:W0:Y:S02]  /*8180*/  F2I.TRUNC.NTZ R31, R31 ;  /* 0x0000001f001f7305 */ /* 0x000e24000020f100 */
[----:B0-----:R-:W-:-:S05]  /*8190*/  IMAD.IADD R4, R10, 0x1, R31 ;  /* 0x000000010a047824 */ /* 0x001fca00078e021f */
[----:B------:R-:W-:Y:S02]  /*81a0*/  ISETP.GE.AND P0, PT, R4, RZ, PT ;  /* 0x000000ff0400720c */ /* 0x000fe40003f06270 */
[----:B------:R-:W-:Y:S01]  /*81b0*/  VIMNMX R17, PT, PT, R11, R4, PT ;  /* 0x000000040b117248 */ /* 0x000fe20003fe0100 */
[----:B------:R-:W-:-:S06]  /*81c0*/  FADD R4, R18, 0.5 ;  /* 0x3f00000012047421 */ /* 0x000fcc0000000000 */
[----:B------:R-:W0:Y:S01]  /*81d0*/  F2I.TRUNC.NTZ R4, R4 ;  /* 0x0000000400047305 */ /* 0x000e22000020f100 */
[----:B------:R-:W1:Y:S01]  /*81e0*/  LDCU.U8 UR10, c[0x3][0xa7] ;  /* 0x00c014e0ff0a77ac */ /* 0x000e620008000000 */
[----:B------:R-:W3:Y:S01]  /*81f0*/  LDCU.U8 UR9, c[0x3][0xa6] ;  /* 0x00c014c0ff0977ac */ /* 0x000ee20008000000 */
[----:B------:R-:W-:Y:S01]  /*8200*/  SEL R17, R17, RZ, P0 ;  /* 0x000000ff11117207 */ /* 0x000fe20000000000 */
[----:B0-----:R-:W-:-:S05]  /*8210*/  IMAD.IADD R29, R7, 0x1, R4 ;  /* 0x00000001071d7824 */ /* 0x001fca00078e0204 */
[----:B------:R-:W-:Y:S02]  /*8220*/  ISETP.GE.AND P0, PT, R29, RZ, PT ;  /* 0x000000ff1d00720c */ /* 0x000fe40003f06270 */
[----:B------:R-:W-:-:S04]  /*8230*/  VIMNMX R29, PT, PT, R12, R29, PT ;  /* 0x0000001d0c1d7248 */ /* 0x000fc80003fe0100 */
[----:B------:R-:W-:Y:S02]  /*8240*/  SEL R32, R29, RZ, P0 ;  /* 0x000000ff1d207207 */ /* 0x000fe40000000000 */
[----:B-1----:R-:W0:Y:S01]  /*8250*/  I2F.S8 R29, UR10 ;  /* 0x0000000a001d7d06 */ /* 0x002e220008001400 */
[----:B------:R-:W-:-:S07]  /*8260*/  FMUL R18, R0, R42 ;  /* 0x0000002a00127220 */ /* 0x000fce0000400000 */
[----:B---3--:R-:W1:Y:S01]  /*8270*/  I2F.S8 R31, UR9 ;  /* 0x00000009001f7d06 */ /* 0x008e620008001400 */
[----:B------:R-:W-:Y:S01]  /*8280*/  FFMA R18, R13, R33, -R18 ;  /* 0x000000210d127223 */ /* 0x000fe20000000812 */
[----:B------:R-:W-:Y:S01]  /*8290*/  FADD R44, R44, 0.5 ;  /* 0x3f0000002c2c7421 */ /* 0x000fe20000000000 */
[----:B----4-:R-:W-:Y:S01]  /*82a0*/  ISETP.GE.U32.AND P0, PT, R51, R54, PT ;  /* 0x000000363300720c */ /* 0x010fe20003f06070 */
[----:B------:R-:W3:Y:S01]  /*82b0*/  LDCU.U8 UR10, c[0x3][0xa9] ;  /* 0x00c01520ff0a77ac */ /* 0x000ee20008000000 */
[----:B0-----:R-:W-:Y:S01]  /*82c0*/  FMUL R33, R13, R29 ;  /* 0x0000001d0d217220 */ /* 0x001fe20000400000 */
[----:B------:R-:W-:Y:S01]  /*82d0*/  LOP3.LUT R34, R34, 0xefffffff, RZ, 0xc0, !PT ;  /* 0xefffffff22227812 */ /* 0x000fe200078ec0ff */
[----:B------:R-:W0:Y:S02]  /*82e0*/  LDCU.U8 UR9, c[0x3][0xa8] ;  /* 0x00c01500ff0977ac */ /* 0x000e240008000000 */
[----:B-1----:R-:W-:-:S04]  /*82f0*/  FFMA R33, R0, R31, R33 ;  /* 0x0000001f00217223 */ /* 0x002fc80000000021 */
[----:B------:R-:W-:-:S04]  /*8300*/  FADD R42, R33, 0.5 ;  /* 0x3f000000212a7421 */ /* 0x000fc80000000000 */
[----:B------:R-:W1:Y:S08]  /*8310*/  F2I.TRUNC.NTZ R33, R42 ;  /* 0x0000002a00217305 */ /* 0x000e70000020f100 */
[----:B------:R-:W4:Y:S01]  /*8320*/  F2I.TRUNC.NTZ R44, R44 ;  /* 0x0000002c002c7305 */ /* 0x000f22000020f100 */
[----:B------:R-:W-:Y:S01]  /*8330*/  @P0 LOP3.LUT R34, R34, 0x10000000, RZ, 0xfc, !PT ;  /* 0x1000000022220812 */ /* 0x000fe200078efcff */
[----:B-1----:R-:W-:-:S05]  /*8340*/  IMAD.IADD R4, R10, 0x1, R33 ;  /* 0x000000010a047824 */ /* 0x002fca00078e0221 */
[----:B------:R-:W-:Y:S02]  /*8350*/  ISETP.GE.AND P0, PT, R4, RZ, PT ;  /* 0x000000ff0400720c */ /* 0x000fe40003f06270 */
[----:B------:R-:W-:Y:S01]  /*8360*/  VIMNMX R4, PT, PT, R11, R4, PT ;  /* 0x000000040b047248 */ /* 0x000fe20003fe0100 */
[----:B------:R-:W-:Y:S02]  /*8370*/  IMAD R54, R9, UR8, R32 ;  /* 0x0000000809367c24 */ /* 0x000fe4000f8e0220 */
[----:B----4-:R-:W-:Y:S01]  /*8380*/  IMAD.IADD R9, R7, 0x1, R44 ;  /* 0x0000000107097824 */ /* 0x010fe200078e022c */
[----:B------:R-:W-:Y:S02]  /*8390*/  SEL R4, R4, RZ, P0 ;  /* 0x000000ff04047207 */ /* 0x000fe40000000000 */
[C---:B------:R-:W-:Y:S01]  /*83a0*/  IADD3 R32, P0, PT, R48.reuse, UR4, RZ ;  /* 0x0000000430207c10 */ /* 0x040fe2000ff1e0ff */
[----:B---3--:R-:W1:Y:S03]  /*83b0*/  I2F.S8 R44, UR10 ;  /* 0x0000000a002c7d06 */ /* 0x008e660008001400 */
[----:B------:R-:W-:-:S02]  /*83c0*/  LEA.HI.X.SX32 R33, R48, UR5, 0x1, P0 ;  /* 0x0000000530217c11 */ /* 0x000fc400080f0eff */
[----:B------:R-:W-:Y:S02]  /*83d0*/  ISETP.GE.AND P0, PT, R9, RZ, PT ;  /* 0x000000ff0900720c */ /* 0x000fe40003f06270 */
[----:B------:R-:W-:Y:S01]  /*83e0*/  VIMNMX R9, PT, PT, R12, R9, PT ;  /* 0x000000090c097248 */ /* 0x000fe20003fe0100 */
[----:B------:R-:W-:Y:S01]  /*83f0*/  FMUL R56, R0, R29 ;  /* 0x0000001d00387220 */ /* 0x000fe20000400000 */
[----:B------:R-:W3:Y:S01]  /*8400*/  LDCU.U8 UR10, c[0x3][0xab] ;  /* 0x00c01560ff0a77ac */ /* 0x000ee20008000000 */
[----:B0-----:R-:W0:Y:S01]  /*8410*/  I2F.S8 R29, UR9 ;  /* 0x00000009001d7d06 */ /* 0x001e220008001400 */
[----:B------:R-:W-:Y:S01]  /*8420*/  SEL R48, R9, RZ, P0 ;  /* 0x000000ff09307207 */ /* 0x000fe20000000000 */
[----:B------:R4:W5:Y:S01]  /*8430*/  LDG.E.U8 R51, desc[UR6][R32.64] ;  /* 0x0000000620337981 */ /* 0x000962000c1e1100 */
[----:B------:R-:W-:-:S04]  /*8440*/  IADD3 R42, P0, PT, R47, UR4, RZ ;  /* 0x000000042f2a7c10 */ /* 0x000fc8000ff1e0ff */
[----:B------:R-:W-:Y:S01]  /*8450*/  LEA.HI.X.SX32 R43, R47, UR5, 0x1, P0 ;  /* 0x000000052f2b7c11 */ /* 0x000fe200080f0eff */
[----:B------:R-:W-:Y:S01]  /*8460*/  FFMA R31, R13, R31, -R56 ;  /* 0x0000001f0d1f7223 */ /* 0x000fe20000000838 */
[----:B------:R-:W-:Y:S02]  /*8470*/  IMAD R55, R3, UR8, R48 ;  /* 0x0000000803377c24 */ /* 0x000fe4000f8e0230 */
[----:B-1----:R-:W-:Y:S01]  /*8480*/  FMUL R3, R13, R44 ;  /* 0x0000002c0d037220 */ /* 0x002fe20000400000 */
[----:B------:R1:W5:Y:S01]  /*8490*/  LDG.E.U8 R56, desc[UR6][R42.64] ;  /* 0x000000062a387981 */ /* 0x000362000c1e1100 */
[----:B------:R-:W2:Y:S02]  /*84a0*/  LDCU.U8 UR9, c[0x3][0xaa] ;  /* 0x00c01540ff0977ac */ /* 0x000ea40008000000 */
[----:B0-----:R-:W-:-:S04]  /*84b0*/  FFMA R3, R0, R29, R3 ;  /* 0x0000001d00037223 */ /* 0x001fc80000000003 */
[----:B----4-:R-:W-:Y:S01]  /*84c0*/  FADD R32, R3, 0.5 ;  /* 0x3f00000003207421 */ /* 0x010fe20000000000 */
[----:B---3--:R-:W-:Y:S08]  /*84d0*/  I2F.S8 R57, UR10 ;  /* 0x0000000a00397d06 */ /* 0x008ff00008001400 */
[----:B------:R-:W0:Y:S01]  /*84e0*/  F2I.TRUNC.NTZ R3, R32 ;  /* 0x0000002000037305 */ /* 0x000e22000020f100 */
[----:B------:R-:W-:-:S07]  /*84f0*/  FMUL R44, R0, R44 ;  /* 0x0000002c002c7220 */ /* 0x000fce0000400000 */
[----:B--2---:R-:W2:Y:S01]  /*8500*/  I2F.S8 R47, UR9 ;  /* 0x00000009002f7d06 */ /* 0x004ea20008001400 */
[----:B------:R-:W-:Y:S01]  /*8510*/  LOP3.LUT R34, R34, 0xfdffffff, RZ, 0xc0, !PT ;  /* 0xfdffffff22227812 */ /* 0x000fe200078ec0ff */
[----:B------:R-:W-:Y:S01]  /*8520*/  FADD R19, R19, 0.5 ;  /* 0x3f00000013137421 */ /* 0x000fe20000000000 */
[----:B------:R-:W-:Y:S01]  /*8530*/  FADD R45, R45, 0.5 ;  /* 0x3f0000002d2d7421 */ /* 0x000fe20000000000 */
[----:B------:R-:W3:Y:S01]  /*8540*/  LDCU.U8 UR10, c[0x3][0xad] ;  /* 0x00c015a0ff0a77ac */ /* 0x000ee20008000000 */
[----:B0-----:R-:W-:Y:S02]  /*8550*/  IMAD.IADD R48, R10, 0x1, R3 ;  /* 0x000000010a307824 */ /* 0x001fe400078e0203 */
[C---:B------:R-:W-:Y:S01]  /*8560*/  FFMA R3, R13.reuse, R29, -R44 ;  /* 0x0000001d0d037223 */ /* 0x040fe2000000082c */
[----:B------:R-:W-:Y:S01]  /*8570*/  FMUL R29, R13, R57 ;  /* 0x000000390d1d7220 */ /* 0x000fe20000400000 */
[----:B------:R-:W0:Y:S03]  /*8580*/  LDCU.U8 UR9, c[0x3][0xac] ;  /* 0x00c01580ff0977ac */ /* 0x000e260008000000 */
[----:B--2---:R-:W-:-:S04]  /*8590*/  FFMA R29, R0, R47, R29 ;  /* 0x0000002f001d7223 */ /* 0x004fc8000000001d */
[----:B-1----:R-:W-:Y:S01]  /*85a0*/  FADD R42, R29, 0.5 ;  /* 0x3f0000001d2a7421 */ /* 0x002fe20000000000 */
[----:B------:R-:W-:Y:S02]  /*85b0*/  ISETP.GE.AND P0, PT, R48, RZ, PT ;  /* 0x000000ff3000720c */ /* 0x000fe40003f06270 */
[----:B------:R-:W-:Y:S01]  /*85c0*/  VIMNMX R9, PT, PT, R11, R48, PT ;  /* 0x000000300b097248 */ /* 0x000fe20003fe0100 */
[----:B------:R-:W1:Y:S03]  /*85d0*/  F2I.TRUNC.NTZ R29, R42 ;  /* 0x0000002a001d7305 */ /* 0x000e66000020f100 */
[----:B------:R-:W-:Y:S02]  /*85e0*/  SEL R9, R9, RZ, P0 ;  /* 0x000000ff09097207 */ /* 0x000fe40000000000 */
[----:B------:R-:W-:Y:S01]  /*85f0*/  ISETP.GE.U32.AND P0, PT, R50, R49, PT ;  /* 0x000000313200720c */ /* 0x000fe20003f06070 */
[----:B-1----:R-:W-:-:S12]  /*8600*/  IMAD.IADD R32, R10, 0x1, R29 ;  /* 0x000000010a207824 */ /* 0x002fd800078e021d */
[----:B------:R-:W-:Y:S02]  /*8610*/  @P0 LOP3.LUT R34, R34, 0x2000000, RZ, 0xfc, !PT ;  /* 0x0200000022220812 */ /* 0x000fe400078efcff */
[----:B------:R-:W-:Y:S02]  /*8620*/  ISETP.GE.AND P0, PT, R32, RZ, PT ;  /* 0x000000ff2000720c */ /* 0x000fe40003f06270 */
[----:B------:R-:W-:Y:S02]  /*8630*/  VIMNMX R29, PT, PT, R11, R32, PT ;  /* 0x000000200b1d7248 */ /* 0x000fe40003fe0100 */
[----:B------:R-:W1:Y:S02]  /*8640*/  F2I.TRUNC.NTZ R32, R19 ;  /* 0x0000001300207305 */ /* 0x000e64000020f100 */
[----:B-1----:R-:W-:-:S06]  /*8650*/  IMAD.IADD R33, R7, 0x1, R32 ;  /* 0x0000000107217824 */ /* 0x002fcc00078e0220 */
[----:B------:R-:W1:Y:S01]  /*8660*/  F2I.TRUNC.NTZ R32, R45 ;  /* 0x0000002d00207305 */ /* 0x000e62000020f100 */
        /* <DEDUP_REMOVED lines=13> */
[----:B------:R1:W2:Y:S01]  /*8740*/  LDG.E.U8 R50, desc[UR6][R32.64] ;  /* 0x0000000620327981 */ /* 0x0002a2000c1e1100 */
[----:B------:R-:W-:-:S06]  /*8750*/  LEA.HI.X.SX32 R43, R52, UR5, 0x1, P0 ;  /* 0x00000005342b7c11 */ /* 0x000fcc00080f0eff */
[----:B------:R4:W2:Y:S01]  /*8760*/  LDG.E.U8 R43, desc[UR6][R42.64] ;  /* 0x000000062a2b7981 */ /* 0x0008a2000c1e1100 */
[----:B---3--:R-:W1:Y:S08]  /*8770*/  I2F.S8 R19, UR10 ;  /* 0x0000000a00137d06 */ /* 0x008e700008001400 */
[----:B0-----:R-:W0:Y:S01]  /*8780*/  I2F.S8 R16, UR9 ;  /* 0x0000000900107d06 */ /* 0x001e220008001400 */
[----:B-1----:R-:W-:-:S04]  /*8790*/  FMUL R33, R13, R19 ;  /* 0x000000130d217220 */ /* 0x002fc80000400000 */
[----:B0-----:R-:W-:-:S04]  /*87a0*/  FFMA R33, R0, R16, R33 ;  /* 0x0000001000217223 */ /* 0x001fc80000000021 */
[----:B------:R-:W-:-:S04]  /*87b0*/  FADD R52, R33, 0.5 ;  /* 0x3f00000021347421 */ /* 0x000fc80000000000 */
[----:B------:R-:W0:Y:S01]  /*87c0*/  F2I.TRUNC.NTZ R33, R52 ;  /* 0x0000003400217305 */ /* 0x000e22000020f100 */
[----:B------:R-:W-:Y:S01]  /*87d0*/  FMUL R8, R0, R57 ;  /* 0x0000003900087220 */ /* 0x000fe20000400000 */
[----:B------:R-:W-:-:S03]  /*87e0*/  IADD3 R44, P0, PT, R54, UR4, RZ ;  /* 0x00000004362c7c10 */ /* 0x000fc6000ff1e0ff */
[----:B------:R-:W-:Y:S01]  /*87f0*/  FFMA R47, R13, R47, -R8 ;  /* 0x0000002f0d2f7223 */ /* 0x000fe20000000808 */
[----:B------:R-:W-:Y:S01]  /*8800*/  LEA.HI.X.SX32 R45, R54, UR5, 0x1, P0 ;  /* 0x00000005362d7c11 */ /* 0x000fe200080f0eff */
[----:B------:R-:W-:Y:S01]  /*8810*/  FMUL R32, R0, R19 ;  /* 0x0000001300207220 */ /* 0x000fe20000400000 */
[----:B0-----:R-:W-:-:S03]  /*8820*/  IMAD.IADD R8, R10, 0x1, R33 ;  /* 0x000000010a087824 */ /* 0x001fc600078e0221 */
[----:B------:R-:W3:Y:S02]  /*8830*/  LDG.E.U8 R44, desc[UR6][R44.64] ;  /* 0x000000062c2c7981 */ /* 0x000ee4000c1e1100 */
[----:B------:R-:W-:Y:S02]  /*8840*/  ISETP.GE.AND P0, PT, R8, RZ, PT ;  /* 0x000000ff0800720c */ /* 0x000fe40003f06270 */
[----:B------:R-:W-:Y:S01]  /*8850*/  VIMNMX R8, PT, PT, R11, R8, PT ;  /* 0x000000080b087248 */ /* 0x000fe20003fe0100 */
[----:B------:R-:W-:-:S03]  /*8860*/  FFMA R16, R13, R16, -R32 ;  /* 0x000000100d107223 */ /* 0x000fc60000000820 */
[----:B------:R-:W-:Y:S02]  /*8870*/  SEL R8, R8, RZ, P0 ;  /* 0x000000ff08087207 */ /* 0x000fe40000000000 */
[----:B------:R-:W-:-:S04]  /*8880*/  IADD3 R32, P0, PT, R55, UR4, RZ ;  /* 0x0000000437207c10 */ /* 0x000fc8000ff1e0ff */
[----:B------:R-:W-:Y:S01]  /*8890*/  LEA.HI.X.SX32 R33, R55, UR5, 0x1, P0 ;  /* 0x0000000537217c11 */ /* 0x000fe200080f0eff */
[----:B------:R-:W0:Y:S04]  /*88a0*/  LDCU.U8 UR10, c[0x3][0xaf] ;  /* 0x00c015e0ff0a77ac */ /* 0x000e280008000000 */
[----:B------:R1:W3:Y:S01]  /*88b0*/  LDG.E.U8 R45, desc[UR6][R32.64] ;  /* 0x00000006202d7981 */ /* 0x0002e2000c1e1100 */
[----:B------:R-:W4:Y:S01]  /*88c0*/  LDCU.U8 UR9, c[0x3][0xae] ;  /* 0x00c015c0ff0977ac */ /* 0x000f220008000000 */
[----:B0-----:R-:W0:Y:S08]  /*88d0*/  I2F.S8 R52, UR10 ;  /* 0x0000000a00347d06 */ /* 0x001e300008001400 */
[----:B----4-:R-:W4:Y:S01]  /*88e0*/  I2F.S8 R42, UR9 ;  /* 0x00000009002a7d06 */ /* 0x010f220008001400 */
[----:B------:R-:W-:Y:S01]  /*88f0*/  FADD R20, R20, 0.5 ;  /* 0x3f00000014147421 */ /* 0x000fe20000000000 */
[----:B-1----:R-:W-:Y:S01]  /*8900*/  FADD R32, R24, 0.5 ;  /* 0x3f00000018207421 */ /* 0x002fe20000000000 */
[----:B------:R-:W1:Y:S01]  /*8910*/  LDCU.U8 UR10, c[0x3][0xb1] ;  /* 0x00c01620ff0a77ac */ /* 0x000e620008000000 */
[----:B0-----:R-:W-:Y:S01]  /*8920*/  FMUL R19, R13, R52 ;  /* 0x000000340d137220 */ /* 0x001fe20000400000 */
[----:B------:R-:W0:Y:S03]  /*8930*/  LDCU.U8 UR9, c[0x3][0xb0] ;  /* 0x00c01600ff0977ac */ /* 0x000e260008000000 */
[----:B----4-:R-:W-:Y:S01]  /*8940*/  FFMA R19, R0, R42, R19 ;  /* 0x0000002a00137223 */ /* 0x010fe20000000013 */
[----:B------:R-:W4:Y:S01]  /*8950*/  F2I.TRUNC.NTZ R20, R20 ;  /* 0x0000001400147305 */ /* 0x000f22000020f100 */
[----:B------:R-:W-:-:S07]  /*8960*/  LOP3.LUT R34, R34, 0xfff7ffff, RZ, 0xc0, !PT ;  /* 0xfff7ffff22227812 */ /* 0x000fce00078ec0ff */
[----:B------:R-:W-:Y:S01]  /*8970*/  F2I.TRUNC.NTZ R32, R32 ;  /* 0x0000002000207305 */ /* 0x000fe2000020f100 */
[----:B------:R-:W-:-:S04]  /*8980*/  FMUL R24, R0, R52 ;  /* 0x0000003400187220 */ /* 0x000fc80000400000 */
[----:B------:R-:W-:Y:S01]  /*8990*/  FFMA R24, R13, R42, -R24 ;  /* 0x0000002a0d187223 */ /* 0x000fe20000000818 */
[----:B----4-:R-:W-:Y:S02]  /*89a0*/  IMAD.IADD R33, R7, 0x1, R20 ;  /* 0x0000000107217824 */ /* 0x010fe400078e0214 */
[----:B-1----:R-:W-:Y:S01]  /*89b0*/  I2F.S8 R42, UR10 ;  /* 0x0000000a002a7d06 */ /* 0x002fe20008001400 */
[----:B-----5:R-:W-:Y:S01]  /*89c0*/  ISETP.GE.U32.AND P0, PT, R51, R56, PT ;  /* 0x000000383300720c */ /* 0x020fe20003f06070 */
[----:B------:R-:W-:-:S06]  /*89d0*/  FADD R51, R19, 0.5 ;  /* 0x3f00000013337421 */ /* 0x000fcc0000000000 */
[----:B------:R-:W1:Y:S06]  /*89e0*/  F2I.TRUNC.NTZ R51, R51 ;  /* 0x0000003300337305 */ /* 0x000e6c000020f100 */
[----:B------:R-:W-:Y:S01]  /*89f0*/  @P0 LOP3.LUT R34, R34, 0x80000, RZ, 0xfc, !PT ;  /* 0x0008000022220812 */ /* 0x000fe200078efcff */
[----:B-1----:R-:W-:-:S05]  /*8a00*/  IMAD.IADD R54, R10, 0x1, R51 ;  /* 0x000000010a367824 */ /* 0x002fca00078e0233 */
[----:B------:R-:W-:Y:S02]  /*8a10*/  ISETP.GE.AND P0, PT, R54, RZ, PT ;  /* 0x000000ff3600720c */ /* 0x000fe40003f06270 */
[----:B------:R-:W-:Y:S01]  /*8a20*/  VIMNMX R19, PT, PT, R11, R54, PT ;  /* 0x000000360b137248 */ /* 0x000fe20003fe0100 */
[----:B------:R-:W-:Y:S02]  /*8a30*/  IMAD.IADD R51, R7, 0x1, R32 ;  /* 0x0000000107337824 */ /* 0x000fe400078e0220 */
[----:B0-----:R-:W0:Y:S01]  /*8a40*/  I2F.S8 R32, UR9 ;  /* 0x0000000900207d06 */ /* 0x001e220008001400 */
[----:B------:R-:W-:Y:S02]  /*8a50*/  SEL R19, R19, RZ, P0 ;  /* 0x000000ff13137207 */ /* 0x000fe40000000000 */
[----:B------:R-:W-:Y:S02]  /*8a60*/  ISETP.GE.AND P0, PT, R33, RZ, PT ;  /* 0x000000ff2100720c */ /* 0x000fe40003f06270 */
[----:B------:R-:W-:-:S04]  /*8a70*/  VIMNMX R33, PT, PT, R12, R33, PT ;  /* 0x000000210c217248 */ /* 0x000fc80003fe0100 */
[----:B------:R-:W-:-:S05]  /*8a80*/  SEL R33, R33, RZ, P0 ;  /* 0x000000ff21217207 */ /* 0x000fca0000000000 */
[----:B------:R-:W-:Y:S02]  /*8a90*/  IMAD R52, R6, UR8, R33 ;  /* 0x0000000806347c24 */ /* 0x000fe4000f8e0221 */
[----:B------:R-:W-:-:S04]  /*8aa0*/  FMUL R33, R13, R42 ;  /* 0x0000002a0d217220 */ /* 0x000fc80000400000 */
[----:B0-----:R-:W-:-:S04]  /*8ab0*/  FFMA R33, R0, R32, R33 ;  /* 0x0000002000217223 */ /* 0x001fc80000000021 */
[----:B------:R-:W-:-:S06]  /*8ac0*/  FADD R33, R33, 0.5 ;  /* 0x3f00000021217421 */ /* 0x000fcc0000000000 */
[----:B------:R-:W0:Y:S01]  /*8ad0*/  F2I.TRUNC.NTZ R33, R33 ;  /* 0x0000002100217305 */ /* 0x000e22000020f100 */
[----:B------:R-:W1:Y:S01]  /*8ae0*/  LDCU.U8 UR10, c[0x3][0xb3] ;  /* 0x00c01660ff0a77ac */ /* 0x000e620008000000 */
[----:B------:R-:W-:Y:S02]  /*8af0*/  ISETP.GE.AND P0, PT, R51, RZ, PT ;  /* 0x000000ff3300720c */ /* 0x000fe40003f06270 */
[----:B------:R-:W-:Y:S01]  /*8b00*/  VIMNMX R51, PT, PT, R12, R51, PT ;  /* 0x000000330c337248 */ /* 0x000fe20003fe0100 */
[----:B------:R-:W4:Y:S03]  /*8b10*/  LDCU.U8 UR9, c[0x3][0xb2] ;  /* 0x00c01640ff0977ac */ /* 0x000f260008000000 */
[----:B------:R-:W-:Y:S01]  /*8b20*/  SEL R51, R51, RZ, P0 ;  /* 0x000000ff33337207 */ /* 0x000fe20000000000 */
[----:B0-----:R-:W-:-:S05]  /*8b30*/  IMAD.IADD R6, R10, 0x1, R33 ;  /* 0x000000010a067824 */ /* 0x001fca00078e0221 */
[----:B------:R-:W-:Y:S02]  /*8b40*/  ISETP.GE.AND P0, PT, R6, RZ, PT ;  /* 0x000000ff0600720c */ /* 0x000fe40003f06270 */
[----:B------:R-:W-:Y:S01]  /*8b50*/  VIMNMX R20, PT, PT, R11, R6, PT ;  /* 0x000000060b147248 */ /* 0x000fe20003fe0100 */
[----:B------:R-:W-:Y:S01]  /*8b60*/  FADD R6, R25, 0.5 ;  /* 0x3f00000019067421 */ /* 0x000fe20000000000 */
[----:B-1----:R-:W0:Y:S08]  /*8b70*/  I2F.S8 R54, UR10 ;  /* 0x0000000a00367d06 */ /* 0x002e300008001400 */
[----:B------:R-:W1:Y:S08]  /*8b80*/  F2I.TRUNC.NTZ R6, R6 ;  /* 0x0000000600067305 */ /* 0x000e70000020f100 */
[----:B----4-:R-:W4:Y:S01]  /*8b90*/  I2F.S8 R53, UR9 ;  /* 0x0000000900357d06 */ /* 0x010f220008001400 */
[----:B------:R-:W-:Y:S01]  /*8ba0*/  SEL R20, R20, RZ, P0 ;  /* 0x000000ff14147207 */ /* 0x000fe20000000000 */
[----:B0-----:R-:W-:Y:S01]  /*8bb0*/  FMUL R33, R13, R54 ;  /* 0x000000360d217220 */ /* 0x001fe20000400000 */
[----:B------:R-:W-:Y:S01]  /*8bc0*/  FMUL R42, R0, R42 ;  /* 0x0000002a002a7220 */ /* 0x000fe20000400000 */
[----:B------:R-:W-:-:S02]  /*8bd0*/  IMAD R51, R30, UR8, R51 ;  /* 0x000000081e337c24 */ /* 0x000fc4000f8e0233 */
[----:B------:R-:W-:Y:S01]  /*8be0*/  FADD R41, R41, 0.5 ;  /* 0x3f00000029297421 */ /* 0x000fe20000000000 */
[----:B------:R-:W-:Y:S01]  /*8bf0*/  LOP3.LUT R35, R35, 0xfffffffe, RZ, 0xc0, !PT ;  /* 0xfffffffe23237812 */ /* 0x000fe200078ec0ff */
[----:B-1----:R-:W-:Y:S01]  /*8c00*/  IMAD.IADD R25, R7, 0x1, R6 ;  /* 0x0000000107197824 */ /* 0x002fe200078e0206 */
[----:B------:R-:W0:Y:S04]  /*8c10*/  LDCU.U8 UR10, c[0x3][0xb5] ;  /* 0x00c016a0ff0a77ac */ /* 0x000e280008000000 */
[----:B------:R-:W-:Y:S01]  /*8c20*/  ISETP.GE.AND P0, PT, R25, RZ, PT ;  /* 0x000000ff1900720c */ /* 0x000fe20003f06270 */
[----:B------:R-:W1:Y:S01]  /*8c30*/  LDCU.U8 UR9, c[0x3][0xb4] ;  /* 0x00c01680ff0977ac */ /* 0x000e620008000000 */
[----:B------:R-:W-:Y:S01]  /*8c40*/  VIMNMX R25, PT, PT, R12, R25, PT ;  /* 0x000000190c197248 */ /* 0x000fe20003fe0100 */
[----:B----4-:R-:W-:-:S03]  /*8c50*/  FFMA R33, R0, R53, R33 ;  /* 0x0000003500217223 */ /* 0x010fc60000000021 */
[----:B------:R-:W-:Y:S01]  /*8c60*/  SEL R30, R25, RZ, P0 ;  /* 0x000000ff191e7207 */ /* 0x000fe20000000000 */
[----:B------:R-:W-:Y:S01]  /*8c70*/  FFMA R25, R13, R32, -R42 ;  /* 0x000000200d197223 */ /* 0x000fe2000000082a */
[----:B------:R-:W-:-:S04]  /*8c80*/  FADD R42, R33, 0.5 ;  /* 0x3f000000212a7421 */ /* 0x000fc80000000000 */
[----:B------:R-:W4:Y:S01]  /*8c90*/  F2I.TRUNC.NTZ R33, R42 ;  /* 0x0000002a00217305 */ /* 0x000f22000020f100 */
[----:B--2---:R-:W-:Y:S01]  /*8ca0*/  ISETP.GE.U32.AND P0, PT, R50, R43, PT ;  /* 0x0000002b3200720c */ /* 0x004fe20003f06070 */
[----:B------:R-:W-:-:S06]  /*8cb0*/  IMAD R50, R23, UR8, R30 ;  /* 0x0000000817327c24 */ /* 0x000fcc000f8e021e */
[----:B------:R-:W2:Y:S01]  /*8cc0*/  F2I.TRUNC.NTZ R30, R41 ;  /* 0x00000029001e7305 */ /* 0x000ea2000020f100 */
[----:B----4-:R-:W-:-:S05]  /*8cd0*/  IMAD.IADD R6, R10, 0x1, R33 ;  /* 0x000000010a067824 */ /* 0x010fca00078e0221 */
[----:B------:R-:W-:Y:S02]  /*8ce0*/  @P0 LOP3.LUT R35, R35, 0x1, RZ, 0xfc, !PT ;  /* 0x0000000123230812 */ /* 0x000fe400078efcff */
[----:B------:R-:W-:Y:S02]  /*8cf0*/  ISETP.GE.AND P0, PT, R6, RZ, PT ;  /* 0x000000ff0600720c */ /* 0x000fe40003f06270 */
[----:B------:R-:W-:Y:S01]  /*8d00*/  VIMNMX R6, PT, PT, R11, R6, PT ;  /* 0x000000060b067248 */ /* 0x000fe20003fe0100 */
[----:B--2---:R-:W-:-:S03]  /*8d10*/  IMAD.IADD R23, R7, 0x1, R30 ;  /* 0x0000000107177824 */ /* 0x004fc600078e021e */
        /* <DEDUP_REMOVED lines=20> */
[----:B--2---:R-:W-:Y:S08]  /*8e60*/  I2F.S8 R57, UR10 ;  /* 0x0000000a00397d06 */ /* 0x004ff00008001400 */
[----:B------:R-:W0:Y:S08]  /*8e70*/  F2I.TRUNC.NTZ R23, R23 ;  /* 0x0000001700177305 */ /* 0x000e30000020f100 */
[----:B-----5:R-:W1:Y:S01]  /*8e80*/  I2F.S8 R56, UR9 ;  /* 0x0000000900387d06 */ /* 0x020e620008001400 */
[----:B------:R-:W-:Y:S01]  /*8e90*/  FADD R26, R26, 0.5 ;  /* 0x3f0000001a1a7421 */ /* 0x000fe20000000000 */
[----:B------:R-:W-:Y:S01]  /*8ea0*/  FADD R46, R46, 0.5 ;  /* 0x3f0000002e2e7421 */ /* 0x000fe20000000000 */
[----:B------:R-:W-:Y:S01]  /*8eb0*/  LOP3.LUT R34, R34, 0x7fffffff, RZ, 0xc0, !PT ;  /* 0x7fffffff22227812 */ /* 0x000fe200078ec0ff */
[----:B------:R-:W2:Y:S01]  /*8ec0*/  LDCU.U8 UR10, c[0x3][0xb9] ;  /* 0x00c01720ff0a77ac */ /* 0x000ea20008000000 */
[----:B0-----:R-:W-:-:S02]  /*8ed0*/  IMAD.IADD R2, R10, 0x1, R23 ;  /* 0x000000010a027824 */ /* 0x001fc400078e0217 */
[----:B------:R-:W-:Y:S01]  /*8ee0*/  FMUL R23, R13, R57 ;  /* 0x000000390d177220 */ /* 0x000fe20000400000 */
[----:B------:R-:W0:Y:S03]  /*8ef0*/  LDCU.U8 UR9, c[0x3][0xb8] ;  /* 0x00c01700ff0977ac */ /* 0x000e260008000000 */
[----:B-1----:R-:W-:-:S04]  /*8f00*/  FFMA R23, R0, R56, R23 ;  /* 0x0000003800177223 */ /* 0x002fc80000000017 */
[----:B------:R-:W-:Y:S01]  /*8f10*/  FADD R32, R23, 0.5 ;  /* 0x3f00000017207421 */ /* 0x000fe20000000000 */
[----:B------:R-:W-:Y:S02]  /*8f20*/  ISETP.GE.AND P0, PT, R2, RZ, PT ;  /* 0x000000ff0200720c */ /* 0x000fe40003f06270 */
[----:B------:R-:W-:Y:S01]  /*8f30*/  VIMNMX R30, PT, PT, R11, R2, PT ;  /* 0x000000020b1e7248 */ /* 0x000fe20003fe0100 */
[----:B------:R-:W1:Y:S03]  /*8f40*/  F2I.TRUNC.NTZ R23, R32 ;  /* 0x0000002000177305 */ /* 0x000e66000020f100 */
[----:B------:R-:W-:Y:S02]  /*8f50*/  SEL R30, R30, RZ, P0 ;  /* 0x000000ff1e1e7207 */ /* 0x000fe40000000000 */
[----:B---3--:R-:W-:-:S03]  /*8f60*/  ISETP.GE.U32.AND P0, PT, R44, R45, PT ;  /* 0x0000002d2c00720c */ /* 0x008fc60003f06070 */
[----:B------:R-:W3:Y:S08]  /*8f70*/  F2I.TRUNC.NTZ R26, R26 ;  /* 0x0000001a001a7305 */ /* 0x000ef0000020f100 */
[----:B------:R-:W5:Y:S01]  /*8f80*/  F2I.TRUNC.NTZ R46, R46 ;  /* 0x0000002e002e7305 */ /* 0x000f62000020f100 */
[----:B-1----:R-:W-:Y:S01]  /*8f90*/  IMAD.IADD R42, R10, 0x1, R23 ;  /* 0x000000010a2a7824 */ /* 0x002fe200078e0217 */
[----:B------:R-:W-:-:S04]  /*8fa0*/  @P0 LOP3.LUT R34, R34, 0x80000000, RZ, 0xfc, !PT ;  /* 0x8000000022220812 */ /* 0x000fc800078efcff */
[----:B------:R-:W-:Y:S01]  /*8fb0*/  ISETP.GE.AND P0, PT, R42, RZ, PT ;  /* 0x000000ff2a00720c */ /* 0x000fe20003f06270 */
[----:B---3--:R-:W-:Y:S01]  /*8fc0*/  IMAD.IADD R33, R7, 0x1, R26 ;  /* 0x0000000107217824 */ /* 0x008fe200078e021a */
[----:B------:R-:W-:-:S04]  /*8fd0*/  VIMNMX R23, PT, PT, R11, R42, PT ;  /* 0x0000002a0b177248 */ /* 0x000fc80003fe0100 */
[----:B------:R-:W-:Y:S02]  /*8fe0*/  SEL R23, R23, RZ, P0 ;  /* 0x000000ff17177207 */ /* 0x000fe40000000000 */
[----:B------:R-:W-:Y:S01]  /*8ff0*/  ISETP.GE.AND P0, PT, R33, RZ, PT ;  /* 0x000000ff2100720c */ /* 0x000fe20003f06270 */
[----:B-----5:R-:W-:Y:S01]  /*9000*/  IMAD.IADD R43, R7, 0x1, R46 ;  /* 0x00000001072b7824 */ /* 0x020fe200078e022e */
[----:B------:R-:W-:Y:S01]  /*9010*/  VIMNMX R33, PT, PT, R12, R33, PT ;  /* 0x000000210c217248 */ /* 0x000fe20003fe0100 */
[----:B------:R-:W-:-:S03]  /*9020*/  FMUL R2, R0, R55 ;  /* 0x0000003700027220 */ /* 0x000fc60000400000 */
[----:B------:R-:W-:Y:S02]  /*9030*/  SEL R33, R33, RZ, P0 ;  /* 0x000000ff21217207 */ /* 0x000fe40000000000 */
[----:B------:R-:W-:Y:S02]  /*9040*/  ISETP.GE.AND P0, PT, R43, RZ, PT ;  /* 0x000000ff2b00720c */ /* 0x000fe40003f06270 */
[----:B------:R-:W-:Y:S01]  /*9050*/  VIMNMX R43, PT, PT, R12, R43, PT ;  /* 0x0000002b0c2b7248 */ /* 0x000fe20003fe0100 */
[----:B------:R-:W-:-:S03]  /*9060*/  FFMA R2, R13, R48, -R2 ;  /* 0x000000300d027223 */ /* 0x000fc60000000802 */
[----:B------:R-:W-:Y:S02]  /*9070*/  SEL R48, R43, RZ, P0 ;  /* 0x000000ff2b307207 */ /* 0x000fe40000000000 */
[----:B------:R-:W-:Y:S01]  /*9080*/  IADD3 R32, P0, PT, R52, UR4, RZ ;  /* 0x0000000434207c10 */ /* 0x000fe2000ff1e0ff */
[----:B------:R-:W-:-:S03]  /*9090*/  IMAD R55, R22, UR8, R33 ;  /* 0x0000000816377c24 */ /* 0x000fc6000f8e0221 */
[----:B------:R-:W-:Y:S02]  /*90a0*/  LEA.HI.X.SX32 R33, R52, UR5, 0x1, P0 ;  /* 0x0000000534217c11 */ /* 0x000fe400080f0eff */
[----:B------:R-:W-:-:S04]  /*90b0*/  IADD3 R42, P0, PT, R51, UR4, RZ ;  /* 0x00000004332a7c10 */ /* 0x000fc8000ff1e0ff */
[----:B------:R-:W-:Y:S02]  /*90c0*/  LEA.HI.X.SX32 R43, R51, UR5, 0x1, P0 ;  /* 0x00000005332b7c11 */ /* 0x000fe400080f0eff */
[----:B------:R1:W3:Y:S04]  /*90d0*/  LDG.E.U8 R51, desc[UR6][R32.64] ;  /* 0x0000000620337981 */ /* 0x0002e8000c1e1100 */
[----:B------:R-:W3:Y:S01]  /*90e0*/  LDG.E.U8 R42, desc[UR6][R42.64] ;  /* 0x000000062a2a7981 */ /* 0x000ee2000c1e1100 */
[----:B--2---:R-:W2:Y:S08]  /*90f0*/  I2F.S8 R26, UR10 ;  /* 0x0000000a001a7d06 */ /* 0x004eb00008001400 */
[----:B0-----:R-:W0:Y:S01]  /*9100*/  I2F.S8 R22, UR9 ;  /* 0x0000000900167d06 */ /* 0x001e220008001400 */
[----:B------:R-:W-:Y:S01]  /*9110*/  IMAD R48, R21, UR8, R48 ;  /* 0x0000000815307c24 */ /* 0x000fe2000f8e0230 */
[----:B------:R-:W-:Y:S01]  /*9120*/  IADD3 R44, P0, PT, R50, UR4, RZ ;  /* 0x00000004322c7c10 */ /* 0x000fe2000ff1e0ff */
[----:B--2---:R-:W-:-:S03]  /*9130*/  FMUL R21, R13, R26 ;  /* 0x0000001a0d157220 */ /* 0x004fc60000400000 */
[----:B------:R-:W-:Y:S01]  /*9140*/  LEA.HI.X.SX32 R45, R50, UR5, 0x1, P0 ;  /* 0x00000005322d7c11 */ /* 0x000fe200080f0eff */
[----:B------:R-:W2:Y:S04]  /*9150*/  LDCU.U8 UR10, c[0x3][0xbb] ;  /* 0x00c01760ff0a77ac */ /* 0x000ea80008000000 */
[----:B------:R-:W5:Y:S01]  /*9160*/  LDG.E.U8 R44, desc[UR6][R44.64] ;  /* 0x000000062c2c7981 */ /* 0x000f62000c1e1100 */
[----:B0-----:R-:W-:-:S04]  /*9170*/  FFMA R21, R0, R22, R21 ;  /* 0x0000001600157223 */ /* 0x001fc80000000015 */
[----:B------:R-:W-:-:S04]  /*9180*/  FADD R50, R21, 0.5 ;  /* 0x3f00000015327421 */ /* 0x000fc80000000000 */
[----:B------:R-:W1:Y:S02]  /*9190*/  F2I.TRUNC.NTZ R21, R50 ;  /* 0x0000003200157305 */ /* 0x000e64000020f100 */
[----:B-1----:R-:W-:-:S05]  /*91a0*/  IMAD.IADD R32, R10, 0x1, R21 ;  /* 0x000000010a207824 */ /* 0x002fca00078e0215 */
[----:B------:R-:W-:Y:S02]  /*91b0*/  ISETP.GE.AND P0, PT, R32, RZ, PT ;  /* 0x000000ff2000720c */ /* 0x000fe40003f06270 */
[----:B------:R-:W-:-:S04]  /*91c0*/  VIMNMX R21, PT, PT, R11, R32, PT ;  /* 0x000000200b157248 */ /* 0x000fc80003fe0100 */
[----:B------:R-:W-:Y:S02]  /*91d0*/  SEL R21, R21, RZ, P0 ;  /* 0x000000ff15157207 */ /* 0x000fe40000000000 */
[----:B------:R-:W-:-:S04]  /*91e0*/  IADD3 R32, P0, PT, R53, UR4, RZ ;  /* 0x0000000435207c10 */ /* 0x000fc8000ff1e0ff */
[----:B------:R-:W-:Y:S01]  /*91f0*/  LEA.HI.X.SX32 R33, R53, UR5, 0x1, P0 ;  /* 0x0000000535217c11 */ /* 0x000fe200080f0eff */
[----:B------:R-:W0:Y:S04]  /*9200*/  LDCU.U8 UR9, c[0x3][0xba] ;  /* 0x00c01740ff0977ac */ /* 0x000e280008000000 */
[----:B------:R1:W5:Y:S01]  /*9210*/  LDG.E.U8 R45, desc[UR6][R32.64] ;  /* 0x00000006202d7981 */ /* 0x000362000c1e1100 */
[----:B------:R-:W-:-:S04]  /*9220*/  FMUL R46, R0, R57 ;  /* 0x00000039002e7220 */ /* 0x000fc80000400000 */
[----:B------:R-:W-:Y:S02]  /*9230*/  FFMA R46, R13, R56, -R46 ;  /* 0x000000380d2e7223 */ /* 0x000fe4000000082e */
[----:B--2---:R-:W2:Y:S08]  /*9240*/  I2F.S8 R56, UR10 ;  /* 0x0000000a00387d06 */ /* 0x004eb00008001400 */
[----:B0-----:R-:W0:Y:S01]  /*9250*/  I2F.S8 R53, UR9 ;  /* 0x0000000900357d06 */ /* 0x001e220008001400 */
[----:B------:R-:W-:Y:S01]  /*9260*/  FADD R15, R15, 0.5 ;  /* 0x3f0000000f0f7421 */ /* 0x000fe20000000000 */
[----:B-1----:R-:W-:Y:S01]  /*9270*/  FADD R32, R28, 0.5 ;  /* 0x3f0000001c207421 */ /* 0x002fe20000000000 */
[----:B------:R-:W-:Y:S01]  /*9280*/  FMUL R26, R0, R26 ;  /* 0x0000001a001a7220 */ /* 0x000fe20000400000 */
[----:B------:R-:W-:Y:S01]  /*9290*/  LOP3.LUT R34, R34, 0xbfffffff, RZ, 0xc0, !PT ;  /* 0xbfffffff22227812 */ /* 0x000fe200078ec0ff */
[----:B------:R-:W1:Y:S01]  /*92a0*/  LDCU.U8 UR10, c[0x3][0xbd] ;  /* 0x00c017a0ff0a77ac */ /* 0x000e620008000000 */
[----:B--2---:R-:W-:Y:S01]  /*92b0*/  FMUL R43, R13, R56 ;  /* 0x000000380d2b7220 */ /* 0x004fe20000400000 */
[----:B------:R-:W2:Y:S03]  /*92c0*/  LDCU.U8 UR9, c[0x3][0xbc] ;  /* 0x00c01780ff0977ac */ /* 0x000ea60008000000 */
[----:B0-----:R-:W-:-:S04]  /*92d0*/  FFMA R43, R0, R53, R43 ;  /* 0x00000035002b7223 */ /* 0x001fc8000000002b */
[----:B------:R-:W-:-:S06]  /*92e0*/  FADD R43, R43, 0.5 ;  /* 0x3f0000002b2b7421 */ /* 0x000fcc0000000000 */
[----:B------:R-:W0:Y:S08]  /*92f0*/  F2I.TRUNC.NTZ R43, R43 ;  /* 0x0000002b002b7305 */ /* 0x000e30000020f100 */
[----:B------:R-:W1:Y:S01]  /*9300*/  F2I.TRUNC.NTZ R50, R15 ;  /* 0x0000000f00327305 */ /* 0x000e62000020f100 */
[----:B------:R-:W-:-:S07]  /*9310*/  FFMA R22, R13, R22, -R26 ;  /* 0x000000160d167223 */ /* 0x000fce000000081a */
[----:B------:R-:W2:Y:S01]  /*9320*/  F2I.TRUNC.NTZ R32, R32 ;  /* 0x0000002000207305 */ /* 0x000ea2000020f100 */
[----:B0-----:R-:W-:Y:S02]  /*9330*/  IMAD.IADD R26, R10, 0x1, R43 ;  /* 0x000000010a1a7824 */ /* 0x001fe400078e022b */
[C---:B-1----:R-:W-:Y:S02]  /*9340*/  IMAD.IADD R33, R7.reuse, 0x1, R50 ;  /* 0x0000000107217824 */ /* 0x042fe400078e0232 */
[----:B--2---:R-:W-:Y:S01]  /*9350*/  IMAD.IADD R43, R7, 0x1, R32 ;  /* 0x00000001072b7824 */ /* 0x004fe200078e0220 */
[----:B----4-:R-:W-:-:S13]  /*9360*/  ISETP.GE.U32.AND P0, PT, R49, R54, PT ;  /* 0x000000363100720c */ /* 0x010fda0003f06070 */
[----:B------:R-:W-:Y:S02]  /*9370*/  @P0 LOP3.LUT R34, R34, 0x40000000, RZ, 0xfc, !PT ;  /* 0x4000000022220812 */ /* 0x000fe400078efcff */
        /* <DEDUP_REMOVED lines=8> */
[----:B------:R-:W-:Y:S02]  /*9400*/  SEL R52, R43, RZ, P0 ;  /* 0x000000ff2b347207 */ /* 0x000fe40000000000 */
[----:B------:R-:W0:Y:S01]  /*9410*/  I2F.S8 R43, UR10 ;  /* 0x0000000a002b7d06 */ /* 0x000e220008001400 */
[----:B------:R-:W-:-:S07]  /*9420*/  IMAD R50, R14, UR8, R33 ;  /* 0x000000080e327c24 */ /* 0x000fce000f8e0221 */
[----:B------:R-:W1:Y:S01]  /*9430*/  I2F.S8 R33, UR9 ;  /* 0x0000000900217d06 */ /* 0x000e620008001400 */
[----:B0-----:R-:W-:Y:S01]  /*9440*/  FMUL R15, R13, R43 ;  /* 0x0000002b0d0f7220 */ /* 0x001fe20000400000 */
[----:B------:R-:W-:-:S03]  /*9450*/  IMAD R49, R27, UR8, R52 ;  /* 0x000000081b317c24 */ /* 0x000fc6000f8e0234 */
[----:B-1----:R-:W-:-:S04]  /*9460*/  FFMA R15, R0, R33, R15 ;  /* 0x00000021000f7223 */ /* 0x002fc8000000000f */
[----:B------:R-:W-:-:S04]  /*9470*/  FADD R52, R15, 0.5 ;  /* 0x3f0000000f347421 */ /* 0x000fc80000000000 */
[----:B------:R-:W0:Y:S02]  /*9480*/  F2I.TRUNC.NTZ R15, R52 ;  /* 0x00000034000f7305 */ /* 0x000e24000020f100 */
[----:B0-----:R-:W-:-:S05]  /*9490*/  IMAD.IADD R14, R10, 0x1, R15 ;  /* 0x000000010a0e7824 */ /* 0x001fca00078e020f */
[----:B------:R-:W-:Y:S02]  /*94a0*/  ISETP.GE.AND P0, PT, R14, RZ, PT ;  /* 0x000000ff0e00720c */ /* 0x000fe40003f06270 */
[----:B------:R-:W-:Y:S01]  /*94b0*/  VIMNMX R15, PT, PT, R11, R14, PT ;  /* 0x0000000e0b0f7248 */ /* 0x000fe20003fe0100 */
[----:B------:R-:W-:Y:S01]  /*94c0*/  FADD R14, R18, 0.5 ;  /* 0x3f000000120e7421 */ /* 0x000fe20000000000 */
[----:B------:R-:W0:Y:S05]  /*94d0*/  LDCU.U8 UR10, c[0x3][0xbf] ;  /* 0x00c017e0ff0a77ac */ /* 0x000e2a0008000000 */
[----:B------:R-:W1:Y:S01]  /*94e0*/  F2I.TRUNC.NTZ R14, R14 ;  /* 0x0000000e000e7305 */ /* 0x000e62000020f100 */
[----:B------:R-:W2:Y:S01]  /*94f0*/  LDCU.U8 UR9, c[0x3][0xbe] ;  /* 0x00c017c0ff0977ac */ /* 0x000ea20008000000 */
[----:B------:R-:W-:Y:S01]  /*9500*/  FMUL R28, R0, R56 ;  /* 0x00000038001c7220 */ /* 0x000fe20000400000 */
[----:B------:R-:W-:-:S03]  /*9510*/  SEL R15, R15, RZ, P0 ;  /* 0x000000ff0f0f7207 */ /* 0x000fc60000000000 */
[----:B------:R-:W-:Y:S01]  /*9520*/  FFMA R28, R13, R53, -R28 ;  /* 0x000000350d1c7223 */ /* 0x000fe2000000081c */
[----:B-1----:R-:W-:Y:S01]  /*9530*/  IMAD.IADD R27, R7, 0x1, R14 ;  /* 0x00000001071b7824 */ /* 0x002fe200078e020e */
[----:B0-----:R-:W0:Y:S04]  /*9540*/  I2F.S8 R53, UR10 ;  /* 0x0000000a00357d06 */ /* 0x001e280008001400 */
[----:B------:R-:W-:Y:S02]  /*9550*/  ISETP.GE.AND P0, PT, R27, RZ, PT ;  /* 0x000000ff1b00720c */ /* 0x000fe40003f06270 */
[----:B------:R-:W-:-:S04]  /*9560*/  VIMNMX R27, PT, PT, R12, R27, PT ;  /* 0x0000001b0c1b7248 */ /* 0x000fc80003fe0100 */
[----:B------:R-:W-:Y:S02]  /*9570*/  SEL R32, R27, RZ, P0 ;  /* 0x000000ff1b207207 */ /* 0x000fe40000000000 */
[----:B--2---:R-:W1:Y:S01]  /*9580*/  I2F.S8 R27, UR9 ;  /* 0x00000009001b7d06 */ /* 0x004e620008001400 */
[----:B------:R-:W-:Y:S01]  /*9590*/  FMUL R18, R0, R43 ;  /* 0x0000002b00127220 */ /* 0x000fe20000400000 */
[----:B------:R-:W-:Y:S01]  /*95a0*/  FADD R31, R31, 0.5 ;  /* 0x3f0000001f1f7421 */ /* 0x000fe20000000000 */
[----:B---3--:R-:W-:Y:S01]  /*95b0*/  ISETP.GE.U32.AND P0, PT, R51, R42, PT ;  /* 0x0000002a3300720c */ /* 0x008fe20003f06070 */
[----:B------:R-:W2:Y:S01]  /*95c0*/  LDCU.U8 UR10, c[0x3][0xc1] ;  /* 0x00c01820ff0a77ac */ /* 0x000ea20008000000 */
[C---:B------:R-:W-:Y:S01]  /*95d0*/  FFMA R18, R13.reuse, R33, -R18 ;  /* 0x000000210d127223 */ /* 0x040fe20000000812 */
[----:B0-----:R-:W-:Y:S01]  /*95e0*/  FMUL R33, R13, R53 ;  /* 0x000000350d217220 */ /* 0x001fe20000400000 */
[----:B------:R-:W-:Y:S01]  /*95f0*/  LOP3.LUT R34, R34, 0xdfffffff, RZ, 0xc0, !PT ;  /* 0xdfffffff22227812 */ /* 0x000fe200078ec0ff */
[----:B------:R-:W0:Y:S02]  /*9600*/  LDCU.U8 UR9, c[0x3][0xc0] ;  /* 0x00c01800ff0977ac */ /* 0x000e240008000000 */
[----:B-1----:R-:W-:-:S04]  /*9610*/  FFMA R33, R0, R27, R33 ;  /* 0x0000001b00217223 */ /* 0x002fc80000000021 */
[----:B------:R-:W-:-:S06]  /*9620*/  FADD R43, R33, 0.5 ;  /* 0x3f000000212b7421 */ /* 0x000fcc0000000000 */
[----:B------:R-:W1:Y:S08]  /*9630*/  F2I.TRUNC.NTZ R43, R43 ;  /* 0x0000002b002b7305 */ /* 0x000e70000020f100 */
[----:B------:R-:W3:Y:S01]  /*9640*/  F2I.TRUNC.NTZ R42, R31 ;  /* 0x0000001f002a7305 */ /* 0x000ee2000020f100 */
[----:B------:R-:W-:Y:S01]  /*9650*/  @P0 LOP3.LUT R34, R34, 0x20000000, RZ, 0xfc, !PT ;  /* 0x2000000022220812 */ /* 0x000fe200078efcff */
[----:B-1----:R-:W-:-:S05]  /*9660*/  IMAD.IADD R14, R10, 0x1, R43 ;  /* 0x000000010a0e7824 */ /* 0x002fca00078e022b */
[----:B------:R-:W-:Y:S02]  /*9670*/  ISETP.GE.AND P0, PT, R14, RZ, PT ;  /* 0x000000ff0e00720c */ /* 0x000fe40003f06270 */
[----:B------:R-:W-:Y:S01]  /*9680*/  VIMNMX R14, PT, PT, R11, R14, PT ;  /* 0x0000000e0b0e7248 */ /* 0x000fe20003fe0100 */
[----:B------:R-:W-:Y:S02]  /*9690*/  IMAD R51, R17, UR8, R32 ;  /* 0x0000000811337c24 */ /* 0x000fe4000f8e0220 */
[----:B---3--:R-:W-:Y:S01]  /*96a0*/  IMAD.IADD R17, R7, 0x1, R42 ;  /* 0x0000000107117824 */ /* 0x008fe200078e022a */
[----:B------:R-:W-:Y:S02]  /*96b0*/  SEL R14, R14, RZ, P0 ;  /* 0x000000ff0e0e7207 */ /* 0x000fe40000000000 */
[----:B------:R-:W-:-:S04]  /*96c0*/  IADD3 R32, P0, PT, R55, UR4, RZ ;  /* 0x0000000437207c10 */ /* 0x000fc8000ff1e0ff */
[----:B------:R-:W-:Y:S02]  /*96d0*/  LEA.HI.X.SX32 R33, R55, UR5, 0x1, P0 ;  /* 0x0000000537217c11 */ /* 0x000fe400080f0eff */
[----:B------:R-:W-:Y:S01]  /*96e0*/  ISETP.GE.AND P0, PT, R17, RZ, PT ;  /* 0x000000ff1100720c */ /* 0x000fe20003f06270 */
[----:B--2---:R-:W1:Y:S01]  /*96f0*/  I2F.S8 R55, UR10 ;  /* 0x0000000a00377d06 */ /* 0x004e620008001400 */
[----:B------:R-:W-:Y:S01]  /*9700*/  VIMNMX R17, PT, PT, R12, R17, PT ;  /* 0x000000110c117248 */ /* 0x000fe20003fe0100 */
[----:B------:R2:W3:Y:S03]  /*9710*/  LDG.E.U8 R52, desc[UR6][R32.64] ;  /* 0x0000000620347981 */ /* 0x0004e6000c1e1100 */
[----:B------:R-:W-:Y:S02]  /*9720*/  SEL R17, R17, RZ, P0 ;  /* 0x000000ff11117207 */ /* 0x000fe40000000000 */
[C---:B------:R-:W-:Y:S01]  /*9730*/  IADD3 R42, P0, PT, R48.reuse, UR4, RZ ;  /* 0x00000004302a7c10 */ /* 0x040fe2000ff1e0ff */
[----:B0-----:R-:W0:Y:S03]  /*9740*/  I2F.S8 R54, UR9 ;  /* 0x0000000900367d06 */ /* 0x001e260008001400 */
[----:B------:R-:W-:Y:S01]  /*9750*/  LEA.HI.X.SX32 R43, R48, UR5, 0x1, P0 ;  /* 0x00000005302b7c11 */ /* 0x000fe200080f0eff */
[----:B------:R-:W-:-:S04]  /*9760*/  FMUL R48, R0, R53 ;  /* 0x0000003500307220 */ /* 0x000fc80000400000 */
[C---:B------:R-:W-:Y:S01]  /*9770*/  FFMA R31, R13.reuse, R27, -R48 ;  /* 0x0000001b0d1f7223 */ /* 0x040fe20000000830 */
[----:B------:R-:W-:Y:S02]  /*9780*/  IMAD R48, R4, UR8, R17 ;  /* 0x0000000804307c24 */ /* 0x000fe4000f8e0211 */
[----:B-1----:R-:W-:Y:S01]  /*9790*/  FMUL R17, R13, R55 ;  /* 0x000000370d117220 */ /* 0x002fe20000400000 */
[----:B------:R1:W3:Y:S03]  /*97a0*/  LDG.E.U8 R53, desc[UR6][R42.64] ;  /* 0x000000062a357981 */ /* 0x0002e6000c1e1100 */
[----:B0-----:R-:W-:-:S04]  /*97b0*/  FFMA R17, R0, R54, R17 ;  /* 0x0000003600117223 */ /* 0x001fc80000000011 */
[----:B--2---:R-:W-:Y:S01]  /*97c0*/  FADD R32, R17, 0.5 ;  /* 0x3f00000011207421 */ /* 0x004fe20000000000 */
[----:B------:R-:W0:Y:S03]  /*97d0*/  LDCU.U8 UR10, c[0x3][0xc3] ;  /* 0x00c01860ff0a77ac */ /* 0x000e260008000000 */
[----:B------:R-:W2:Y:S01]  /*97e0*/  F2I.TRUNC.NTZ R17, R32 ;  /* 0x0000002000117305 */ /* 0x000ea2000020f100 */
[----:B------:R-:W4:Y:S01]  /*97f0*/  LDCU.U8 UR9, c[0x3][0xc2] ;  /* 0x00c01840ff0977ac */ /* 0x000f220008000000 */
[----:B--2---:R-:W-:-:S06]  /*9800*/  IMAD.IADD R4, R10, 0x1, R17 ;  /* 0x000000010a047824 */ /* 0x004fcc00078e0211 */
[----:B0-----:R-:W0:Y:S01]  /*9810*/  I2F.S8 R56, UR10 ;  /* 0x0000000a00387d06 */ /* 0x001e220008001400 */
[----:B------:R-:W-:Y:S02]  /*9820*/  ISETP.GE.AND P0, PT, R4, RZ, PT ;  /* 0x000000ff0400720c */ /* 0x000fe40003f06270 */
[----:B------:R-:W-:Y:S01]  /*9830*/  VIMNMX R27, PT, PT, R11, R4, PT ;  /* 0x000000040b1b7248 */ /* 0x000fe20003fe0100 */
[----:B------:R-:W-:-:S04]  /*9840*/  FMUL R4, R0, R55 ;  /* 0x0000003700047220 */ /* 0x000fc80000400000 */
[----:B----4-:R-:W2:Y:S01]  /*9850*/  I2F.S8 R55, UR9 ;  /* 0x0000000900377d06 */ /* 0x010ea20008001400 */
[----:B0-----:R-:W-:Y:S01]  /*9860*/  FMUL R33, R13, R56 ;  /* 0x000000380d217220 */ /* 0x001fe20000400000 */
[----:B------:R-:W-:Y:S01]  /*9870*/  FADD R3, R3, 0.5 ;  /* 0x3f00000003037421 */ /* 0x000fe20000000000 */
[----:B------:R-:W-:Y:S01]  /*9880*/  SEL R27, R27, RZ, P0 ;  /* 0x000000ff1b1b7207 */ /* 0x000fe20000000000 */
[----:B------:R-:W-:Y:S01]  /*9890*/  FADD R47, R47, 0.5 ;  /* 0x3f0000002f2f7421 */ /* 0x000fe20000000000 */
[----:B------:R-:W-:Y:S01]  /*98a0*/  FFMA R17, R13, R54, -R4 ;  /* 0x000000360d117223 */ /* 0x000fe20000000804 */
[----:B------:R-:W-:Y:S01]  /*98b0*/  LOP3.LUT R34, R34, 0xf7ffffff, RZ, 0xc0, !PT ;  /* 0xf7ffffff22227812 */ /* 0x000fe200078ec0ff */
[----:B------:R-:W0:Y:S01]  /*98c0*/  LDCU.U8 UR10, c[0x3][0xc5] ;  /* 0x00c018a0ff0a77ac */ /* 0x000e220008000000 */
[----:B--2---:R-:W-:Y:S01]  /*98d0*/  FFMA R33, R0, R55, R33 ;  /* 0x0000003700217223 */ /* 0x004fe20000000021 */
[----:B------:R-:W2:Y:S03]  /*98e0*/  LDCU.U8 UR9, c[0x3][0xc4] ;  /* 0x00c01880ff0977ac */ /* 0x000ea60008000000 */
[----:B-1----:R-:W-:Y:S01]  /*98f0*/  FADD R42, R33, 0.5 ;  /* 0x3f000000212a7421 */ /* 0x002fe20000000000 */
[----:B------:R-:W-:Y:S01]  /*9900*/  F2I.TRUNC.NTZ R32, R3 ;  /* 0x0000000300207305 */ /* 0x000fe2000020f100 */
[----:B-----5:R-:W-:-:S07]  /*9910*/  ISETP.GE.U32.AND P0, PT, R44, R45, PT ;  /* 0x0000002d2c00720c */ /* 0x020fce0003f06070 */
[----:B------:R-:W1:Y:S06]  /*9920*/  F2I.TRUNC.NTZ R33, R42 ;  /* 0x0000002a00217305 */ /* 0x000e6c000020f100 */
[----:B------:R-:W-:Y:S01]  /*9930*/  @P0 LOP3.LUT R34, R34, 0x8000000, RZ, 0xfc, !PT ;  /* 0x0800000022220812 */ /* 0x000fe200078efcff */
[----:B-1----:R-:W-:Y:S02]  /*9940*/  IMAD.IADD R4, R10, 0x1, R33 ;  /* 0x000000010a047824 */ /* 0x002fe400078e0221 */
[----:B------:R-:W-:Y:S02]  /*9950*/  IMAD.IADD R33, R7, 0x1, R32 ;  /* 0x0000000107217824 */ /* 0x000fe400078e0220 */
[----:B------:R-:W1:Y:S01]  /*9960*/  F2I.TRUNC.NTZ R32, R47 ;  /* 0x0000002f00207305 */ /* 0x000e62000020f100 */
        /* <DEDUP_REMOVED lines=10> */
[----:B------:R-:W-:-:S03]  /*9a10*/  IADD3 R32, P0, PT, R50, UR4, RZ ;  /* 0x0000000432207c10 */ /* 0x000fc6000ff1e0ff */
[----:B------:R-:W-:Y:S01]  /*9a20*/  IMAD R3, R29, UR8, R42 ;  /* 0x000000081d037c24 */ /* 0x000fe2000f8e022a */
[----:B------:R-:W-:Y:S02]  /*9a30*/  LEA.HI.X.SX32 R33, R50, UR5, 0x1, P0 ;  /* 0x0000000532217c11 */ /* 0x000fe400080f0eff */
[----:B------:R-:W-:-:S03]  /*9a40*/  IADD3 R42, P0, PT, R49, UR4, RZ ;  /* 0x00000004312a7c10 */ /* 0x000fc6000ff1e0ff */
[----:B------:R1:W4:Y:S01]  /*9a50*/  LDG.E.U8 R50, desc[UR6][R32.64] ;  /* 0x0000000620327981 */ /* 0x000322000c1e1100 */
[----:B------:R-:W-:-:S06]  /*9a60*/  LEA.HI.X.SX32 R43, R49, UR5, 0x1, P0 ;  /* 0x00000005312b7c11 */ /* 0x000fcc00080f0eff */
[----:B------:R-:W4:Y:S01]  /*9a70*/  LDG.E.U8 R43, desc[UR6][R42.64] ;  /* 0x000000062a2b7981 */ /* 0x000f22000c1e1100 */
[----:B------:R-:W-:-:S04]  /*9a80*/  IADD3 R44, P0, PT, R51, UR4, RZ ;  /* 0x00000004332c7c10 */ /* 0x000fc8000ff1e0ff */
[----:B------:R-:W-:Y:S02]  /*9a90*/  LEA.HI.X.SX32 R45, R51, UR5, 0x1, P0 ;  /* 0x00000005332d7c11 */ /* 0x000fe400080f0eff */
[----:B0-----:R-:W0:Y:S08]  /*9aa0*/  I2F.S8 R51, UR10 ;  /* 0x0000000a00337d06 */ /* 0x001e300008001400 */
[----:B--2---:R-:W2:Y:S01]  /*9ab0*/  I2F.S8 R29, UR9 ;  /* 0x00000009001d7d06 */ /* 0x004ea20008001400 */
[----:B------:R-:W-:-:S02]  /*9ac0*/  IMAD R54, R9, UR8, R54 ;  /* 0x0000000809367c24 */ /* 0x000fc4000f8e0236 */
[C---:B------:R-:W-:Y:S01]  /*9ad0*/  FMUL R56, R0.reuse, R56 ;  /* 0x0000003800387220 */ /* 0x040fe20000400000 */
[----:B------:R5:W4:Y:S01]  /*9ae0*/  LDG.E.U8 R49, desc[UR6][R44.64] ;  /* 0x000000062c317981 */ /* 0x000b22000c1e1100 */
[C---:B0-----:R-:W-:Y:S02]  /*9af0*/  FMUL R9, R13.reuse, R51 ;  /* 0x000000330d097220 */ /* 0x041fe40000400000 */
[----:B------:R-:W-:Y:S02]  /*9b00*/  FFMA R47, R13, R55, -R56 ;  /* 0x000000370d2f7223 */ /* 0x000fe40000000838 */
[----:B--2---:R-:W-:-:S04]  /*9b10*/  FFMA R9, R0, R29, R9 ;  /* 0x0000001d00097223 */ /* 0x004fc80000000009 */
[----:B------:R-:W-:Y:S01]  /*9b20*/  FADD R55, R9, 0.5 ;  /* 0x3f00000009377421 */ /* 0x000fe20000000000 */
[----:B------:R-:W0:Y:S05]  /*9b30*/  LDCU.U8 UR10, c[0x3][0xc7] ;  /* 0x00c018e0ff0a77ac */ /* 0x000e2a0008000000 */
[----:B------:R-:W1:Y:S01]  /*9b40*/  F2I.TRUNC.NTZ R55, R55 ;  /* 0x0000003700377305 */ /* 0x000e62000020f100 */
[----:B------:R-:W2:Y:S01]  /*9b50*/  LDCU.U8 UR9, c[0x3][0xc6] ;  /* 0x00c018c0ff0977ac */ /* 0x000ea20008000000 */
[----:B-1----:R-:W-:-:S06]  /*9b60*/  IMAD.IADD R32, R10, 0x1, R55 ;  /* 0x000000010a207824 */ /* 0x002fcc00078e0237 */
[----:B0-----:R-:W5:Y:S01]  /*9b70*/  I2F.S8 R55, UR10 ;  /* 0x0000000a00377d06 */ /* 0x001f620008001400 */
[----:B------:R-:W-:Y:S02]  /*9b80*/  ISETP.GE.AND P0, PT, R32, RZ, PT ;  /* 0x000000ff2000720c */ /* 0x000fe40003f06270 */
[----:B------:R-:W-:Y:S01]  /*9b90*/  VIMNMX R9, PT, PT, R11, R32, PT ;  /* 0x000000200b097248 */ /* 0x000fe20003fe0100 */
[----:B------:R-:W-:-:S04]  /*9ba0*/  FMUL R32, R0, R51 ;  /* 0x0000003300207220 */ /* 0x000fc80000400000 */
[----:B--2---:R-:W0:Y:S01]  /*9bb0*/  I2F.S8 R51, UR9 ;  /* 0x0000000900337d06 */ /* 0x004e220008001400 */
[----:B-----5:R-:W-:Y:S01]  /*9bc0*/  FMUL R45, R13, R55 ;  /* 0x000000370d2d7220 */ /* 0x020fe20000400000 */
[----:B------:R-:W-:Y:S01]  /*9bd0*/  SEL R9, R9, RZ, P0 ;  /* 0x000000ff09097207 */ /* 0x000fe20000000000 */
[----:B------:R-:W-:Y:S01]  /*9be0*/  FFMA R29, R13, R29, -R32 ;  /* 0x0000001d0d1d7223 */ /* 0x000fe20000000820 */
[----:B------:R-:W-:Y:S01]  /*9bf0*/  FADD R16, R16, 0.5 ;  /* 0x3f00000010107421 */ /* 0x000fe20000000000 */
[----:B------:R-:W-:Y:S01]  /*9c00*/  LOP3.LUT R34, R34, 0xffbfffff, RZ, 0xc0, !PT ;  /* 0xffbfffff22227812 */ /* 0x000fe200078ec0ff */
[----:B------:R-:W1:Y:S01]  /*9c10*/  LDCU.U8 UR10, c[0x3][0xc9] ;  /* 0x00c01920ff0a77ac */ /* 0x000e620008000000 */
[----:B0-----:R-:W-:Y:S01]  /*9c20*/  FFMA R45, R0, R51, R45 ;  /* 0x00000033002d7223 */ /* 0x001fe2000000002d */
[C---:B------:R-:W-:Y:S01]  /*9c30*/  IADD3 R32, P0, PT, R48.reuse, UR4, RZ ;  /* 0x0000000430207c10 */ /* 0x040fe2000ff1e0ff */
[----:B------:R-:W0:Y:S02]  /*9c40*/  LDCU.U8 UR9, c[0x3][0xc8] ;  /* 0x00c01900ff0977ac */ /* 0x000e240008000000 */
[----:B------:R-:W-:Y:S01]  /*9c50*/  FADD R45, R45, 0.5 ;  /* 0x3f0000002d2d7421 */ /* 0x000fe20000000000 */
[----:B------:R-:W-:-:S05]  /*9c60*/  LEA.HI.X.SX32 R33, R48, UR5, 0x1, P0 ;  /* 0x0000000530217c11 */ /* 0x000fca00080f0eff */
[----:B------:R-:W2:Y:S01]  /*9c70*/  F2I.TRUNC.NTZ R45, R45 ;  /* 0x0000002d002d7305 */ /* 0x000ea2000020f100 */
[----:B------:R5:W4:Y:S07]  /*9c80*/  LDG.E.U8 R48, desc[UR6][R32.64] ;  /* 0x0000000620307981 */ /* 0x000b2e000c1e1100 */
[----:B------:R-:W1:Y:S01]  /*9c90*/  F2I.TRUNC.NTZ R16, R16 ;  /* 0x0000001000107305 */ /* 0x000e62000020f100 */
[----:B-----5:R-:W-:-:S07]  /*9ca0*/  FADD R32, R24, 0.5 ;  /* 0x3f00000018207421 */ /* 0x020fce0000000000 */
[----:B------:R-:W5:Y:S01]  /*9cb0*/  F2I.TRUNC.NTZ R32, R32 ;  /* 0x0000002000207305 */ /* 0x000f62000020f100 */
[----:B--2---:R-:W-:Y:S02]  /*9cc0*/  IMAD.IADD R42, R10, 0x1, R45 ;  /* 0x000000010a2a7824 */ /* 0x004fe400078e022d */
[C---:B-1----:R-:W-:Y:S02]  /*9cd0*/  IMAD.IADD R33, R7.reuse, 0x1, R16 ;  /* 0x0000000107217824 */ /* 0x042fe400078e0210 */
[----:B-----5:R-:W-:-:S03]  /*9ce0*/  IMAD.IADD R45, R7, 0x1, R32 ;  /* 0x00000001072d7824 */ /* 0x020fc600078e0220 */
[----:B0-----:R-:W-:Y:S01]  /*9cf0*/  I2F.S8 R32, UR9 ;  /* 0x0000000900207d06 */ /* 0x001fe20008001400 */
[----:B------:R-:W-:Y:S01]  /*9d00*/  FMUL R24, R0, R55 ;  /* 0x0000003700187220 */ /* 0x000fe20000400000 */
[----:B---3--:R-:W-:-:S13]  /*9d10*/  ISETP.GE.U32.AND P0, PT, R52, R53, PT ;  /* 0x000000353400720c */ /* 0x008fda0003f06070 */
        /* <DEDUP_REMOVED lines=11> */
[----:B------:R-:W-:Y:S02]  /*9dd0*/  FFMA R24, R13, R51, -R24 ;  /* 0x000000330d187223 */ /* 0x000fe40000000818 */
[----:B------:R-:W-:Y:S01]  /*9de0*/  IMAD R51, R19, UR8, R44 ;  /* 0x0000000813337c24 */ /* 0x000fe2000f8e022c */
[----:B------:R-:W1:Y:S01]  /*9df0*/  LDCU.U8 UR10, c[0x3][0xcb] ;  /* 0x00c01960ff0a77ac */ /* 0x000e620008000000 */
[----:B0-----:R-:W-:-:S04]  /*9e00*/  FMUL R19, R13, R45 ;  /* 0x0000002d0d137220 */ /* 0x001fc80000400000 */
[----:B------:R-:W-:-:S04]  /*9e10*/  FFMA R19, R0, R32, R19 ;  /* 0x0000002000137223 */ /* 0x000fc80000000013 */
[----:B------:R-:W-:Y:S01]  /*9e20*/  FADD R44, R19, 0.5 ;  /* 0x3f000000132c7421 */ /* 0x000fe20000000000 */
[----:B------:R-:W0:Y:S03]  /*9e30*/  LDCU.U8 UR9, c[0x3][0xca] ;  /* 0x00c01940ff0977ac */ /* 0x000e260008000000 */
[----:B------:R-:W2:Y:S01]  /*9e40*/  F2I.TRUNC.NTZ R19, R44 ;  /* 0x0000002c00137305 */ /* 0x000ea2000020f100 */
[----:B------:R-:W-:Y:S02]  /*9e50*/  IMAD R52, R8, UR8, R33 ;  /* 0x0000000808347c24 */ /* 0x000fe4000f8e0221 */
[----:B------:R-:W-:-:S05]  /*9e60*/  FADD R25, R25, 0.5 ;  /* 0x3f00000019197421 */ /* 0x000fca0000000000 */
[----:B-1----:R-:W1:Y:S01]  /*9e70*/  I2F.S8 R55, UR10 ;  /* 0x0000000a00377d06 */ /* 0x002e620008001400 */
[----:B--2---:R-:W-:-:S07]  /*9e80*/  IMAD.IADD R8, R10, 0x1, R19 ;  /* 0x000000010a087824 */ /* 0x004fce00078e0213 */
[----:B0-----:R-:W0:Y:S01]  /*9e90*/  I2F.S8 R53, UR9 ;  /* 0x0000000900357d06 */ /* 0x001e220008001400 */
[----:B------:R-:W-:Y:S01]  /*9ea0*/  FADD R41, R41, 0.5 ;  /* 0x3f00000029297421 */ /* 0x000fe20000000000 */
[----:B------:R-:W-:Y:S01]  /*9eb0*/  LOP3.LUT R36, R36, 0xfffffffb, RZ, 0xc0, !PT ;  /* 0xfffffffb24247812 */ /* 0x000fe200078ec0ff */
[----:B------:R-:W2:Y:S01]  /*9ec0*/  LDCU.U8 UR10, c[0x3][0xcd] ;  /* 0x00c019a0ff0a77ac */ /* 0x000ea20008000000 */
[----:B------:R-:W-:Y:S02]  /*9ed0*/  ISETP.GE.AND P0, PT, R8, RZ, PT ;  /* 0x000000ff0800720c */ /* 0x000fe40003f06270 */
[----:B------:R-:W-:Y:S01]  /*9ee0*/  VIMNMX R16, PT, PT, R11, R8, PT ;  /* 0x000000080b107248 */ /* 0x000fe20003fe0100 */
[----:B------:R-:W3:Y:S01]  /*9ef0*/  LDCU.U8 UR9, c[0x3][0xcc] ;  /* 0x00c01980ff0977ac */ /* 0x000ee20008000000 */
[----:B------:R1:W5:Y:S02]  /*9f00*/  F2I.TRUNC.NTZ R8, R25 ;  /* 0x0000001900087305 */ /* 0x000364000020f100 */
[----:B-1----:R-:W-:-:S04]  /*9f10*/  FMUL R25, R13, R55 ;  /* 0x000000370d197220 */ /* 0x002fc80000400000 */
[----:B0-----:R-:W-:Y:S01]  /*9f20*/  FFMA R25, R0, R53, R25 ;  /* 0x0000003500197223 */ /* 0x001fe20000000019 */
[----:B-----5:R-:W-:-:S03]  /*9f30*/  IMAD.IADD R19, R7, 0x1, R8 ;  /* 0x0000000107137824 */ /* 0x020fc600078e0208 */
[----:B------:R-:W-:Y:S01]  /*9f40*/  FADD R44, R25, 0.5 ;  /* 0x3f000000192c7421 */ /* 0x000fe20000000000 */
[----:B------:R-:W-:Y:S02]  /*9f50*/  SEL R16, R16, RZ, P0 ;  /* 0x000000ff10107207 */ /* 0x000fe40000000000 */
[----:B------:R-:W-:Y:S01]  /*9f60*/  ISETP.GE.AND P0, PT, R19, RZ, PT ;  /* 0x000000ff1300720c */ /* 0x000fe20003f06270 */
[----:B------:R-:W0:Y:S01]  /*9f70*/  F2I.TRUNC.NTZ R25, R44 ;  /* 0x0000002c00197305 */ /* 0x000e22000020f100 */
[----:B------:R-:W-:-:S04]  /*9f80*/  VIMNMX R19, PT, PT, R12, R19, PT ;  /* 0x000000130c137248 */ /* 0x000fc80003fe0100 */
[----:B------:R-:W-:Y:S01]  /*9f90*/  SEL R33, R19, RZ, P0 ;  /* 0x000000ff13217207 */ /* 0x000fe20000000000 */
[----:B------:R-:W-:-:S04]  /*9fa0*/  FMUL R8, R0, R45 ;  /* 0x0000002d00087220 */ /* 0x000fc80000400000 */
[----:B------:R-:W-:Y:S01]  /*9fb0*/  FFMA R19, R13, R32, -R8 ;  /* 0x000000200d137223 */ /* 0x000fe20000000808 */
[----:B----4-:R-:W-:Y:S01]  /*9fc0*/  ISETP.GE.U32.AND P0, PT, R50, R43, PT ;  /* 0x0000002b3200720c */ /* 0x010fe20003f06070 */
[----:B------:R-:W-:Y:S02]  /*9fd0*/  IMAD R43, R20, UR8, R33 ;  /* 0x00000008142b7c24 */ /* 0x000fe4000f8e0221 */
[----:B------:R-:W1:Y:S01]  /*9fe0*/  F2I.TRUNC.NTZ R20, R41 ;  /* 0x0000002900147305 */ /* 0x000e62000020f100 */
[----:B0-----:R-:W-:-:S09]  /*9ff0*/  IMAD.IADD R8, R10, 0x1, R25 ;  /* 0x000000010a087824 */ /* 0x001fd200078e0219 */
[----:B------:R-:W-:Y:S02]  /*a000*/  @P0 LOP3.LUT R36, R36, 0x4, RZ, 0xfc, !PT ;  /* 0x0000000424240812 */ /* 0x000fe400078efcff */
[----:B------:R-:W-:Y:S02]  /*a010*/  ISETP.GE.AND P0, PT, R8, RZ, PT ;  /* 0x000000ff0800720c */ /* 0x000fe40003f06270 */
[----:B------:R-:W-:Y:S01]  /*a020*/  VIMNMX R8, PT, PT, R11, R8, PT ;  /* 0x000000080b087248 */ /* 0x000fe20003fe0100 */
[----:B-1----:R-:W-:-:S03]  /*a030*/  IMAD.IADD R25, R7, 0x1, R20 ;  /* 0x0000000107197824 */ /* 0x002fc600078e0214 */
        /* <DEDUP_REMOVED lines=12> */
[----:B--2---:R-:W2:Y:S08]  /*a100*/  I2F.S8 R55, UR10 ;  /* 0x0000000a00377d06 */ /* 0x004eb00008001400 */
[----:B---3--:R-:W3:Y:S01]  /*a110*/  I2F.S8 R3, UR9 ;  /* 0x0000000900037d06 */ /* 0x008ee20008001400 */
[----:B------:R-:W-:-:S02]  /*a120*/  IMAD R54, R6, UR8, R25 ;  /* 0x0000000806367c24 */ /* 0x000fc4000f8e0219 */
[----:B--2---:R-:W-:-:S04]  /*a130*/  FMUL R25, R13, R55 ;  /* 0x000000370d197220 */ /* 0x004fc80000400000 */
[----:B---3--:R-:W-:-:S04]  /*a140*/  FFMA R25, R0, R3, R25 ;  /* 0x0000000300197223 */ /* 0x008fc80000000019 */
[----:B0-----:R-:W-:Y:S01]  /*a150*/  FADD R32, R25, 0.5 ;  /* 0x3f00000019207421 */ /* 0x001fe20000000000 */
[----:B------:R-:W0:Y:S03]  /*a160*/  LDCU.U8 UR10, c[0x3][0xcf] ;  /* 0x00c019e0ff0a77ac */ /* 0x000e260008000000 */
[----:B------:R-:W2:Y:S01]  /*a170*/  F2I.TRUNC.NTZ R25, R32 ;  /* 0x0000002000197305 */ /* 0x000ea2000020f100 */
[----:B------:R-:W3:Y:S01]  /*a180*/  LDCU.U8 UR9, c[0x3][0xce] ;  /* 0x00c019c0ff0977ac */ /* 0x000ee20008000000 */
[----:B--2---:R-:W-:-:S06]  /*a190*/  IMAD.IADD R6, R10, 0x1, R25 ;  /* 0x000000010a067824 */ /* 0x004fcc00078e0219 */
[----:B0-----:R-:W0:Y:S01]  /*a1a0*/  I2F.S8 R56, UR10 ;  /* 0x0000000a00387d06 */ /* 0x001e220008001400 */
[----:B------:R-:W-:Y:S02]  /*a1b0*/  ISETP.GE.AND P0, PT, R6, RZ, PT ;  /* 0x000000ff0600720c */ /* 0x000fe40003f06270 */
[----:B------:R-:W-:Y:S01]  /*a1c0*/  VIMNMX R20, PT, PT, R11, R6, PT ;  /* 0x000000060b147248 */ /* 0x000fe20003fe0100 */
[----:B------:R-:W-:-:S04]  /*a1d0*/  FMUL R6, R0, R55 ;  /* 0x0000003700067220 */ /* 0x000fc80000400000 */
[----:B---3--:R-:W2:Y:S01]  /*a1e0*/  I2F.S8 R55, UR9 ;  /* 0x0000000900377d06 */ /* 0x008ea20008001400 */
[----:B------:R-:W-:Y:S01]  /*a1f0*/  FADD R2, R2, 0.5 ;  /* 0x3f00000002027421 */ /* 0x000fe20000000000 */
[C---:B------:R-:W-:Y:S01]  /*a200*/  FFMA R25, R13.reuse, R3, -R6 ;  /* 0x000000030d197223 */ /* 0x040fe20000000806 */
[----:B------:R-:W-:Y:S01]  /*a210*/  SEL R20, R20, RZ, P0 ;  /* 0x000000ff14147207 */ /* 0x000fe20000000000 */
[----:B------:R-:W-:Y:S01]  /*a220*/  FADD R33, R46, 0.5 ;  /* 0x3f0000002e217421 */ /* 0x000fe20000000000 */
[----:B------:R-:W-:Y:S01]  /*a230*/  LOP3.LUT R36, R36, 0xfffffffd, RZ, 0xc0, !PT ;  /* 0xfffffffd24247812 */ /* 0x000fe200078ec0ff */
[----:B0-----:R-:W-:Y:S01]  /*a240*/  FMUL R3, R13, R56 ;  /* 0x000000380d037220 */ /* 0x001fe20000400000 */
[----:B------:R-:W0:Y:S01]  /*a250*/  LDCU.U8 UR10, c[0x3][0xd1] ;  /* 0x00c01a20ff0a77ac */ /* 0x000e220008000000 */
[----:B------:R-:W3:Y:S02]  /*a260*/  LDCU.U8 UR9, c[0x3][0xd0] ;  /* 0x00c01a00ff0977ac */ /* 0x000ee40008000000 */
[----:B--2---:R-:W-:-:S04]  /*a270*/  FFMA R3, R0, R55, R3 ;  /* 0x0000003700037223 */ /* 0x004fc80000000003 */
[----:B------:R-:W-:-:S04]  /*a280*/  FADD R6, R3, 0.5 ;  /* 0x3f00000003067421 */ /* 0x000fc80000000000 */
[----:B------:R-:W2:Y:S01]  /*a290*/  F2I.TRUNC.NTZ R3, R6 ;  /* 0x0000000600037305 */ /* 0x000ea2000020f100 */
[----:B------:R-:W-:-:S07]  /*a2a0*/  ISETP.GE.U32.AND P0, PT, R49, R48, PT ;  /* 0x000000303100720c */ /* 0x000fce0003f06070 */
[----:B------:R-:W5:Y:S08]  /*a2b0*/  F2I.TRUNC.NTZ R2, R2 ;  /* 0x0000000200027305 */ /* 0x000f70000020f100 */
[----:B------:R-:W1:Y:S01]  /*a2c0*/  F2I.TRUNC.NTZ R6, R33 ;  /* 0x0000002100067305 */ /* 0x000e62000020f100 */
[----:B--2---:R-:W-:Y:S01]  /*a2d0*/  IMAD.IADD R32, R10, 0x1, R3 ;  /* 0x000000010a207824 */ /* 0x004fe200078e0203 */
[----:B------:R-:W-:-:S04]  /*a2e0*/  @P0 LOP3.LUT R36, R36, 0x2, RZ, 0xfc, !PT ;  /* 0x0000000224240812 */ /* 0x000fc800078efcff */
[----:B------:R-:W-:Y:S01]  /*a2f0*/  ISETP.GE.AND P0, PT, R32, RZ, PT ;  /* 0x000000ff2000720c */ /* 0x000fe20003f06270 */
[----:B-----5:R-:W-:Y:S01]  /*a300*/  IMAD.IADD R3, R7, 0x1, R2 ;  /* 0x0000000107037824 */ /* 0x020fe200078e0202 */
[----:B------:R-:W-:-:S04]  /*a310*/  VIMNMX R32, PT, PT, R11, R32, PT ;  /* 0x000000200b207248 */ /* 0x000fc80003fe0100 */
[----:B------:R-:W-:Y:S02]  /*a320*/  SEL R32, R32, RZ, P0 ;  /* 0x000000ff20207207 */ /* 0x000fe40000000000 */
[----:B------:R-:W-:Y:S01]  /*a330*/  ISETP.GE.AND P0, PT, R3, RZ, PT ;  /* 0x000000ff0300720c */ /* 0x000fe20003f06270 */
[----:B-1----:R-:W-:Y:S01]  /*a340*/  IMAD.IADD R45, R7, 0x1, R6 ;  /* 0x00000001072d7824 */ /* 0x002fe200078e0206 */
        /* <DEDUP_REMOVED lines=8> */
[----:B------:R-:W-:-:S04]  /*a3d0*/  IADD3 R44, P0, PT, R51, UR4, RZ ;  /* 0x00000004332c7c10 */ /* 0x000fc8000ff1e0ff */
[----:B------:R-:W-:Y:S01]  /*a3e0*/  LEA.HI.X.SX32 R45, R51, UR5, 0x1, P0 ;  /* 0x00000005332d7c11 */ /* 0x000fe200080f0eff */
[----:B------:R1:W2:Y:S04]  /*a3f0*/  LDG.E.U8 R3, desc[UR6][R2.64] ;  /* 0x0000000602037981 */ /* 0x0002a8000c1e1100 */
[----:B------:R5:W2:Y:S01]  /*a400*/  LDG.E.U8 R52, desc[UR6][R44.64] ;  /* 0x000000062c347981 */ /* 0x000aa2000c1e1100 */
[----:B0-----:R-:W0:Y:S01]  /*a410*/  I2F.S8 R30, UR10 ;  /* 0x0000000a001e7d06 */ /* 0x001e220008001400 */
[----:B------:R-:W-:-:S07]  /*a420*/  IMAD R6, R23, UR8, R6 ;  /* 0x0000000817067c24 */ /* 0x000fce000f8e0206 */
[----:B---3--:R-:W3:Y:S01]  /*a430*/  I2F.S8 R23, UR9 ;  /* 0x0000000900177d06 */ /* 0x008ee20008001400 */
[----:B0-----:R-:W-:-:S04]  /*a440*/  FMUL R51, R13, R30 ;  /* 0x0000001e0d337220 */ /* 0x001fc80000400000 */
[----:B---3--:R-:W-:-:S04]  /*a450*/  FFMA R51, R0, R23, R51 ;  /* 0x0000001700337223 */ /* 0x008fc80000000033 */
[----:B------:R-:W-:-:S06]  /*a460*/  FADD R51, R51, 0.5 ;  /* 0x3f00000033337421 */ /* 0x000fcc0000000000 */
[----:B------:R-:W1:Y:S01]  /*a470*/  F2I.TRUNC.NTZ R51, R51 ;  /* 0x0000003300337305 */ /* 0x000e62000020f100 */
[----:B------:R-:W-:-:S04]  /*a480*/  IADD3 R48, P0, PT, R43, UR4, RZ ;  /* 0x000000042b307c10 */ /* 0x000fc8000ff1e0ff */
[----:B------:R-:W-:-:S05]  /*a490*/  LEA.HI.X.SX32 R49, R43, UR5, 0x1, P0 ;  /* 0x000000052b317c11 */ /* 0x000fca00080f0eff */
[----:B------:R0:W3:Y:S01]  /*a4a0*/  LDG.E.U8 R43, desc[UR6][R48.64] ;  /* 0x00000006302b7981 */ /* 0x0000e2000c1e1100 */
[----:B-1----:R-:W-:-:S05]  /*a4b0*/  IMAD.IADD R2, R10, 0x1, R51 ;  /* 0x000000010a027824 */ /* 0x002fca00078e0233 */
[----:B------:R-:W-:Y:S02]  /*a4c0*/  ISETP.GE.AND P0, PT, R2, RZ, PT ;  /* 0x000000ff0200720c */ /* 0x000fe40003f06270 */
[----:B------:R-:W-:-:S04]  /*a4d0*/  VIMNMX R2, PT, PT, R11, R2, PT ;  /* 0x000000020b027248 */ /* 0x000fc80003fe0100 */
[----:B------:R-:W-:Y:S02]  /*a4e0*/  SEL R2, R2, RZ, P0 ;  /* 0x000000ff02027207 */ /* 0x000fe40000000000 */
[----:B-----5:R-:W-:-:S04]  /*a4f0*/  IADD3 R44, P0, PT, R54, UR4, RZ ;  /* 0x00000004362c7c10 */ /* 0x020fc8000ff1e0ff */
[----:B------:R-:W-:Y:S01]  /*a500*/  LEA.HI.X.SX32 R45, R54, UR5, 0x1, P0 ;  /* 0x00000005362d7c11 */ /* 0x000fe200080f0eff */
[----:B------:R-:W0:Y:S01]  /*a510*/  LDCU.U8 UR10, c[0x3][0xd3] ;  /* 0x00c01a60ff0a77ac */ /* 0x000e220008000000 */
[----:B------:R-:W1:Y:S01]  /*a520*/  LDCU.U8 UR9, c[0x3][0xd2] ;  /* 0x00c01a40ff0977ac */ /* 0x000e620008000000 */
[----:B0-----:R-:W0:Y:S08]  /*a530*/  I2F.S8 R49, UR10 ;  /* 0x0000000a00317d06 */ /* 0x001e300008001400 */
[----:B-1----:R-:W1:Y:S01]  /*a540*/  I2F.S8 R48, UR9 ;  /* 0x0000000900307d06 */ /* 0x002e620008001400 */
[----:B----4-:R-:W-:Y:S01]  /*a550*/  ISETP.GE.U32.AND P0, PT, R50, R53, PT ;  /* 0x000000353200720c */ /* 0x010fe20003f06070 */
[----:B0-----:R-:W-:Y:S01]  /*a560*/  FMUL R51, R13, R49 ;  /* 0x000000310d337220 */ /* 0x001fe20000400000 */
[----:B------:R0:W3:Y:S01]  /*a570*/  LDG.E.U8 R50, desc[UR6][R44.64] ;  /* 0x000000062c327981 */ /* 0x0000e2000c1e1100 */
[----:B------:R-:W-:Y:S01]  /*a580*/  FADD R22, R22, 0.5 ;  /* 0x3f00000016167421 */ /* 0x000fe20000000000 */
[C---:B------:R-:W-:Y:S01]  /*a590*/  FMUL R30, R0.reuse, R30 ;  /* 0x0000001e001e7220 */ /* 0x040fe20000400000 */
[----:B-1----:R-:W-:Y:S01]  /*a5a0*/  FFMA R51, R0, R48, R51 ;  /* 0x0000003000337223 */ /* 0x002fe20000000033 */
[----:B------:R-:W-:Y:S01]  /*a5b0*/  FADD R28, R28, 0.5 ;  /* 0x3f0000001c1c7421 */ /* 0x000fe20000000000 */
[----:B------:R-:W1:Y:S02]  /*a5c0*/  LDCU.U8 UR10, c[0x3][0xd5] ;  /* 0x00c01aa0ff0a77ac */ /* 0x000e640008000000 */
[----:B------:R-:W-:Y:S01]  /*a5d0*/  FADD R51, R51, 0.5 ;  /* 0x3f00000033337421 */ /* 0x000fe20000000000 */
[----:B------:R-:W-:Y:S01]  /*a5e0*/  LOP3.LUT R36, R36, 0xfffffffe, RZ, 0xc0, !PT ;  /* 0xfffffffe24247812 */ /* 0x000fe200078ec0ff */
[----:B------:R-:W4:Y:S04]  /*a5f0*/  LDCU.U8 UR9, c[0x3][0xd4] ;  /* 0x00c01a80ff0977ac */ /* 0x000f280008000000 */
[----:B------:R-:W5:Y:S08]  /*a600*/  F2I.TRUNC.NTZ R51, R51 ;  /* 0x0000003300337305 */ /* 0x000f70000020f100 */
[----:B------:R-:W0:Y:S01]  /*a610*/  F2I.TRUNC.NTZ R22, R22 ;  /* 0x0000001600167305 */ /* 0x000e22000020f100 */
[----:B------:R-:W-:Y:S01]  /*a620*/  FFMA R23, R13, R23, -R30 ;  /* 0x000000170d177223 */ /* 0x000fe2000000081e */
[----:B------:R-:W-:Y:S01]  /*a630*/  @P0 LOP3.LUT R36, R36, 0x1, RZ, 0xfc, !PT ;  /* 0x0000000124240812 */ /* 0x000fe200078efcff */
[----:B-----5:R-:W-:-:S05]  /*a640*/  IMAD.IADD R30, R10, 0x1, R51 ;  /* 0x000000010a1e7824 */ /* 0x020fca00078e0233 */
[----:B------:R-:W5:Y:S01]  /*a650*/  F2I.TRUNC.NTZ R28, R28 ;  /* 0x0000001c001c7305 */ /* 0x000f62000020f100 */
[----:B------:R-:W-:Y:S02]  /*a660*/  ISETP.GE.AND P0, PT, R30, RZ, PT ;  /* 0x000000ff1e00720c */ /* 0x000fe40003f06270 */
[----:B------:R-:W-:Y:S01]  /*a670*/  VIMNMX R30, PT, PT, R11, R30, PT ;  /* 0x0000001e0b1e7248 */ /* 0x000fe20003fe0100 */
[----:B0-----:R-:W-:Y:S02]  /*a680*/  IMAD.IADD R45, R7, 0x1, R22 ;  /* 0x00000001072d7824 */ /* 0x001fe400078e0216 */
[----:B------:R-:W-:Y:S01]  /*a690*/  FMUL R22, R0, R49 ;  /* 0x0000003100167220 */ /* 0x000fe20000400000 */
[----:B------:R-:W-:Y:S02]  /*a6a0*/  SEL R30, R30, RZ, P0 ;  /* 0x000000ff1e1e7207 */ /* 0x000fe40000000000 */
[----:B------:R-:W-:Y:S01]  /*a6b0*/  ISETP.GE.AND P0, PT, R45, RZ, PT ;  /* 0x000000ff2d00720c */ /* 0x000fe20003f06270 */
[----:B------:R-:W-:Y:S01]  /*a6c0*/  FFMA R22, R13, R48, -R22 ;  /* 0x000000300d167223 */ /* 0x000fe20000000816 */
[----:B------:R-:W-:Y:S01]  /*a6d0*/  VIMNMX R45, PT, PT, R12, R45, PT ;  /* 0x0000002d0c2d7248 */ /* 0x000fe20003fe0100 */
[----:B-1----:R-:W0:Y:S03]  /*a6e0*/  I2F.S8 R48, UR10 ;  /* 0x0000000a00307d06 */ /* 0x002e260008001400 */
[----:B------:R-:W-:Y:S01]  /*a6f0*/  SEL R44, R45, RZ, P0 ;  /* 0x000000ff2d2c7207 */ /* 0x000fe20000000000 */
[----:B-----5:R-:W-:-:S04]  /*a700*/  IMAD.IADD R45, R7, 0x1, R28 ;  /* 0x00000001072d7824 */ /* 0x020fc800078e021c */
[----:B----4-:R-:W1:Y:S01]  /*a710*/  I2F.S8 R28, UR9 ;  /* 0x00000009001c7d06 */ /* 0x010e620008001400 */
[----:B------:R-:W-:Y:S02]  /*a720*/  IMAD R53, R21, UR8, R44 ;  /* 0x0000000815357c24 */ /* 0x000fe4000f8e022c */
[----:B0-----:R-:W-:-:S04]  /*a730*/  FMUL R21, R13, R48 ;  /* 0x000000300d157220 */ /* 0x001fc80000400000 */
[----:B-1----:R-:W-:-:S04]  /*a740*/  FFMA R21, R0, R28, R21 ;  /* 0x0000001c00157223 */ /* 0x002fc80000000015 */
[----:B------:R-:W-:-:S04]  /*a750*/  FADD R44, R21, 0.5 ;  /* 0x3f000000152c7421 */ /* 0x000fc80000000000 */
[----:B------:R-:W0:Y:S01]  /*a760*/  F2I.TRUNC.NTZ R21, R44 ;  /* 0x0000002c00157305 */ /* 0x000e22000020f100 */
[----:B------:R-:W-:Y:S02]  /*a770*/  ISETP.GE.AND P0, PT, R45, RZ, PT ;  /* 0x000000ff2d00720c */ /* 0x000fe40003f06270 */
[----:B------:R-:W-:-:S04]  /*a780*/  VIMNMX R45, PT, PT, R12, R45, PT ;  /* 0x0000002d0c2d7248 */ /* 0x000fc80003fe0100 */
[----:B------:R-:W-:-:S05]  /*a790*/  SEL R45, R45, RZ, P0 ;  /* 0x000000ff2d2d7207 */ /* 0x000fca0000000000 */
[----:B------:R-:W-:Y:S02]  /*a7a0*/  IMAD R51, R26, UR8, R45 ;  /* 0x000000081a337c24 */ /* 0x000fe4000f8e022d */
[----:B0-----:R-:W-:Y:S01]  /*a7b0*/  IMAD.IADD R26, R10, 0x1, R21 ;  /* 0x000000010a1a7824 */ /* 0x001fe200078e0215 */
[----:B------:R-:W0:Y:S04]  /*a7c0*/  LDCU.U8 UR10, c[0x3][0xd7] ;  /* 0x00c01ae0ff0a77ac */ /* 0x000e280008000000 */
[----:B------:R-:W-:Y:S02]  /*a7d0*/  ISETP.GE.AND P0, PT, R26, RZ, PT ;  /* 0x000000ff1a00720c */ /* 0x000fe40003f06270 */
[----:B------:R-:W-:Y:S01]  /*a7e0*/  VIMNMX R21, PT, PT, R11, R26, PT ;  /* 0x0000001a0b157248 */ /* 0x000fe20003fe0100 */
[----:B------:R-:W-:Y:S01]  /*a7f0*/  FADD R26, R18, 0.5 ;  /* 0x3f000000121a7421 */ /* 0x000fe20000000000 */
[----:B------:R-:W1:Y:S05]  /*a800*/  LDCU.U8 UR9, c[0x3][0xd6] ;  /* 0x00c01ac0ff0977ac */ /* 0x000e6a0008000000 */
[----:B------:R-:W4:Y:S01]  /*a810*/  F2I.TRUNC.NTZ R26, R26 ;  /* 0x0000001a001a7305 */ /* 0x000f22000020f100 */
[C---:B------:R-:W-:Y:S01]  /*a820*/  FMUL R56, R0.reuse, R56 ;  /* 0x0000003800387220 */ /* 0x040fe20000400000 */
[----:B------:R-:W-:-:S03]  /*a830*/  FMUL R18, R0, R48 ;  /* 0x0000003000127220 */ /* 0x000fc60000400000 */
[----:B------:R-:W-:-:S03]  /*a840*/  FFMA R33, R13, R55, -R56 ;  /* 0x000000370d217223 */ /* 0x000fc60000000838 */
[----:B0-----:R-:W0:Y:S01]  /*a850*/  I2F.S8 R55, UR10 ;  /* 0x0000000a00377d06 */ /* 0x001e220008001400 */
[----:B------:R-:W-:Y:S01]  /*a860*/  FFMA R18, R13, R28, -R18 ;  /* 0x0000001c0d127223 */ /* 0x000fe20000000812 */
[----:B------:R-:W-:Y:S01]  /*a870*/  SEL R21, R21, RZ, P0 ;  /* 0x000000ff15157207 */ /* 0x000fe20000000000 */
[----:B----4-:R-:W-:-:S05]  /*a880*/  IMAD.IADD R45, R7, 0x1, R26 ;  /* 0x00000001072d7824 */ /* 0x010fca00078e021a */
[----:B-1----:R-:W1:Y:S01]  /*a890*/  I2F.S8 R28, UR9 ;  /* 0x00000009001c7d06 */ /* 0x002e620008001400 */
[----:B------:R-:W-:Y:S01]  /*a8a0*/  LOP3.LUT R36, R36, 0xfffffdff, RZ, 0xc0, !PT ;  /* 0xfffffdff24247812 */ /* 0x000fe200078ec0ff */
[----:B------:R-:W-:Y:S01]  /*a8b0*/  FADD R31, R31, 0.5 ;  /* 0x3f0000001f1f7421 */ /* 0x000fe20000000000 */
[----:B------:R-:W4:Y:S01]  /*a8c0*/  LDCU.U8 UR10, c[0x3][0xd9] ;  /* 0x00c01b20ff0a77ac */ /* 0x000f220008000000 */
[----:B------:R-:W-:Y:S02]  /*a8d0*/  ISETP.GE.AND P0, PT, R45, RZ, PT ;  /* 0x000000ff2d00720c */ /* 0x000fe40003f06270 */
[----:B------:R-:W-:Y:S01]  /*a8e0*/  VIMNMX R45, PT, PT, R12, R45, PT ;  /* 0x0000002d0c2d7248 */ /* 0x000fe20003fe0100 */
[----:B------:R-:W5:Y:S03]  /*a8f0*/  LDCU.U8 UR9, c[0x3][0xd8] ;  /* 0x00c01b00ff0977ac */ /* 0x000f660008000000 */
[----:B------:R-:W-:Y:S01]  /*a900*/  SEL R54, R45, RZ, P0 ;  /* 0x000000ff2d367207 */ /* 0x000fe20000000000 */
[----:B0-----:R-:W-:-:S04]  /*a910*/  FMUL R45, R13, R55 ;  /* 0x000000370d2d7220 */ /* 0x001fc80000400000 */
[----:B-1----:R-:W-:-:S04]  /*a920*/  FFMA R45, R0, R28, R45 ;  /* 0x0000001c002d7223 */ /* 0x002fc8000000002d */
[----:B------:R-:W-:Y:S01]  /*a930*/  FADD R48, R45, 0.5 ;  /* 0x3f0000002d307421 */ /* 0x000fe20000000000 */
[----:B--2---:R-:W-:-:S03]  /*a940*/  ISETP.GE.U32.AND P0, PT, R3, R52, PT ;  /* 0x000000340300720c */ /* 0x004fc60003f06070 */
[----:B------:R-:W0:Y:S10]  /*a950*/  F2I.TRUNC.NTZ R3, R48 ;  /* 0x0000003000037305 */ /* 0x000e34000020f100 */
[----:B------:R-:W-:Y:S01]  /*a960*/  @P0 LOP3.LUT R36, R36, 0x200, RZ, 0xfc, !PT ;  /* 0x0000020024240812 */ /* 0x000fe200078efcff */
[----:B0-----:R-:W-:-:S05]  /*a970*/  IMAD.IADD R26, R10, 0x1, R3 ;  /* 0x000000010a1a7824 */ /* 0x001fca00078e0203 */
[----:B------:R-:W-:Y:S02]  /*a980*/  ISETP.GE.AND P0, PT, R26, RZ, PT ;  /* 0x000000ff1a00720c */ /* 0x000fe40003f06270 */
[----:B------:R-:W-:Y:S02]  /*a990*/  VIMNMX R3, PT, PT, R11, R26, PT ;  /* 0x0000001a0b037248 */ /* 0x000fe40003fe0100 */
[----:B------:R-:W0:Y:S01]  /*a9a0*/  F2I.TRUNC.NTZ R26, R31 ;  /* 0x0000001f001a7305 */ /* 0x000e22000020f100 */
[----:B------:R-:W-:Y:S01]  /*a9b0*/  IMAD R54, R15, UR8, R54 ;  /* 0x000000080f367c24 */ /* 0x000fe2000f8e0236 */
[----:B------:R-:W-:Y:S02]  /*a9c0*/  SEL R3, R3, RZ, P0 ;  /* 0x000000ff03037207 */ /* 0x000fe40000000000 */
[----:B------:R-:W-:-:S04]  /*a9d0*/  IADD3 R44, P0, PT, R46, UR4, RZ ;  /* 0x000000042e2c7c10 */ /* 0x000fc8000ff1e0ff */
[----:B------:R-:W-:Y:S01]  /*a9e0*/  LEA.HI.X.SX32 R45, R46, UR5, 0x1, P0 ;  /* 0x000000052e2d7c11 */ /* 0x000fe200080f0eff */
[----:B----4-:R-:W1:Y:S01]  /*a9f0*/  I2F.S8 R31, UR10 ;  /* 0x0000000a001f7d06 */ /* 0x010e620008001400 */
[----:B0-----:R-:W-:-:S03]  /*aa00*/  IMAD.IADD R15, R7, 0x1, R26 ;  /* 0x00000001070f7824 */ /* 0x001fc600078e021a */
[----:B------:R0:W2:Y:S02]  /*aa10*/  LDG.E.U8 R52, desc[UR6][R44.64] ;  /* 0x000000062c347981 */ /* 0x0000a4000c1e1100 */
[----:B------:R-:W-:Y:S02]  /*aa20*/  ISETP.GE.AND P0, PT, R15, RZ, PT ;  /* 0x000000ff0f00720c */ /* 0x000fe40003f06270 */
[----:B------:R-:W-:Y:S01]  /*aa30*/  VIMNMX R15, PT, PT, R12, R15, PT ;  /* 0x0000000f0c0f7248 */ /* 0x000fe20003fe0100 */
[----:B-----5:R-:W4:Y:S03]  /*aa40*/  I2F.S8 R26, UR9 ;  /* 0x00000009001a7d06 */ /* 0x020f260008001400 */
[----:B------:R-:W-:Y:S02]  /*aa50*/  SEL R15, R15, RZ, P0 ;  /* 0x000000ff0f0f7207 */ /* 0x000fe40000000000 */
[----:B------:R-:W-:-:S04]  /*aa60*/  IADD3 R48, P0, PT, R6, UR4, RZ ;  /* 0x0000000406307c10 */ /* 0x000fc8000ff1e0ff */
[----:B------:R-:W-:Y:S01]  /*aa70*/  LEA.HI.X.SX32 R49, R6, UR5, 0x1, P0 ;  /* 0x0000000506317c11 */ /* 0x000fe200080f0eff */
[----:B------:R-:W-:Y:S01]  /*aa80*/  FMUL R6, R0, R55 ;  /* 0x0000003700067220 */ /* 0x000fe20000400000 */
[----:B------:R-:W5:Y:S03]  /*aa90*/  LDCU.U8 UR10, c[0x3][0xdb] ;  /* 0x00c01b60ff0a77ac */ /* 0x000f660008000000 */
[C---:B------:R-:W-:Y:S01]  /*aaa0*/  FFMA R28, R13.reuse, R28, -R6 ;  /* 0x0000001c0d1c7223 */ /* 0x040fe20000000806 */
[----:B------:R-:W-:Y:S02]  /*aab0*/  IMAD R6, R14, UR8, R15 ;  /* 0x000000080e067c24 */ /* 0x000fe4000f8e020f */
[----:B-1----:R-:W-:Y:S01]  /*aac0*/  FMUL R15, R13, R31 ;  /* 0x0000001f0d0f7220 */ /* 0x002fe20000400000 */
[----:B------:R-:W1:Y:S01]  /*aad0*/  LDCU.U8 UR9, c[0x3][0xda] ;  /* 0x00c01b40ff0977ac */ /* 0x000e620008000000 */
[----:B------:R-:W2:Y:S02]  /*aae0*/  LDG.E.U8 R55, desc[UR6][R48.64] ;  /* 0x0000000630377981 */ /* 0x000ea4000c1e1100 */
[----:B----4-:R-:W-:-:S04]  /*aaf0*/  FFMA R15, R0, R26, R15 ;  /* 0x0000001a000f7223 */ /* 0x010fc8000000000f */
[----:B0-----:R-:W-:-:S06]  /*ab00*/  FADD R45, R15, 0.5 ;  /* 0x3f0000000f2d7421 */ /* 0x001fcc0000000000 */
[----:B------:R-:W0:Y:S08]  /*ab10*/  F2I.TRUNC.NTZ R45, R45 ;  /* 0x0000002d002d7305 */ /* 0x000e30000020f100 */
[----:B-----5:R-:W4:Y:S08]  /*ab20*/  I2F.S8 R57, UR10 ;  /* 0x0000000a00397d06 */ /* 0x020f300008001400 */
[----:B-1----:R-:W1:Y:S01]  /*ab30*/  I2F.S8 R56, UR9 ;  /* 0x0000000900387d06 */ /* 0x002e620008001400 */
[----:B0-----:R-:W-:-:S02]  /*ab40*/  IMAD.IADD R14, R10, 0x1, R45 ;  /* 0x000000010a0e7824 */ /* 0x001fc400078e022d */
[----:B------:R-:W-:Y:S01]  /*ab50*/  FMUL R44, R0, R31 ;  /* 0x0000001f002c7220 */ /* 0x000fe20000400000 */
[----:B------:R-:W-:Y:S01]  /*ab60*/  FADD R17, R17, 0.5 ;  /* 0x3f00000011117421 */ /* 0x000fe20000000000 */
[----:B------:R-:W-:Y:S01]  /*ab70*/  LOP3.LUT R36, R36, 0xfffffeff, RZ, 0xc0, !PT ;  /* 0xfffffeff24247812 */ /* 0x000fe200078ec0ff */
[----:B------:R-:W0:Y:S01]  /*ab80*/  LDCU.U8 UR10, c[0x3][0xdd] ;  /* 0x00c01ba0ff0a77ac */ /* 0x000e220008000000 */
[----:B------:R-:W-:Y:S01]  /*ab90*/  ISETP.GE.AND P0, PT, R14, RZ, PT ;  /* 0x000000ff0e00720c */ /* 0x000fe20003f06270 */
[----:B----4-:R-:W-:Y:S01]  /*aba0*/  FMUL R31, R13, R57 ;  /* 0x000000390d1f7220 */ /* 0x010fe20000400000 */
[----:B------:R-:W-:Y:S01]  /*abb0*/  VIMNMX R14, PT, PT, R11, R14, PT ;  /* 0x0000000e0b0e7248 */ /* 0x000fe20003fe0100 */
[----:B------:R-:W4:Y:S03]  /*abc0*/  LDCU.U8 UR9, c[0x3][0xdc] ;  /* 0x00c01b80ff0977ac */ /* 0x000f260008000000 */
[----:B------:R-:W-:Y:S01]  /*abd0*/  SEL R14, R14, RZ, P0 ;  /* 0x000000ff0e0e7207 */ /* 0x000fe20000000000 */
[----:B-1----:R-:W-:Y:S01]  /*abe0*/  FFMA R31, R0, R56, R31 ;  /* 0x00000038001f7223 */ /* 0x002fe2000000001f */
[----:B------:R-:W-:-:S02]  /*abf0*/  FFMA R15, R13, R26, -R44 ;  /* 0x0000001a0d0f7223 */ /* 0x000fc4000000082c */
[----:B------:R-:W1:Y:S01]  /*ac00*/  F2I.TRUNC.NTZ R44, R17 ;  /* 0x00000011002c7305 */ /* 0x000e62000020f100 */
[----:B---3--:R-:W-:Y:S01]  /*ac10*/  ISETP.GE.U32.AND P0, PT, R43, R50, PT ;  /* 0x000000322b00720c */ /* 0x008fe20003f06070 */
[----:B------:R-:W-:-:S06]  /*ac20*/  FADD R43, R31, 0.5 ;  /* 0x3f0000001f2b7421 */ /* 0x000fcc0000000000 */
[----:B------:R-:W3:Y:S01]  /*ac30*/  F2I.TRUNC.NTZ R43, R43 ;  /* 0x0000002b002b7305 */ /* 0x000ee2000020f100 */
[----:B-1----:R-:W-:-:S05]  /*ac40*/  IMAD.IADD R31, R7, 0x1, R44 ;  /* 0x00000001071f7824 */ /* 0x002fca00078e022c */
[----:B------:R-:W-:Y:S01]  /*ac50*/  @P0 LOP3.LUT R36, R36, 0x100, RZ, 0xfc, !PT ;  /* 0x0000010024240812 */ /* 0x000fe200078efcff */
[----:B---3--:R-:W-:-:S05]  /*ac60*/  IMAD.IADD R26, R10, 0x1, R43 ;  /* 0x000000010a1a7824 */ /* 0x008fca00078e022b */
[----:B------:R-:W-:Y:S02]  /*ac70*/  ISETP.GE.AND P0, PT, R26, RZ, PT ;  /* 0x000000ff1a00720c */ /* 0x000fe40003f06270 */
[----:B------:R-:W-:-:S04]  /*ac80*/  VIMNMX R26, PT, PT, R11, R26, PT ;  /* 0x0000001a0b1a7248 */ /* 0x000fc80003fe0100 */
[----:B------:R-:W-:Y:S02]  /*ac90*/  SEL R26, R26, RZ, P0 ;  /* 0x000000ff1a1a7207 */ /* 0x000fe40000000000 */
[----:B------:R-:W-:Y:S02]  /*aca0*/  ISETP.GE.AND P0, PT, R31, RZ, PT ;  /* 0x000000ff1f00720c */ /* 0x000fe40003f06270 */
[----:B------:R-:W-:-:S04]  /*acb0*/  VIMNMX R31, PT, PT, R12, R31, PT ;  /* 0x0000001f0c1f7248 */ /* 0x000fc80003fe0100 */
[----:B------:R-:W-:Y:S01]  /*acc0*/  SEL R46, R31, RZ, P0 ;  /* 0x000000ff1f2e7207 */ /* 0x000fe20000000000 */
[----:B------:R-:W-:-:S04]  /*acd0*/  FADD R31, R47, 0.5 ;  /* 0x3f0000002f1f7421 */ /* 0x000fc80000000000 */
[----:B------:R-:W1:Y:S02]  /*ace0*/  F2I.TRUNC.NTZ R44, R31 ;  /* 0x0000001f002c7305 */ /* 0x000e64000020f100 */
        /* <DEDUP_REMOVED lines=8> */
[----:B------:R-:W-:-:S03]  /*ad70*/  IMAD R50, R4, UR8, R47 ;  /* 0x0000000804327c24 */ /* 0x000fc6000f8e022f */
[----:B------:R-:W-:Y:S02]  /*ad80*/  LEA.HI.X.SX32 R47, R51, UR5, 0x1, P0 ;  /* 0x00000005332f7c11 */ /* 0x000fe400080f0eff */
[----:B------:R1:W3:Y:S04]  /*ad90*/  LDG.E.U8 R51, desc[UR6][R44.64] ;  /* 0x000000062c337981 */ /* 0x0002e8000c1e1100 */
[----:B------:R-:W3:Y:S01]  /*ada0*/  LDG.E.U8 R46, desc[UR6][R46.64] ;  /* 0x000000062e2e7981 */ /* 0x000ee2000c1e1100 */
[----:B0-----:R-:W1:Y:S08]  /*adb0*/  I2F.S8 R27, UR10 ;  /* 0x0000000a001b7d06 */ /* 0x001e700008001400 */
[----:B----4-:R-:W0:Y:S01]  /*adc0*/  I2F.S8 R17, UR9 ;  /* 0x0000000900117d06 */ /* 0x010e220008001400 */
[----:B-1----:R-:W-:-:S04]  /*add0*/  FMUL R45, R13, R27 ;  /* 0x0000001b0d2d7220 */ /* 0x002fc80000400000 */
[----:B0-----:R-:W-:-:S04]  /*ade0*/  FFMA R45, R0, R17, R45 ;  /* 0x00000011002d7223 */ /* 0x001fc8000000002d */
[----:B------:R-:W-:-:S06]  /*adf0*/  FADD R53, R45, 0.5 ;  /* 0x3f0000002d357421 */ /* 0x000fcc0000000000 */
[----:B------:R-:W0:Y:S01]  /*ae00*/  F2I.TRUNC.NTZ R53, R53 ;  /* 0x0000003500357305 */ /* 0x000e22000020f100 */
[----:B------:R-:W-:Y:S01]  /*ae10*/  FMUL R4, R0, R57 ;  /* 0x0000003900047220 */ /* 0x000fe20000400000 */
[----:B------:R-:W1:Y:S01]  /*ae20*/  LDCU.U8 UR10, c[0x3][0xdf] ;  /* 0x00c01be0ff0a77ac */ /* 0x000e620008000000 */
[C---:B------:R-:W-:Y:S02]  /*ae30*/  IADD3 R48, P0, PT, R54.reuse, UR4, RZ ;  /* 0x0000000436307c10 */ /* 0x040fe4000ff1e0ff */
[----:B------:R-:W-:Y:S01]  /*ae40*/  FFMA R31, R13, R56, -R4 ;  /* 0x000000380d1f7223 */ /* 0x000fe20000000804 */
[----:B------:R-:W4:Y:S01]  /*ae50*/  LDCU.U8 UR9, c[0x3][0xde] ;  /* 0x00c01bc0ff0977ac */ /* 0x000f220008000000 */
[----:B------:R-:W-:Y:S01]  /*ae60*/  LEA.HI.X.SX32 R49, R54, UR5, 0x1, P0 ;  /* 0x0000000536317c11 */ /* 0x000fe200080f0eff */
[----:B------:R-:W-:Y:S01]  /*ae70*/  FMUL R44, R0, R27 ;  /* 0x0000001b002c7220 */ /* 0x000fe20000400000 */
[----:B0-----:R-:W-:-:S03]  /*ae80*/  IMAD.IADD R4, R10, 0x1, R53 ;  /* 0x000000010a047824 */ /* 0x001fc600078e0235 */
[----:B------:R4:W5:Y:S02]  /*ae90*/  LDG.E.U8 R48, desc[UR6][R48.64] ;  /* 0x0000000630307981 */ /* 0x000964000c1e1100 */
[----:B------:R-:W-:Y:S02]  /*aea0*/  ISETP.GE.AND P0, PT, R4, RZ, PT ;  /* 0x000000ff0400720c */ /* 0x000fe40003f06270 */
[----:B------:R-:W-:Y:S01]  /*aeb0*/  VIMNMX R4, PT, PT, R11, R4, PT ;  /* 0x000000040b047248 */ /* 0x000fe20003fe0100 */
[----:B------:R-:W-:-:S03]  /*aec0*/  FFMA R17, R13, R17, -R44 ;  /* 0x000000110d117223 */ /* 0x000fc6000000082c */
[----:B------:R-:W-:Y:S02]  /*aed0*/  SEL R4, R4, RZ, P0 ;  /* 0x000000ff04047207 */ /* 0x000fe40000000000 */
[C---:B------:R-:W-:Y:S01]  /*aee0*/  IADD3 R44, P0, PT, R6.reuse, UR4, RZ ;  /* 0x00000004062c7c10 */ /* 0x040fe2000ff1e0ff */
[----:B-1----:R-:W0:Y:S03]  /*aef0*/  I2F.S8 R53, UR10 ;  /* 0x0000000a00357d06 */ /* 0x002e260008001400 */
[----:B------:R-:W-:-:S05]  /*af00*/  LEA.HI.X.SX32 R45, R6, UR5, 0x1, P0 ;  /* 0x00000005062d7c11 */ /* 0x000fca00080f0eff */
[----:B----4-:R-:W1:Y:S01]  /*af10*/  I2F.S8 R49, UR9 ;  /* 0x0000000900317d06 */ /* 0x010e620008001400 */
[----:B------:R4:W5:Y:S01]  /*af20*/  LDG.E.U8 R45, desc[UR6][R44.64] ;  /* 0x000000062c2d7981 */ /* 0x000962000c1e1100 */
[----:B------:R-:W-:Y:S01]  /*af30*/  LOP3.LUT R36, R36, 0xffffff7f, RZ, 0xc0, !PT ;  /* 0xffffff7f24247812 */ /* 0x000fe200078ec0ff */
[----:B------:R-:W-:Y:S01]  /*af40*/  FADD R29, R29, 0.5 ;  /* 0x3f0000001d1d7421 */ /* 0x000fe20000000000 */
[----:B------:R-:W4:Y:S01]  /*af50*/  LDCU.U8 UR10, c[0x3][0xe1] ;  /* 0x00c01c20ff0a77ac */ /* 0x000f220008000000 */
[----:B0-----:R-:W-:Y:S01]  /*af60*/  FMUL R27, R13, R53 ;  /* 0x000000350d1b7220 */ /* 0x001fe20000400000 */
[----:B------:R-:W-:Y:S01]  /*af70*/  FADD R24, R24, 0.5 ;  /* 0x3f00000018187421 */ /* 0x000fe20000000000 */
[----:B------:R-:W0:Y:S02]  /*af80*/  LDCU.U8 UR9, c[0x3][0xe0] ;  /* 0x00c01c00ff0977ac */ /* 0x000e240008000000 */
[----:B-1----:R-:W-:-:S04]  /*af90*/  FFMA R27, R0, R49, R27 ;  /* 0x00000031001b7223 */ /* 0x002fc8000000001b */
[----:B------:R-:W-:-:S04]  /*afa0*/  FADD R54, R27, 0.5 ;  /* 0x3f0000001b367421 */ /* 0x000fc80000000000 */
[----:B------:R-:W1:Y:S02]  /*afb0*/  F2I.TRUNC.NTZ R27, R54 ;  /* 0x00000036001b7305 */ /* 0x000e64000020f100 */
[----:B-1----:R-:W-:Y:S01]  /*afc0*/  IMAD.IADD R6, R10, 0x1, R27 ;  /* 0x000000010a067824 */ /* 0x002fe200078e021b */
[----:B--2---:R-:W-:-:S04]  /*afd0*/  ISETP.GE.U32.AND P0, PT, R52, R55, PT ;  /* 0x000000373400720c */ /* 0x004fc80003f06070 */
[----:B------:R-:W-:-:S09]  /*afe0*/  VIMNMX R27, PT, PT, R11, R6, PT ;  /* 0x000000060b1b7248 */ /* 0x000fd20003fe0100 */
[----:B------:R-:W-:Y:S02]  /*aff0*/  @P0 LOP3.LUT R36, R36, 0x80, RZ, 0xfc, !PT ;  /* 0x0000008024240812 */ /* 0x000fe400078efcff */
[----:B------:R-:W-:Y:S02]  /*b000*/  ISETP.GE.AND P0, PT, R6, RZ, PT ;  /* 0x000000ff0600720c */ /* 0x000fe40003f06270 */
[----:B------:R-:W1:Y:S08]  /*b010*/  F2I.TRUNC.NTZ R6, R29 ;  /* 0x0000001d00067305 */ /* 0x000e70000020f100 */
[----:B------:R-:W2:Y:S01]  /*b020*/  F2I.TRUNC.NTZ R24, R24 ;  /* 0x0000001800187305 */ /* 0x000ea2000020f100 */
[----:B------:R-:W-:Y:S01]  /*b030*/  SEL R27, R27, RZ, P0 ;  /* 0x000000ff1b1b7207 */ /* 0x000fe20000000000 */
[----:B-1----:R-:W-:-:S02]  /*b040*/  IMAD.IADD R47, R7, 0x1, R6 ;  /* 0x00000001072f7824 */ /* 0x002fc400078e0206 */
[----:B------:R-:W-:-:S04]  /*b050*/  FMUL R6, R0, R53 ;  /* 0x0000003500067220 */ /* 0x000fc80000400000 */
[----:B----4-:R-:W1:Y:S01]  /*b060*/  I2F.S8 R53, UR10 ;  /* 0x0000000a00357d06 */ /* 0x010e620008001400 */
[----:B------:R-:W-:Y:S02]  /*b070*/  ISETP.GE.AND P0, PT, R47, RZ, PT ;  /* 0x000000ff2f00720c */ /* 0x000fe40003f06270 */
[----:B------:R-:W-:-:S05]  /*b080*/  VIMNMX R47, PT, PT, R12, R47, PT ;  /* 0x0000002f0c2f7248 */ /* 0x000fca0003fe0100 */
[----:B0-----:R-:W0:Y:S01]  /*b090*/  I2F.S8 R44, UR9 ;  /* 0x00000009002c7d06 */ /* 0x001e220008001400 */
[----:B------:R-:W-:Y:S01]  /*b0a0*/  SEL R52, R47, RZ, P0 ;  /* 0x000000ff2f347207 */ /* 0x000fe20000000000 */
[----:B--2---:R-:W-:-:S05]  /*b0b0*/  IMAD.IADD R47, R7, 0x1, R24 ;  /* 0x00000001072f7824 */ /* 0x004fca00078e0218 */
[----:B------:R-:W-:Y:S01]  /*b0c0*/  ISETP.GE.AND P0, PT, R47, RZ, PT ;  /* 0x000000ff2f00720c */ /* 0x000fe20003f06270 */
[----:B------:R-:W-:Y:S01]  /*b0d0*/  IMAD R52, R9, UR8, R52 ;  /* 0x0000000809347c24 */ /* 0x000fe2000f8e0234 */
[----:B------:R-:W-:Y:S01]  /*b0e0*/  VIMNMX R47, PT, PT, R12, R47, PT ;  /* 0x0000002f0c2f7248 */ /* 0x000fe20003fe0100 */
[----:B-1----:R-:W-:-:S03]  /*b0f0*/  FMUL R9, R13, R53 ;  /* 0x000000350d097220 */ /* 0x002fc60000400000 */
[----:B------:R-:W-:Y:S01]  /*b100*/  SEL R47, R47, RZ, P0 ;  /* 0x000000ff2f2f7207 */ /* 0x000fe20000000000 */
[----:B0-----:R-:W-:Y:S01]  /*b110*/  FFMA R9, R0, R44, R9 ;  /* 0x0000002c00097223 */ /* 0x001fe20000000009 */
[----:B------:R-:W-:-:S03]  /*b120*/  FFMA R29, R13, R49, -R6 ;  /* 0x000000310d1d7223 */ /* 0x000fc60000000806 */
[----:B------:R-:W-:Y:S02]  /*b130*/  IMAD R49, R42, UR8, R47 ;  /* 0x000000082a317c24 */ /* 0x000fe4000f8e022f */
[----:B------:R-:W-:Y:S01]  /*b140*/  FADD R42, R9, 0.5 ;  /* 0x3f000000092a7421 */ /* 0x000fe20000000000 */
[----:B------:R-:W0:Y:S03]  /*b150*/  LDCU.U8 UR10, c[0x3][0xe3] ;  /* 0x00c01c60ff0a77ac */ /* 0x000e260008000000 */
[----:B------:R1:W2:Y:S01]  /*b160*/  F2I.TRUNC.NTZ R9, R42 ;  /* 0x0000002a00097305 */ /* 0x0002a2000020f100 */
[----:B------:R-:W4:Y:S01]  /*b170*/  LDCU.U8 UR9, c[0x3][0xe2] ;  /* 0x00c01c40ff0977ac */ /* 0x000f220008000000 */
[----:B-1----:R-:W-:Y:S01]  /*b180*/  FMUL R42, R0, R53 ;  /* 0x00000035002a7220 */ /* 0x002fe20000400000 */
[----:B--2---:R-:W-:-:S05]  /*b190*/  IMAD.IADD R6, R10, 0x1, R9 ;  /* 0x000000010a067824 */ /* 0x004fca00078e0209 */
[----:B0-----:R-:W0:Y:S01]  /*b1a0*/  I2F.S8 R54, UR10 ;  /* 0x0000000a00367d06 */ /* 0x001e220008001400 */
[----:B------:R-:W-:Y:S02]  /*b1b0*/  ISETP.GE.AND P0, PT, R6, RZ, PT ;  /* 0x000000ff0600720c */ /* 0x000fe40003f06270 */
[----:B------:R-:W-:Y:S01]  /*b1c0*/  VIMNMX R24, PT, PT, R11, R6, PT ;  /* 0x000000060b187248 */ /* 0x000fe20003fe0100 */
[----:B------:R-:W-:-:S04]  /*b1d0*/  FADD R6, R19, 0.5 ;  /* 0x3f00000013067421 */ /* 0x000fc80000000000 */
[----:B----4-:R-:W1:Y:S01]  /*b1e0*/  I2F.S8 R53, UR9 ;  /* 0x0000000900357d06 */ /* 0x010e620008001400 */
[----:B0-----:R-:W-:-:S07]  /*b1f0*/  FMUL R47, R13, R54 ;  /* 0x000000360d2f7220 */ /* 0x001fce0000400000 */
[----:B------:R-:W0:Y:S01]  /*b200*/  F2I.TRUNC.NTZ R6, R6 ;  /* 0x0000000600067305 */ /* 0x000e22000020f100 */
[----:B------:R-:W-:Y:S01]  /*b210*/  SEL R24, R24, RZ, P0 ;  /* 0x000000ff18187207 */ /* 0x000fe20000000000 */
[----:B------:R-:W-:Y:S01]  /*b220*/  FADD R41, R41, 0.5 ;  /* 0x3f00000029297421 */ /* 0x000fe20000000000 */
[----:B------:R-:W-:Y:S01]  /*b230*/  FFMA R19, R13, R44, -R42 ;  /* 0x0000002c0d137223 */ /* 0x000fe2000000082a */
[----:B------:R-:W-:Y:S01]  /*b240*/  LOP3.LUT R36, R36, 0xffffffbf, RZ, 0xc0, !PT ;  /* 0xffffffbf24247812 */ /* 0x000fe200078ec0ff */
[----:B------:R-:W2:Y:S01]  /*b250*/  LDCU.U8 UR10, c[0x3][0xe5] ;  /* 0x00c01ca0ff0a77ac */ /* 0x000ea20008000000 */
[----:B-1----:R-:W-:Y:S01]  /*b260*/  FFMA R47, R0, R53, R47 ;  /* 0x00000035002f7223 */ /* 0x002fe2000000002f */
[----:B------:R-:W1:Y:S03]  /*b270*/  LDCU.U8 UR9, c[0x3][0xe4] ;  /* 0x00c01c80ff0977ac */ /* 0x000e660008000000 */
[----:B------:R-:W-:Y:S01]  /*b280*/  FADD R47, R47, 0.5 ;  /* 0x3f0000002f2f7421 */ /* 0x000fe20000000000 */
[----:B0-----:R-:W-:-:S05]  /*b290*/  IMAD.IADD R9, R7, 0x1, R6 ;  /* 0x0000000107097824 */ /* 0x001fca00078e0206 */
[----:B------:R-:W0:Y:S01]  /*b2a0*/  F2I.TRUNC.NTZ R47, R47 ;  /* 0x0000002f002f7305 */ /* 0x000e22000020f100 */
[----:B------:R-:W-:Y:S02]  /*b2b0*/  ISETP.GE.AND P0, PT, R9, RZ, PT ;  /* 0x000000ff0900720c */ /* 0x000fe40003f06270 */
[----:B------:R-:W-:-:S04]  /*b2c0*/  VIMNMX R9, PT, PT, R12, R9, PT ;  /* 0x000000090c097248 */ /* 0x000fc80003fe0100 */
[----:B------:R-:W-:Y:S01]  /*b2d0*/  SEL R9, R9, RZ, P0 ;  /* 0x000000ff09097207 */ /* 0x000fe20000000000 */
[----:B------:R-:W4:Y:S01]  /*b2e0*/  F2I.TRUNC.NTZ R44, R41 ;  /* 0x00000029002c7305 */ /* 0x000f22000020f100 */
[----:B0-----:R-:W-:-:S03]  /*b2f0*/  IMAD.IADD R6, R10, 0x1, R47 ;  /* 0x000000010a067824 */ /* 0x001fc600078e022f */
[----:B------:R-:W-:Y:S02]  /*b300*/  IMAD R16, R16, UR8, R9 ;  /* 0x0000000810107c24 */ /* 0x000fe4000f8e0209 */
[----:B----4-:R-:W-:Y:S01]  /*b310*/  IMAD.IADD R9, R7, 0x1, R44 ;  /* 0x0000000107097824 */ /* 0x010fe200078e022c */
[----:B---3--:R-:W-:-:S13]  /*b320*/  ISETP.GE.U32.AND P0, PT, R51, R46, PT ;  /* 0x0000002e3300720c */ /* 0x008fda0003f06070 */
[----:B------:R-:W-:Y:S02]  /*b330*/  @P0 LOP3.LUT R36, R36, 0x40, RZ, 0xfc, !PT ;  /* 0x0000004024240812 */ /* 0x000fe400078efcff */
[----:B------:R-:W-:Y:S02]  /*b340*/  ISETP.GE.AND P0, PT, R6, RZ, PT ;  /* 0x000000ff0600720c */ /* 0x000fe40003f06270 */
[----:B------:R-:W-:-:S04]  /*b350*/  VIMNMX R6, PT, PT, R11, R6, PT ;  /* 0x000000060b067248 */ /* 0x000fc80003fe0100 */
[----:B------:R-:W-:Y:S02]  /*b360*/  SEL R6, R6, RZ, P0 ;  /* 0x000000ff06067207 */ /* 0x000fe40000000000 */
[----:B------:R-:W-:-:S04]  /*b370*/  IADD3 R42, P0, PT, R43, UR4, RZ ;  /* 0x000000042b2a7c10 */ /* 0x000fc8000ff1e0ff */
[----:B------:R-:W-:Y:S02]  /*b380*/  LEA.HI.X.SX32 R43, R43, UR5, 0x1, P0 ;  /* 0x000000052b2b7c11 */ /* 0x000fe400080f0eff */
[----:B------:R-:W-:Y:S02]  /*b390*/  ISETP.GE.AND P0, PT, R9, RZ, PT ;  /* 0x000000ff0900720c */ /* 0x000fe40003f06270 */
[----:B------:R-:W-:Y:S01]  /*b3a0*/  VIMNMX R9, PT, PT, R12, R9, PT ;  /* 0x000000090c097248 */ /* 0x000fe20003fe0100 */
[----:B------:R-:W3:Y:S03]  /*b3b0*/  LDG.E.U8 R51, desc[UR6][R42.64] ;  /* 0x000000062a337981 */ /* 0x000ee6000c1e1100 */
[----:B------:R-:W-:Y:S02]  /*b3c0*/  SEL R9, R9, RZ, P0 ;  /* 0x000000ff09097207 */ /* 0x000fe40000000000 */
[----:B------:R-:W-:-:S04]  /*b3d0*/  IADD3 R46, P0, PT, R50, UR4, RZ ;  /* 0x00000004322e7c10 */ /* 0x000fc8000ff1e0ff */
[----:B------:R-:W-:-:S05]  /*b3e0*/  LEA.HI.X.SX32 R47, R50, UR5, 0x1, P0 ;  /* 0x00000005322f7c11 */ /* 0x000fca00080f0eff */
[----:B------:R0:W3:Y:S01]  /*b3f0*/  LDG.E.U8 R50, desc[UR6][R46.64] ;  /* 0x000000062e327981 */ /* 0x0000e2000c1e1100 */
[----:B------:R-:W-:Y:S02]  /*b400*/  FMUL R44, R0, R54 ;  /* 0x00000036002c7220 */ /* 0x000fe40000400000 */
[----:B--2---:R-:W2:Y:S08]  /*b410*/  I2F.S8 R54, UR10 ;  /* 0x0000000a00367d06 */ /* 0x004eb00008001400 */
[----:B-1----:R-:W1:Y:S01]  /*b420*/  I2F.S8 R41, UR9 ;  /* 0x0000000900297d06 */ /* 0x002e620008001400 */
[----:B------:R-:W4:Y:S01]  /*b430*/  LDCU.U8 UR10, c[0x3][0xe7] ;  /* 0x00c01ce0ff0a77ac */ /* 0x000f220008000000 */
[C---:B------:R-:W-:Y:S01]  /*b440*/  FFMA R44, R13.reuse, R53, -R44 ;  /* 0x000000350d2c7223 */ /* 0x040fe2000000082c */
[----:B------:R-:W-:Y:S01]  /*b450*/  IMAD R53, R8, UR8, R9 ;  /* 0x0000000808357c24 */ /* 0x000fe2000f8e0209 */
[----:B------:R-:W0:Y:S01]  /*b460*/  LDCU.U8 UR9, c[0x3][0xe6] ;  /* 0x00c01cc0ff0977ac */ /* 0x000e220008000000 */
[----:B--2---:R-:W-:-:S04]  /*b470*/  FMUL R9, R13, R54 ;  /* 0x000000360d097220 */ /* 0x004fc80000400000 */
[----:B-1----:R-:W-:-:S04]  /*b480*/  FFMA R9, R0, R41, R9 ;  /* 0x0000002900097223 */ /* 0x002fc80000000009 */
[----:B------:R-:W-:Y:S01]  /*b490*/  FADD R9, R9, 0.5 ;  /* 0x3f00000009097421 */ /* 0x000fe20000000000 */
[----:B----4-:R-:W-:Y:S08]  /*b4a0*/  I2F.S8 R56, UR10 ;  /* 0x0000000a00387d06 */ /* 0x010ff00008001400 */
[----:B------:R-:W1:Y:S08]  /*b4b0*/  F2I.TRUNC.NTZ R9, R9 ;  /* 0x0000000900097305 */ /* 0x000e70000020f100 */
[----:B0-----:R-:W0:Y:S01]  /*b4c0*/  I2F.S8 R55, UR9 ;  /* 0x0000000900377d06 */ /* 0x001e220008001400 */
[----:B------:R-:W-:Y:S01]  /*b4d0*/  FADD R25, R25, 0.5 ;  /* 0x3f00000019197421 */ /* 0x000fe20000000000 */
[----:B-----5:R-:W-:Y:S01]  /*b4e0*/  ISETP.GE.U32.AND P1, PT, R48, R45, PT ;  /* 0x0000002d3000720c */ /* 0x020fe20003f26070 */
[----:B------:R-:W-:Y:S01]  /*b4f0*/  FMUL R54, R0, R54 ;  /* 0x0000003600367220 */ /* 0x000fe20000400000 */
[----:B------:R-:W2:Y:S01]  /*b500*/  LDCU.U8 UR10, c[0x3][0xe9] ;  /* 0x00c01d20ff0a77ac */ /* 0x000ea20008000000 */
[----:B-1----:R-:W-:-:S02]  /*b510*/  IMAD.IADD R8, R10, 0x1, R9 ;  /* 0x000000010a087824 */ /* 0x002fc400078e0209 */
[----:B------:R-:W-:Y:S01]  /*b520*/  FMUL R9, R13, R56 ;  /* 0x000000380d097220 */ /* 0x000fe20000400000 */
[----:B------:R-:W1:Y:S03]  /*b530*/  LDCU.U8 UR9, c[0x3][0xe8] ;  /* 0x00c01d00ff0977ac */ /* 0x000e660008000000 */
[----:B0-----:R-:W-:-:S04]  /*b540*/  FFMA R9, R0, R55, R9 ;  /* 0x0000003700097223 */ /* 0x001fc80000000009 */
[----:B------:R-:W-:-:S04]  /*b550*/  FADD R46, R9, 0.5 ;  /* 0x3f000000092e7421 */ /* 0x000fc80000000000 */
[----:B------:R-:W0:Y:S01]  /*b560*/  F2I.TRUNC.NTZ R9, R46 ;  /* 0x0000002e00097305 */ /* 0x000e22000020f100 */
[----:B------:R-:W-:Y:S02]  /*b570*/  ISETP.GE.AND P0, PT, R8, RZ, PT ;  /* 0x000000ff0800720c */ /* 0x000fe40003f06270 */
[----:B------:R-:W-:-:S04]  /*b580*/  VIMNMX R42, PT, PT, R11, R8, PT ;  /* 0x000000080b2a7248 */ /* 0x000fc80003fe0100 */
[----:B------:R-:W-:Y:S01]  /*b590*/  SEL R42, R42, RZ, P0 ;  /* 0x000000ff2a2a7207 */ /* 0x000fe20000000000 */
[----:B0-----:R-:W-:-:S05]  /*b5a0*/  IMAD.IADD R8, R10, 0x1, R9 ;  /* 0x000000010a087824 */ /* 0x001fca00078e0209 */
[----:B------:R-:W-:Y:S02]  /*b5b0*/  ISETP.GE.AND P0, PT, R8, RZ, PT ;  /* 0x000000ff0800720c */ /* 0x000fe40003f06270 */
[----:B------:R-:W-:Y:S02]  /*b5c0*/  VIMNMX R9, PT, PT, R11, R8, PT ;  /* 0x000000080b097248 */ /* 0x000fe40003fe0100 */
[----:B------:R-:W0:Y:S02]  /*b5d0*/  F2I.TRUNC.NTZ R8, R25 ;  /* 0x0000001900087305 */ /* 0x000e24000020f100 */
[----:B0-----:R-:W-:Y:S02]  /*b5e0*/  IMAD.IADD R45, R7, 0x1, R8 ;  /* 0x00000001072d7824 */ /* 0x001fe400078e0208 */
[----:B------:R-:W-:-:S06]  /*b5f0*/  FADD R8, R33, 0.5 ;  /* 0x3f00000021087421 */ /* 0x000fcc0000000000 */
[----:B------:R-:W0:Y:S01]  /*b600*/  F2I.TRUNC.NTZ R8, R8 ;  /* 0x0000000800087305 */ /* 0x000e22000020f100 */
[----:B------:R-:W-:Y:S02]  /*b610*/  SEL R9, R9, RZ, P0 ;  /* 0x000000ff09097207 */ /* 0x000fe40000000000 */
[----:B------:R-:W-:Y:S02]  /*b620*/  ISETP.GE.AND P0, PT, R45, RZ, PT ;  /* 0x000000ff2d00720c */ /* 0x000fe40003f06270 */
[----:B------:R-:W-:-:S04]  /*b630*/  VIMNMX R45, PT, PT, R12, R45, PT ;  /* 0x0000002d0c2d7248 */ /* 0x000fc80003fe0100 */
[----:B------:R-:W-:Y:S01]  /*b640*/  SEL R45, R45, RZ, P0 ;  /* 0x000000ff2d2d7207 */ /* 0x000fe20000000000 */
[----:B0-----:R-:W-:-:S05]  /*b650*/  IMAD.IADD R33, R7, 0x1, R8 ;  /* 0x0000000107217824 */ /* 0x001fca00078e0208 */
[----:B------:R-:W-:Y:S02]  /*b660*/  ISETP.GE.AND P0, PT, R33, RZ, PT ;  /* 0x000000ff2100720c */ /* 0x000fe40003f06270 */
[----:B------:R-:W-:Y:S01]  /*b670*/  VIMNMX R33, PT, PT, R12, R33, PT ;  /* 0x000000210c217248 */ /* 0x000fe20003fe0100 */
[----:B------:R-:W-:-:S03]  /*b680*/  FFMA R43, R13, R41, -R54 ;  /* 0x000000290d2b7223 */ /* 0x000fc60000000836 */
[----:B------:R-:W-:Y:S02]  /*b690*/  SEL R33, R33, RZ, P0 ;  /* 0x000000ff21217207 */ /* 0x000fe40000000000 */
[----:B------:R-:W-:Y:S01]  /*b6a0*/  IADD3 R46, P0, PT, R52, UR4, RZ ;  /* 0x00000004342e7c10 */ /* 0x000fe2000ff1e0ff */
[----:B------:R-:W-:Y:S02]  /*b6b0*/  IMAD R54, R20, UR8, R45 ;  /* 0x0000000814367c24 */ /* 0x000fe4000f8e022d */
[----:B------:R-:W-:Y:S01]  /*b6c0*/  IMAD R45, R32, UR8, R33 ;  /* 0x00000008202d7c24 */ /* 0x000fe2000f8e0221 */
[----:B------:R-:W-:Y:S02]  /*b6d0*/  LEA.HI.X.SX32 R47, R52, UR5, 0x1, P0 ;  /* 0x00000005342f7c11 */ /* 0x000fe400080f0eff */
[C---:B------:R-:W-:Y:S01]  /*b6e0*/  IADD3 R32, P0, PT, R49.reuse, UR4, RZ ;  /* 0x0000000431207c10 */ /* 0x040fe2000ff1e0ff */
[----:B------:R-:W-:Y:S02]  /*b6f0*/  FMUL R56, R0, R56 ;  /* 0x0000003800387220 */ /* 0x000fe40000400000 */
[----:B------:R0:W4:Y:S01]  /*b700*/  LDG.E.U8 R46, desc[UR6][R46.64] ;  /* 0x000000062e2e7981 */ /* 0x000122000c1e1100 */
[----:B------:R-:W-:Y:S01]  /*b710*/  LEA.HI.X.SX32 R33, R49, UR5, 0x1, P0 ;  /* 0x0000000531217c11 */ /* 0x000fe200080f0eff */
[----:B------:R-:W-:-:S04]  /*b720*/  FFMA R25, R13, R55, -R56 ;  /* 0x000000370d197223 */ /* 0x000fc80000000838 */
[----:B------:R5:W4:Y:S01]  /*b730*/  LDG.E.U8 R55, desc[UR6][R32.64] ;  /* 0x0000000620377981 */ /* 0x000b22000c1e1100 */
[C---:B------:R-:W-:Y:S01]  /*b740*/  IADD3 R48, P0, PT, R16.reuse, UR4, RZ ;  /* 0x0000000410307c10 */ /* 0x040fe2000ff1e0ff */
[----:B--2---:R-:W0:Y:S03]  /*b750*/  I2F.S8 R20, UR10 ;  /* 0x0000000a00147d06 */ /* 0x004e260008001400 */
[----:B------:R-:W-:-:S05]  /*b760*/  LEA.HI.X.SX32 R49, R16, UR5, 0x1, P0 ;  /* 0x0000000510317c11 */ /* 0x000fca00080f0eff */
[----:B-1----:R-:W1:Y:S01]  /*b770*/  I2F.S8 R16, UR9 ;  /* 0x0000000900107d06 */ /* 0x002e620008001400 */
[----:B0-----:R-:W-:Y:S01]  /*b780*/  FMUL R47, R13, R20 ;  /* 0x000000140d2f7220 */ /* 0x001fe20000400000 */
[----:B------:R-:W0:Y:S01]  /*b790*/  LDCU.U8 UR10, c[0x3][0xeb] ;  /* 0x00c01d60ff0a77ac */ /* 0x000e220008000000 */
[----:B------:R-:W2:Y:S02]  /*b7a0*/  LDG.E.U8 R49, desc[UR6][R48.64] ;  /* 0x0000000630317981 */ /* 0x000ea4000c1e1100 */
[----:B-1----:R-:W-:-:S04]  /*b7b0*/  FFMA R47, R0, R16, R47 ;  /* 0x00000010002f7223 */ /* 0x002fc8000000002f */
[----:B------:R-:W-:-:S06]  /*b7c0*/  FADD R47, R47, 0.5 ;  /* 0x3f0000002f2f7421 */ /* 0x000fcc0000000000 */
[----:B------:R-:W1:Y:S01]  /*b7d0*/  F2I.TRUNC.NTZ R47, R47 ;  /* 0x0000002f002f7305 */ /* 0x000e62000020f100 */
[----:B------:R-:W0:Y:S01]  /*b7e0*/  LDCU.U8 UR9, c[0x3][0xea] ;  /* 0x00c01d40ff0977ac */ /* 0x000e220008000000 */
[----:B-1----:R-:W-:-:S05]  /*b7f0*/  IMAD.IADD R8, R10, 0x1, R47 ;  /* 0x000000010a087824 */ /* 0x002fca00078e022f */
[----:B------:R-:W-:Y:S02]  /*b800*/  ISETP.GE.AND P0, PT, R8, RZ, PT ;  /* 0x000000ff0800720c */ /* 0x000fe40003f06270 */
[----:B------:R-:W-:-:S04]  /*b810*/  VIMNMX R8, PT, PT, R11, R8, PT ;  /* 0x000000080b087248 */ /* 0x000fc80003fe0100 */
[----:B------:R-:W-:Y:S02]  /*b820*/  SEL R8, R8, RZ, P0 ;  /* 0x000000ff08087207 */ /* 0x000fe40000000000 */
[C---:B-----5:R-:W-:Y:S01]  /*b830*/  IADD3 R32, P0, PT, R53.reuse, UR4, RZ ;  /* 0x0000000435207c10 */ /* 0x060fe2000ff1e0ff */
[----:B0-----:R-:W0:Y:S03]  /*b840*/  I2F.S8 R56, UR10 ;  /* 0x0000000a00387d06 */ /* 0x001e260008001400 */
[----:B------:R-:W-:-:S05]  /*b850*/  LEA.HI.X.SX32 R33, R53, UR5, 0x1, P0 ;  /* 0x0000000535217c11 */ /* 0x000fca00080f0eff */
[----:B------:R-:W1:Y:S01]  /*b860*/  I2F.S8 R53, UR9 ;  /* 0x0000000900357d06 */ /* 0x000e620008001400 */
[----:B------:R-:W-:Y:S01]  /*b870*/  FADD R23, R23, 0.5 ;  /* 0x3f00000017177421 */ /* 0x000fe20000000000 */
[----:B------:R-:W-:Y:S01]  /*b880*/  FMUL R20, R0, R20 ;  /* 0x0000001400147220 */ /* 0x000fe20000400000 */
[----:B------:R-:W5:Y:S01]  /*b890*/  LDCU.U8 UR10, c[0x3][0xed] ;  /* 0x00c01da0ff0a77ac */ /* 0x000f620008000000 */
[----:B0-----:R-:W-:Y:S01]  /*b8a0*/  FMUL R47, R13, R56 ;  /* 0x000000380d2f7220 */ /* 0x001fe20000400000 */
[----:B------:R-:W-:Y:S01]  /*b8b0*/  FADD R22, R22, 0.5 ;  /* 0x3f00000016167421 */ /* 0x000fe20000000000 */
[----:B------:R-:W0:Y:S02]  /*b8c0*/  LDCU.U8 UR9, c[0x3][0xec] ;  /* 0x00c01d80ff0977ac */ /* 0x000e240008000000 */
[----:B-1----:R-:W-:-:S04]  /*b8d0*/  FFMA R47, R0, R53, R47 ;  /* 0x00000035002f7223 */ /* 0x002fc8000000002f */
[----:B------:R-:W-:-:S06]  /*b8e0*/  FADD R47, R47, 0.5 ;  /* 0x3f0000002f2f7421 */ /* 0x000fcc0000000000 */
[----:B------:R-:W1:Y:S08]  /*b8f0*/  F2I.TRUNC.NTZ R47, R47 ;  /* 0x0000002f002f7305 */ /* 0x000e70000020f100 */
[----:B------:R-:W5:Y:S01]  /*b900*/  F2I.TRUNC.NTZ R52, R23 ;  /* 0x0000001700347305 */ /* 0x000f62000020f100 */
[----:B---3--:R-:W-:Y:S02]  /*b910*/  ISETP.GE.U32.AND P0, PT, R51, R50, PT ;  /* 0x000000323300720c */ /* 0x008fe40003f06070 */
[----:B------:R5:W2:Y:S01]  /*b920*/  LDG.E.U8 R50, desc[UR6][R32.64] ;  /* 0x0000000620327981 */ /* 0x000aa2000c1e1100 */
[----:B------:R-:W-:Y:S01]  /*b930*/  FFMA R16, R13, R16, -R20 ;  /* 0x000000100d107223 */ /* 0x000fe20000000814 */
[----:B-1----:R-:W-:-:S05]  /*b940*/  IMAD.IADD R20, R10, 0x1, R47 ;  /* 0x000000010a147824 */ /* 0x002fca00078e022f */
[----:B------:R-:W-:Y:S02]  /*b950*/  ISETP.GE.AND P2, PT, R20, RZ, PT ;  /* 0x000000ff1400720c */ /* 0x000fe40003f46270 */
[----:B------:R-:W-:Y:S01]  /*b960*/  VIMNMX R20, PT, PT, R11, R20, PT ;  /* 0x000000140b147248 */ /* 0x000fe20003fe0100 */
[----:B-----5:R-:W-:Y:S01]  /*b970*/  IMAD.IADD R33, R7, 0x1, R52 ;  /* 0x0000000107217824 */ /* 0x020fe200078e0234 */
[----:B------:R-:W1:Y:S02]  /*b980*/  F2I.TRUNC.NTZ R22, R22 ;  /* 0x0000001600167305 */ /* 0x000e64000020f100 */
[----:B------:R-:W-:Y:S02]  /*b990*/  SEL R20, R20, RZ, P2 ;  /* 0x000000ff14147207 */ /* 0x000fe40001000000 */
[----:B------:R-:W-:Y:S01]  /*b9a0*/  ISETP.GE.AND P2, PT, R33, RZ, PT ;  /* 0x000000ff2100720c */ /* 0x000fe20003f46270 */
[----:B------:R-:W-:Y:S01]  /*b9b0*/  FMUL R56, R0, R56 ;  /* 0x0000003800387220 */ /* 0x000fe20000400000 */
[----:B------:R-:W-:-:S03]  /*b9c0*/  VIMNMX R33, PT, PT, R12, R33, PT ;  /* 0x000000210c217248 */ /* 0x000fc60003fe0100 */
[----:B------:R-:W-:Y:S01]  /*b9d0*/  FFMA R23, R13, R53, -R56 ;  /* 0x000000350d177223 */ /* 0x000fe20000000838 */
[----:B------:R-:W-:Y:S01]  /*b9e0*/  SEL R33, R33, RZ, P2 ;  /* 0x000000ff21217207 */ /* 0x000fe20001000000 */
[----:B------:R-:W3:Y:S04]  /*b9f0*/  I2F.S8 R53, UR10 ;  /* 0x0000000a00357d06 */ /* 0x000ee80008001400 */
[----:B------:R-:W-:-:S04]  /*ba00*/  IMAD R52, R2, UR8, R33 ;  /* 0x0000000802347c24 */ /* 0x000fc8000f8e0221 */
[----:B0-----:R-:W0:Y:S01]  /*ba10*/  I2F.S8 R2, UR9 ;  /* 0x0000000900027d06 */ /* 0x001e220008001400 */
[----:B-1----:R-:W-:-:S05]  /*ba20*/  IMAD.IADD R47, R7, 0x1, R22 ;  /* 0x00000001072f7824 */ /* 0x002fca00078e0216 */
[----:B------:R-:W-:Y:S02]  /*ba30*/  ISETP.GE.AND P2, PT, R47, RZ, PT ;  /* 0x000000ff2f00720c */ /* 0x000fe40003f46270 */
[----:B------:R-:W-:Y:S01]  /*ba40*/  VIMNMX R47, PT, PT, R12, R47, PT ;  /* 0x0000002f0c2f7248 */ /* 0x000fe20003fe0100 */
[----:B---3--:R-:W-:-:S03]  /*ba50*/  FMUL R33, R13, R53 ;  /* 0x000000350d217220 */ /* 0x008fc60000400000 */
[----:B------:R-:W-:Y:S01]  /*ba60*/  SEL R47, R47, RZ, P2 ;  /* 0x000000ff2f2f7207 */ /* 0x000fe20001000000 */
[----:B0-----:R-:W-:-:S04]  /*ba70*/  FFMA R33, R0, R2, R33 ;  /* 0x0000000200217223 */ /* 0x001fc80000000021 */
[----:B------:R-:W-:Y:S02]  /*ba80*/  IMAD R51, R30, UR8, R47 ;  /* 0x000000081e337c24 */ /* 0x000fe4000f8e022f */
[----:B------:R-:W-:Y:S01]  /*ba90*/  FADD R30, R33, 0.5 ;  /* 0x3f000000211e7421 */ /* 0x000fe20000000000 */
[----:B------:R-:W0:Y:S01]  /*baa0*/  LDCU.U8 UR10, c[0x3][0xef] ;  /* 0x00c01de0ff0a77ac */ /* 0x000e220008000000 */
[----:B------:R-:W-:Y:S02]  /*bab0*/  FADD R18, R18, 0.5 ;  /* 0x3f00000012127421 */ /* 0x000fe40000000000 */
[----:B------:R-:W1:Y:S01]  /*bac0*/  F2I.TRUNC.NTZ R33, R30 ;  /* 0x0000001e00217305 */ /* 0x000e62000020f100 */
[----:B------:R-:W3:Y:S07]  /*bad0*/  LDCU.U8 UR9, c[0x3][0xee] ;  /* 0x00c01dc0ff0977ac */ /* 0x000eee0008000000 */
[----:B------:R-:W5:Y:S01]  /*bae0*/  F2I.TRUNC.NTZ R18, R18 ;  /* 0x0000001200127305 */ /* 0x000f62000020f100 */
[----:B-1----:R-:W-:-:S07]  /*baf0*/  IMAD.IADD R22, R10, 0x1, R33 ;  /* 0x000000010a167824 */ /* 0x002fce00078e0221 */
[----:B0-----:R-:W0:Y:S01]  /*bb00*/  I2F.S8 R58, UR10 ;  /* 0x0000000a003a7d06 */ /* 0x001e220008001400 */
[----:B------:R-:W-:Y:S02]  /*bb10*/  ISETP.GE.AND P2, PT, R22, RZ, PT ;  /* 0x000000ff1600720c */ /* 0x000fe40003f46270 */
[----:B------:R-:W-:Y:S01]  /*bb20*/  VIMNMX R22, PT, PT, R11, R22, PT ;  /* 0x000000160b167248 */ /* 0x000fe20003fe0100 */
[----:B-----5:R-:W-:-:S04]  /*bb30*/  IMAD.IADD R33, R7, 0x1, R18 ;  /* 0x0000000107217824 */ /* 0x020fc800078e0212 */
[----:B---3--:R-:W1:Y:S01]  /*bb40*/  I2F.S8 R57, UR9 ;  /* 0x0000000900397d06 */ /* 0x008e620008001400 */
[----:B------:R-:W-:Y:S01]  /*bb50*/  FADD R28, R28, 0.5 ;  /* 0x3f0000001c1c7421 */ /* 0x000fe20000000000 */
[----:B------:R-:W-:Y:S01]  /*bb60*/  SEL R22, R22, RZ, P2 ;  /* 0x000000ff16167207 */ /* 0x000fe20001000000 */
[----:B------:R-:W-:Y:S01]  /*bb70*/  FMUL R30, R0, R53 ;  /* 0x00000035001e7220 */ /* 0x000fe20000400000 */
[----:B------:R-:W-:Y:S02]  /*bb80*/  ISETP.GE.AND P2, PT, R33, RZ, PT ;  /* 0x000000ff2100720c */ /* 0x000fe40003f46270 */
[----:B------:R-:W-:Y:S01]  /*bb90*/  P2R R48, PR, RZ, 0x1 ;  /* 0x00000001ff307803 */ /* 0x000fe20000000000 */
[----:B------:R-:W3:Y:S01]  /*bba0*/  LDCU.U8 UR10, c[0x3][0xf1] ;  /* 0x00c01e20ff0a77ac */ /* 0x000ee20008000000 */
[----:B------:R-:W-:Y:S01]  /*bbb0*/  VIMNMX R33, PT, PT, R12, R33, PT ;  /* 0x000000210c217248 */ /* 0x000fe20003fe0100 */
[----:B------:R-:W5:Y:S03]  /*bbc0*/  LDCU.U8 UR9, c[0x3][0xf0] ;  /* 0x00c01e00ff0977ac */ /* 0x000f660008000000 */
[----:B------:R-:W-:Y:S01]  /*bbd0*/  SEL R32, R33, RZ, P2 ;  /* 0x000000ff21207207 */ /* 0x000fe20001000000 */
[----:B0-----:R-:W-:-:S04]  /*bbe0*/  FMUL R33, R13, R58 ;  /* 0x0000003a0d217220 */ /* 0x001fc80000400000 */
[----:B-1----:R-:W-:-:S04]  /*bbf0*/  FFMA R33, R0, R57, R33 ;  /* 0x0000003900217223 */ /* 0x002fc80000000021 */
[----:B------:R-:W-:-:S04]  /*bc00*/  FADD R18, R33, 0.5 ;  /* 0x3f00000021127421 */ /* 0x000fc80000000000 */
[----:B------:R-:W0:Y:S01]  /*bc10*/  F2I.TRUNC.NTZ R33, R18 ;  /* 0x0000001200217305 */ /* 0x000e22000020f100 */
[----:B------:R-:W-:-:S07]  /*bc20*/  FFMA R30, R13, R2, -R30 ;  /* 0x000000020d1e7223 */ /* 0x000fce000000081e */
[----:B------:R-:W1:Y:S01]  /*bc30*/  F2I.TRUNC.NTZ R28, R28 ;  /* 0x0000001c001c7305 */ /* 0x000e62000020f100 */
[----:B0-----:R-:W-:-:S05]  /*bc40*/  IMAD.IADD R2, R10, 0x1, R33 ;  /* 0x000000010a027824 */ /* 0x001fca00078e0221 */
[----:B------:R-:W-:Y:S02]  /*bc50*/  ISETP.GE.AND P2, PT, R2, RZ, PT ;  /* 0x000000ff0200720c */ /* 0x000fe40003f46270 */
[----:B------:R-:W-:Y:S01]  /*bc60*/  VIMNMX R2, PT, PT, R11, R2, PT ;  /* 0x000000020b027248 */ /* 0x000fe20003fe0100 */
[----:B------:R-:W-:Y:S02]  /*bc70*/  IMAD R53, R21, UR8, R32 ;  /* 0x0000000815357c24 */ /* 0x000fe4000f8e0220 */
[----:B-1----:R-:W-:Y:S01]  /*bc80*/  IMAD.IADD R21, R7, 0x1, R28 ;  /* 0x0000000107157824 */ /* 0x002fe200078e021c */
[----:B------:R-:W-:Y:S02]  /*bc90*/  SEL R2, R2, RZ, P2 ;  /* 0x000000ff02027207 */ /* 0x000fe40001000000 */
[----:B------:R-:W-:-:S04]  /*bca0*/  IADD3 R32, P2, PT, R54, UR4, RZ ;  /* 0x0000000436207c10 */ /* 0x000fc8000ff5e0ff */
[----:B------:R-:W-:Y:S02]  /*bcb0*/  LEA.HI.X.SX32 R33, R54, UR5, 0x1, P2 ;  /* 0x0000000536217c11 */ /* 0x000fe400090f0eff */
[----:B------:R-:W-:Y:S02]  /*bcc0*/  ISETP.GE.AND P2, PT, R21, RZ, PT ;  /* 0x000000ff1500720c */ /* 0x000fe40003f46270 */
[----:B------:R-:W-:Y:S01]  /*bcd0*/  VIMNMX R21, PT, PT, R12, R21, PT ;  /* 0x000000150c157248 */ /* 0x000fe20003fe0100 */
[----:B------:R0:W2:Y:S03]  /*bce0*/  LDG.E.U8 R54, desc[UR6][R32.64] ;  /* 0x0000000620367981 */ /* 0x0000a6000c1e1100 */
[----:B------:R-:W-:Y:S02]  /*bcf0*/  SEL R56, R21, RZ, P2 ;  /* 0x000000ff15387207 */ /* 0x000fe40001000000 */
[----:B----4-:R-:W-:-:S02]  /*bd00*/  ISETP.GE.U32.AND P0, PT, R46, R55, PT ;  /* 0x000000372e00720c */ /* 0x010fc40003f06070 */
[----:B------:R-:W-:-:S04]  /*bd10*/  IADD3 R46, P2, PT, R45, UR4, RZ ;  /* 0x000000042d2e7c10 */ /* 0x000fc8000ff5e0ff */
[----:B------:R-:W-:-:S05]  /*bd20*/  LEA.HI.X.SX32 R47, R45, UR5, 0x1, P2 ;  /* 0x000000052d2f7c11 */ /* 0x000fca00090f0eff */
[----:B------:R1:W4:Y:S01]  /*bd30*/  LDG.E.U8 R55, desc[UR6][R46.64] ;  /* 0x000000062e377981 */ /* 0x000322000c1e1100 */
[----:B---3--:R-:W3:Y:S08]  /*bd40*/  I2F.S8 R18, UR10 ;  /* 0x0000000a00127d06 */ /* 0x008ef00008001400 */
[----:B-----5:R-:W5:Y:S01]  /*bd50*/  I2F.S8 R28, UR9 ;  /* 0x00000009001c7d06 */ /* 0x020f620008001400 */
[----:B------:R-:W0:Y:S01]  /*bd60*/  LDCU.U8 UR10, c[0x3][0xf3] ;  /* 0x00c01e60ff0a77ac */ /* 0x000e220008000000 */
[----:B------:R-:W-:Y:S01]  /*bd70*/  IMAD R56, R3, UR8, R56 ;  /* 0x0000000803387c24 */ /* 0x000fe2000f8e0238 */
[----:B------:R-:W1:Y:S01]  /*bd80*/  LDCU.U8 UR9, c[0x3][0xf2] ;  /* 0x00c01e40ff0977ac */ /* 0x000e620008000000 */
[----:B---3--:R-:W-:Y:S01]  /*bd90*/  FMUL R3, R13, R18 ;  /* 0x000000120d037220 */ /* 0x008fe20000400000 */
[----:B------:R-:W-:-:S03]  /*bda0*/  FMUL R58, R0, R58 ;  /* 0x0000003a003a7220 */ /* 0x000fc60000400000 */
[----:B-----5:R-:W-:-:S04]  /*bdb0*/  FFMA R3, R0, R28, R3 ;  /* 0x0000001c00037223 */ /* 0x020fc80000000003 */
[----:B------:R-:W-:Y:S01]  /*bdc0*/  FADD R3, R3, 0.5 ;  /* 0x3f00000003037421 */ /* 0x000fe20000000000 */
[----:B------:R-:W-:Y:S02]  /*bdd0*/  FFMA R45, R13, R57, -R58 ;  /* 0x000000390d2d7223 */ /* 0x000fe4000000083a */
[----:B0-----:R-:W-:Y:S08]  /*bde0*/  I2F.S8 R58, UR10 ;  /* 0x0000000a003a7d06 */ /* 0x001ff00008001400 */
[----:B------:R-:W0:Y:S08]  /*bdf0*/  F2I.TRUNC.NTZ R3, R3 ;  /* 0x0000000300037305 */ /* 0x000e30000020f100 */
[----:B-1----:R-:W1:Y:S01]  /*be00*/  I2F.S8 R57, UR9 ;  /* 0x0000000900397d06 */ /* 0x002e620008001400 */
[----:B------:R-:W-:Y:S01]  /*be10*/  FADD R15, R15, 0.5 ;  /* 0x3f0000000f0f7421 */ /* 0x000fe20000000000 */
[----:B------:R-:W-:Y:S01]  /*be20*/  FADD R31, R31, 0.5 ;  /* 0x3f0000001f1f7421 */ /* 0x000fe20000000000 */
[----:B------:R-:W-:Y:S01]  /*be30*/  FMUL R18, R0, R18 ;  /* 0x0000001200127220 */ /* 0x000fe20000400000 */
[----:B------:R-:W-:Y:S01]  /*be40*/  LOP3.LUT R37, R37, 0xff7fffff, RZ, 0xc0, !PT ;  /* 0xff7fffff25257812 */ /* 0x000fe200078ec0ff */
[----:B------:R-:W3:Y:S01]  /*be50*/  LDCU.U8 UR10, c[0x3][0xf5] ;  /* 0x00c01ea0ff0a77ac */ /* 0x000ee20008000000 */
[----:B0-----:R-:W-:-:S02]  /*be60*/  IMAD.IADD R32, R10, 0x1, R3 ;  /* 0x000000010a207824 */ /* 0x001fc400078e0203 */
[----:B------:R-:W-:Y:S01]  /*be70*/  FMUL R3, R13, R58 ;  /* 0x0000003a0d037220 */ /* 0x000fe20000400000 */
[----:B------:R-:W0:Y:S03]  /*be80*/  LDCU.U8 UR9, c[0x3][0xf4] ;  /* 0x00c01e80ff0977ac */ /* 0x000e260008000000 */
[----:B-1----:R-:W-:Y:S01]  /*be90*/  FFMA R3, R0, R57, R3 ;  /* 0x0000003900037223 */ /* 0x002fe20000000003 */
[----:B------:R-:W-:Y:S02]  /*bea0*/  ISETP.GE.AND P2, PT, R32, RZ, PT ;  /* 0x000000ff2000720c */ /* 0x000fe40003f46270 */
[----:B------:R-:W-:Y:S01]  /*beb0*/  VIMNMX R21, PT, PT, R11, R32, PT ;  /* 0x000000200b157248 */ /* 0x000fe20003fe0100 */
[----:B------:R-:W-:Y:S01]  /*bec0*/  FADD R33, R3, 0.5 ;  /* 0x3f00000003217421 */ /* 0x000fe20000000000 */
[----:B------:R-:W1:Y:S08]  /*bed0*/  F2I.TRUNC.NTZ R32, R15 ;  /* 0x0000000f00207305 */ /* 0x000e70000020f100 */
[----:B------:R-:W5:Y:S01]  /*bee0*/  F2I.TRUNC.NTZ R33, R33 ;  /* 0x0000002100217305 */ /* 0x000f62000020f100 */
[----:B------:R-:W-:Y:S01]  /*bef0*/  FFMA R28, R13, R28, -R18 ;  /* 0x0000001c0d1c7223 */ /* 0x000fe20000000812 */
[----:B-1----:R-:W-:-:S06]  /*bf00*/  IMAD.IADD R3, R7, 0x1, R32 ;  /* 0x0000000107037824 */ /* 0x002fcc00078e0220 */
[----:B------:R-:W1:Y:S01]  /*bf10*/  F2I.TRUNC.NTZ R32, R31 ;  /* 0x0000001f00207305 */ /* 0x000e62000020f100 */
[----:B------:R-:W-:Y:S01]  /*bf20*/  SEL R21, R21, RZ, P2 ;  /* 0x000000ff15157207 */ /* 0x000fe20001000000 */
[----:B-----5:R-:W-:-:S05]  /*bf30*/  IMAD.IADD R18, R10, 0x1, R33 ;  /* 0x000000010a127824 */ /* 0x020fca00078e0221 */
[----:B------:R-:W-:Y:S02]  /*bf40*/  ISETP.GE.AND P2, PT, R18, RZ, PT ;  /* 0x000000ff1200720c */ /* 0x000fe40003f46270 */
[----:B------:R-:W-:Y:S01]  /*bf50*/  VIMNMX R18, PT, PT, R11, R18, PT ;  /* 0x000000120b127248 */ /* 0x000fe20003fe0100 */
[----:B-1----:R-:W-:-:S03]  /*bf60*/  IMAD.IADD R33, R7, 0x1, R32 ;  /* 0x0000000107217824 */ /* 0x002fc600078e0220 */
[----:B------:R-:W-:Y:S02]  /*bf70*/  SEL R18, R18, RZ, P2 ;  /* 0x000000ff12127207 */ /* 0x000fe40001000000 */
[----:B------:R-:W-:Y:S02]  /*bf80*/  ISETP.GE.AND P2, PT, R3, RZ, PT ;  /* 0x000000ff0300720c */ /* 0x000fe40003f46270 */
[----:B------:R-:W-:-:S04]  /*bf90*/  VIMNMX R3, PT, PT, R12, R3, PT ;  /* 0x000000030c037248 */ /* 0x000fc80003fe0100 */
[----:B------:R-:W-:Y:S02]  /*bfa0*/  SEL R3, R3, RZ, P2 ;  /* 0x000000ff03037207 */ /* 0x000fe40001000000 */
[----:B------:R-:W-:Y:S02]  /*bfb0*/  ISETP.GE.AND P2, PT, R33, RZ, PT ;  /* 0x000000ff2100720c */ /* 0x000fe40003f46270 */
[----:B------:R-:W-:Y:S02]  /*bfc0*/  VIMNMX R33, PT, PT, R12, R33, PT ;  /* 0x000000210c217248 */ /* 0x000fe40003fe0100 */
[----:B------:R-:W-:Y:S02]  /*bfd0*/  @P0 LOP3.LUT R37, R37, 0x800000, RZ, 0xfc, !PT ;  /* 0x0080000025250812 */ /* 0x000fe400078efcff */
[----:B------:R-:W-:Y:S01]  /*bfe0*/  SEL R33, R33, RZ, P2 ;  /* 0x000000ff21217207 */ /* 0x000fe20001000000 */
[----:B------:R-:W-:Y:S01]  /*bff0*/  FMUL R58, R0, R58 ;  /* 0x0000003a003a7220 */ /* 0x000fe20000400000 */
[----:B--2---:R-:W-:Y:S01]  /*c000*/  ISETP.GE.U32.AND P0, PT, R49, R50, PT ;  /* 0x000000323100720c */ /* 0x004fe20003f06070 */
[----:B------:R-:W-:Y:S01]  /*c010*/  IMAD R50, R14, UR8, R3 ;  /* 0x000000080e327c24 */ /* 0x000fe2000f8e0203 */
[----:B------:R-:W-:-:S04]  /*c020*/  IADD3 R14, P2, PT, R52, UR4, RZ ;  /* 0x00000004340e7c10 */ /* 0x000fc8000ff5e0ff */
[----:B------:R-:W-:Y:S02]  /*c030*/  LEA.HI.X.SX32 R15, R52, UR5, 0x1, P2 ;  /* 0x00000005340f7c11 */ /* 0x000fe400090f0eff */
[----:B------:R-:W-:Y:S01]  /*c040*/  IADD3 R32, P2, PT, R51, UR4, RZ ;  /* 0x0000000433207c10 */ /* 0x000fe2000ff5e0ff */
[----:B------:R-:W-:-:S03]  /*c050*/  IMAD R49, R26, UR8, R33 ;  /* 0x000000081a317c24 */ /* 0x000fc6000f8e0221 */
[----:B------:R-:W-:Y:S01]  /*c060*/  LEA.HI.X.SX32 R33, R51, UR5, 0x1, P2 ;  /* 0x0000000533217c11 */ /* 0x000fe200090f0eff */
[----:B------:R-:W-:Y:S01]  /*c070*/  FFMA R31, R13, R57, -R58 ;  /* 0x000000390d1f7223 */ /* 0x000fe2000000083a */
[----:B------:R-:W2:Y:S04]  /*c080*/  LDG.E.U8 R15, desc[UR6][R14.64] ;  /* 0x000000060e0f7981 */ /* 0x000ea8000c1e1100 */
[----:B------:R-:W2:Y:S01]  /*c090*/  LDG.E.U8 R58, desc[UR6][R32.64] ;  /* 0x00000006203a7981 */ /* 0x000ea2000c1e1100 */
[----:B---3--:R-:W1:Y:S08]  /*c0a0*/  I2F.S8 R52, UR10 ;  /* 0x0000000a00347d06 */ /* 0x008e700008001400 */
[----:B0-----:R-:W0:Y:S01]  /*c0b0*/  I2F.S8 R26, UR9 ;  /* 0x00000009001a7d06 */ /* 0x001e220008001400 */
[----:B------:R-:W-:Y:S01]  /*c0c0*/  IADD3 R46, P2, PT, R53, UR4, RZ ;  /* 0x00000004352e7c10 */ /* 0x000fe2000ff5e0ff */
[----:B-1----:R-:W-:-:S03]  /*c0d0*/  FMUL R3, R13, R52 ;  /* 0x000000340d037220 */ /* 0x002fc60000400000 */
[----:B------:R-:W-:Y:S01]  /*c0e0*/  LEA.HI.X.SX32 R47, R53, UR5, 0x1, P2 ;  /* 0x00000005352f7c11 */ /* 0x000fe200090f0eff */
[----:B------:R-:W1:Y:S01]  /*c0f0*/  LDCU.U8 UR10, c[0x3][0xf7] ;  /* 0x00c01ee0ff0a77ac */ /* 0x000e620008000000 */
[----:B------:R-:W3:Y:S03]  /*c100*/  LDCU.U8 UR9, c[0x3][0xf6] ;  /* 0x00c01ec0ff0977ac */ /* 0x000ee60008000000 */
[----:B------:R3:W5:Y:S01]  /*c110*/  LDG.E.U8 R51, desc[UR6][R46.64] ;  /* 0x000000062e337981 */ /* 0x000762000c1e1100 */
[----:B0-----:R-:W-:-:S04]  /*c120*/  FFMA R3, R0, R26, R3 ;  /* 0x0000001a00037223 */ /* 0x001fc80000000003 */
[----:B------:R-:W-:-:S06]  /*c130*/  FADD R53, R3, 0.5 ;  /* 0x3f00000003357421 */ /* 0x000fcc0000000000 */
[----:B------:R-:W0:Y:S01]  /*c140*/  F2I.TRUNC.NTZ R53, R53 ;  /* 0x0000003500357305 */ /* 0x000e22000020f100 */
[----:B------:R-:W-:-:S07]  /*c150*/  LOP3.LUT R37, R37, 0xffbfffff, RZ, 0xc0, !PT ;  /* 0xffbfffff25257812 */ /* 0x000fce00078ec0ff */
[----:B---3--:R-:W-:Y:S01]  /*c160*/  I2F.S8 R47, UR9 ;  /* 0x00000009002f7d06 */ /* 0x008fe20008001400 */
[----:B0-----:R-:W-:Y:S01]  /*c170*/  IMAD.IADD R14, R10, 0x1, R53 ;  /* 0x000000010a0e7824 */ /* 0x001fe200078e0235 */
[----:B------:R-:W-:-:S06]  /*c180*/  @P0 LOP3.LUT R37, R37, 0x400000, RZ, 0xfc, !PT ;  /* 0x0040000025250812 */ /* 0x000fcc00078efcff */
[----:B-1----:R-:W-:Y:S01]  /*c190*/  I2F.S8 R53, UR10 ;  /* 0x0000000a00357d06 */ /* 0x002fe20008001400 */
[----:B------:R-:W-:Y:S01]  /*c1a0*/  FADD R17, R17, 0.5 ;  /* 0x3f00000011117421 */ /* 0x000fe20000000000 */
[----:B------:R-:W0:Y:S01]  /*c1b0*/  LDCU.U8 UR9, c[0x3][0xf8] ;  /* 0x00c01f00ff0977ac */ /* 0x000e220008000000 */
[----:B------:R-:W-:Y:S02]  /*c1c0*/  ISETP.GE.AND P2, PT, R14, RZ, PT ;  /* 0x000000ff0e00720c */ /* 0x000fe40003f46270 */
[----:B------:R-:W-:-:S04]  /*c1d0*/  VIMNMX R3, PT, PT, R11, R14, PT ;  /* 0x0000000e0b037248 */ /* 0x000fc80003fe0100 */
[----:B------:R-:W-:Y:S02]  /*c1e0*/  SEL R3, R3, RZ, P2 ;  /* 0x000000ff03037207 */ /* 0x000fe40001000000 */
[----:B------:R-:W-:-:S04]  /*c1f0*/  IADD3 R32, P2, PT, R56, UR4, RZ ;  /* 0x0000000438207c10 */ /* 0x000fc8000ff5e0ff */
[----:B------:R-:W-:Y:S01]  /*c200*/  LEA.HI.X.SX32 R33, R56, UR5, 0x1, P2 ;  /* 0x0000000538217c11 */ /* 0x000fe200090f0eff */
[----:B------:R-:W-:Y:S01]  /*c210*/  FMUL R14, R0, R52 ;  /* 0x00000034000e7220 */ /* 0x000fe20000400000 */
[----:B------:R-:W1:Y:S03]  /*c220*/  F2I.TRUNC.NTZ R46, R17 ;  /* 0x00000011002e7305 */ /* 0x000e66000020f100 */
[----:B------:R3:W5:Y:S01]  /*c230*/  LDG.E.U8 R52, desc[UR6][R32.64] ;  /* 0x0000000620347981 */ /* 0x000762000c1e1100 */
[----:B------:R-:W-:Y:S01]  /*c240*/  FFMA R14, R13, R26, -R14 ;  /* 0x0000001a0d0e7223 */ /* 0x000fe2000000080e */
[----:B---3--:R-:W-:-:S06]  /*c250*/  FADD R32, R29, 0.5 ;  /* 0x3f0000001d207421 */ /* 0x008fcc0000000000 */
[----:B------:R-:W3:Y:S01]  /*c260*/  F2I.TRUNC.NTZ R32, R32 ;  /* 0x0000002000207305 */ /* 0x000ee2000020f100 */
[C---:B-1----:R-:W-:Y:S01]  /*c270*/  IMAD.IADD R33, R7.reuse, 0x1, R46 ;  /* 0x0000000107217824 */ /* 0x042fe200078e022e */
[----:B------:R-:W1:Y:S01]  /*c280*/  LDCU.U8 UR10, c[0x3][0xf9] ;  /* 0x00c01f20ff0a77ac */ /* 0x000e620008000000 */
[----:B---3--:R-:W-:Y:S01]  /*c290*/  IMAD.IADD R29, R7, 0x1, R32 ;  /* 0x00000001071d7824 */ /* 0x008fe200078e0220 */
[----:B----4-:R-:W-:Y:S01]  /*c2a0*/  ISETP.GE.U32.AND P0, PT, R54, R55, PT ;  /* 0x000000373600720c */ /* 0x010fe20003f06070 */
[----:B------:R-:W-:-:S04]  /*c2b0*/  FMUL R55, R13, R53 ;  /* 0x000000350d377220 */ /* 0x000fc80000400000 */
[----:B------:R-:W-:-:S04]  /*c2c0*/  FFMA R55, R0, R47, R55 ;  /* 0x0000002f00377223 */ /* 0x000fc80000000037 */
[----:B------:R-:W-:-:S06]  /*c2d0*/  FADD R55, R55, 0.5 ;  /* 0x3f00000037377421 */ /* 0x000fcc0000000000 */
[----:B------:R-:W3:Y:S02]  /*c2e0*/  F2I.TRUNC.NTZ R55, R55 ;  /* 0x0000003700377305 */ /* 0x000ee4000020f100 */
[----:B---3--:R-:W-:-:S05]  /*c2f0*/  IMAD.IADD R26, R10, 0x1, R55 ;  /* 0x000000010a1a7824 */ /* 0x008fca00078e0237 */
[----:B------:R-:W-:Y:S02]  /*c300*/  ISETP.GE.AND P2, PT, R26, RZ, PT ;  /* 0x000000ff1a00720c */ /* 0x000fe40003f46270 */
[----:B------:R-:W-:-:S04]  /*c310*/  VIMNMX R26, PT, PT, R11, R26, PT ;  /* 0x0000001a0b1a7248 */ /* 0x000fc80003fe0100 */
        /* <DEDUP_REMOVED lines=8> */
[C---:B------:R-:W-:Y:S02]  /*c3a0*/  FFMA R29, R13.reuse, R47, -R54 ;  /* 0x0000002f0d1d7223 */ /* 0x040fe40000000836 */
[----:B-1----:R-:W1:Y:S08]  /*c3b0*/  I2F.S8 R47, UR10 ;  /* 0x0000000a002f7d06 */ /* 0x002e700008001400 */
[----:B0-----:R-:W0:Y:S01]  /*c3c0*/  I2F.S8 R32, UR9 ;  /* 0x0000000900207d06 */ /* 0x001e220008001400 */
[----:B-1----:R-:W-:Y:S01]  /*c3d0*/  FMUL R17, R13, R47 ;  /* 0x0000002f0d117220 */ /* 0x002fe20000400000 */
[----:B------:R-:W-:-:S03]  /*c3e0*/  IMAD R53, R27, UR8, R46 ;  /* 0x000000081b357c24 */ /* 0x000fc6000f8e022e */
[----:B0-----:R-:W-:-:S04]  /*c3f0*/  FFMA R17, R0, R32, R17 ;  /* 0x0000002000117223 */ /* 0x001fc80000000011 */
[----:B------:R-:W-:-:S06]  /*c400*/  FADD R27, R17, 0.5 ;  /* 0x3f000000111b7421 */ /* 0x000fcc0000000000 */
[----:B------:R-:W0:Y:S01]  /*c410*/  F2I.TRUNC.NTZ R27, R27 ;  /* 0x0000001b001b7305 */ /* 0x000e22000020f100 */
[----:B------:R-:W1:Y:S01]  /*c420*/  LDCU.U8 UR10, c[0x3][0xfb] ;  /* 0x00c01f60ff0a77ac */ /* 0x000e620008000000 */
[----:B------:R-:W-:Y:S01]  /*c430*/  IMAD R54, R4, UR8, R33 ;  /* 0x0000000804367c24 */ /* 0x000fe2000f8e0221 */
[----:B------:R-:W3:Y:S01]  /*c440*/  LDCU.U8 UR9, c[0x3][0xfa] ;  /* 0x00c01f40ff0977ac */ /* 0x000ee20008000000 */
[----:B0-----:R-:W-:-:S05]  /*c450*/  IMAD.IADD R4, R10, 0x1, R27 ;  /* 0x000000010a047824 */ /* 0x001fca00078e021b */
[----:B------:R-:W-:Y:S02]  /*c460*/  ISETP.GE.AND P2, PT, R4, RZ, PT ;  /* 0x000000ff0400720c */ /* 0x000fe40003f46270 */
[----:B------:R-:W-:Y:S01]  /*c470*/  VIMNMX R17, PT, PT, R11, R4, PT ;  /* 0x000000040b117248 */ /* 0x000fe20003fe0100 */
[----:B------:R-:W-:Y:S01]  /*c480*/  FADD R4, R19, 0.5 ;  /* 0x3f00000013047421 */ /* 0x000fe20000000000 */
[----:B-1----:R-:W0:Y:S08]  /*c490*/  I2F.S8 R57, UR10 ;  /* 0x0000000a00397d06 */ /* 0x002e300008001400 */
[----:B------:R-:W1:Y:S08]  /*c4a0*/  F2I.TRUNC.NTZ R4, R4 ;  /* 0x0000000400047305 */ /* 0x000e70000020f100 */
[----:B---3--:R-:W3:Y:S01]  /*c4b0*/  I2F.S8 R27, UR9 ;  /* 0x00000009001b7d06 */ /* 0x008ee20008001400 */
[----:B------:R-:W-:Y:S01]  /*c4c0*/  SEL R17, R17, RZ, P2 ;  /* 0x000000ff11117207 */ /* 0x000fe20001000000 */
[----:B0-----:R-:W-:Y:S01]  /*c4d0*/  FMUL R33, R13, R57 ;  /* 0x000000390d217220 */ /* 0x001fe20000400000 */
[----:B------:R-:W-:Y:S01]  /*c4e0*/  FMUL R46, R0, R47 ;  /* 0x0000002f002e7220 */ /* 0x000fe20000400000 */
[----:B------:R-:W-:Y:S01]  /*c4f0*/  LOP3.LUT R37, R37, 0xffefffff, RZ, 0xc0, !PT ;  /* 0xffefffff25257812 */ /* 0x000fe200078ec0ff */
[----:B------:R-:W-:Y:S01]  /*c500*/  FADD R44, R44, 0.5 ;  /* 0x3f0000002c2c7421 */ /* 0x000fe20000000000 */
[----:B------:R-:W0:Y:S01]  /*c510*/  LDCU.U8 UR10, c[0x3][0xfd] ;  /* 0x00c01fa0ff0a77ac */ /* 0x000e220008000000 */
[----:B-1----:R-:W-:Y:S01]  /*c520*/  IMAD.IADD R19, R7, 0x1, R4 ;  /* 0x0000000107137824 */ /* 0x002fe200078e0204 */
[----:B------:R-:W1:Y:S04]  /*c530*/  LDCU.U8 UR9, c[0x3][0xfc] ;  /* 0x00c01f80ff0977ac */ /* 0x000e680008000000 */
[----:B------:R-:W-:-:S02]  /*c540*/  ISETP.GE.AND P2, PT, R19, RZ, PT ;  /* 0x000000ff1300720c */ /* 0x000fc40003f46270 */
[----:B------:R-:W-:Y:S01]  /*c550*/  VIMNMX R19, PT, PT, R12, R19, PT ;  /* 0x000000130c137248 */ /* 0x000fe20003fe0100 */
[----:B---3--:R-:W-:-:S03]  /*c560*/  FFMA R33, R0, R27, R33 ;  /* 0x0000001b00217223 */ /* 0x008fc60000000021 */
[----:B------:R-:W-:Y:S01]  /*c570*/  SEL R55, R19, RZ, P2 ;  /* 0x000000ff13377207 */ /* 0x000fe20001000000 */
[----:B------:R-:W-:Y:S01]  /*c580*/  FFMA R19, R13, R32, -R46 ;  /* 0x000000200d137223 */ /* 0x000fe2000000082e */
[----:B------:R-:W-:Y:S01]  /*c590*/  FADD R46, R33, 0.5 ;  /* 0x3f000000212e7421 */ /* 0x000fe20000000000 */
[----:B------:R-:W-:Y:S02]  /*c5a0*/  @P0 LOP3.LUT R37, R37, 0x100000, RZ, 0xfc, !PT ;  /* 0x0010000025250812 */ /* 0x000fe400078efcff */
[----:B--2---:R-:W-:Y:S02]  /*c5b0*/  ISETP.GE.U32.AND P0, PT, R15, R58, PT ;  /* 0x0000003a0f00720c */ /* 0x004fe40003f06070 */
[----:B------:R-:W2:Y:S08]  /*c5c0*/  F2I.TRUNC.NTZ R15, R46 ;  /* 0x0000002e000f7305 */ /* 0x000eb0000020f100 */
[----:B------:R-:W3:Y:S01]  /*c5d0*/  F2I.TRUNC.NTZ R44, R44 ;  /* 0x0000002c002c7305 */ /* 0x000ee2000020f100 */
[----:B--2---:R-:W-:-:S05]  /*c5e0*/  IMAD.IADD R4, R10, 0x1, R15 ;  /* 0x000000010a047824 */ /* 0x004fca00078e020f */
        /* <DEDUP_REMOVED lines=8> */
[----:B------:R-:W-:Y:S01]  /*c670*/  IMAD R55, R24, UR8, R55 ;  /* 0x0000000818377c24 */ /* 0x000fe2000f8e0237 */
[----:B------:R2:W3:Y:S02]  /*c680*/  LDG.E.U8 R56, desc[UR6][R32.64] ;  /* 0x0000000620387981 */ /* 0x0004e4000c1e1100 */
[----:B------:R-:W-:Y:S02]  /*c690*/  SEL R15, R15, RZ, P2 ;  /* 0x000000ff0f0f7207 */ /* 0x000fe40001000000 */
[----:B------:R-:W-:Y:S01]  /*c6a0*/  IADD3 R46, P2, PT, R49, UR4, RZ ;  /* 0x00000004312e7c10 */ /* 0x000fe2000ff5e0ff */
[----:B------:R-:W-:-:S03]  /*c6b0*/  FMUL R24, R0, R57 ;  /* 0x0000003900187220 */ /* 0x000fc60000400000 */
[----:B------:R-:W-:Y:S02]  /*c6c0*/  LEA.HI.X.SX32 R47, R49, UR5, 0x1, P2 ;  /* 0x00000005312f7c11 */ /* 0x000fe400090f0eff */
[----:B0-----:R-:W0:Y:S01]  /*c6d0*/  I2F.S8 R49, UR10 ;  /* 0x0000000a00317d06 */ /* 0x001e220008001400 */
[C---:B------:R-:W-:Y:S01]  /*c6e0*/  FFMA R44, R13.reuse, R27, -R24 ;  /* 0x0000001b0d2c7223 */ /* 0x040fe20000000818 */
[----:B------:R-:W-:Y:S01]  /*c6f0*/  IMAD R58, R6, UR8, R15 ;  /* 0x00000008063a7c24 */ /* 0x000fe2000f8e020f */
[----:B------:R4:W3:Y:S05]  /*c700*/  LDG.E.U8 R57, desc[UR6][R46.64] ;  /* 0x000000062e397981 */ /* 0x0008ea000c1e1100 */
[----:B-1----:R-:W1:Y:S01]  /*c710*/  I2F.S8 R27, UR9 ;  /* 0x00000009001b7d06 */ /* 0x002e620008001400 */
[----:B0-----:R-:W-:-:S04]  /*c720*/  FMUL R15, R13, R49 ;  /* 0x000000310d0f7220 */ /* 0x001fc80000400000 */
[----:B-1----:R-:W-:-:S04]  /*c730*/  FFMA R15, R0, R27, R15 ;  /* 0x0000001b000f7223 */ /* 0x002fc8000000000f */
[----:B------:R-:W-:Y:S01]  /*c740*/  FADD R15, R15, 0.5 ;  /* 0x3f0000000f0f7421 */ /* 0x000fe20000000000 */
[----:B------:R-:W0:Y:S05]  /*c750*/  LDCU.U8 UR10, c[0x3][0xff] ;  /* 0x00c01fe0ff0a77ac */ /* 0x000e2a0008000000 */
[----:B------:R-:W1:Y:S01]  /*c760*/  F2I.TRUNC.NTZ R15, R15 ;  /* 0x0000000f000f7305 */ /* 0x000e62000020f100 */
[----:B------:R-:W2:Y:S01]  /*c770*/  LDCU.U8 UR9, c[0x3][0xfe] ;  /* 0x00c01fc0ff0977ac */ /* 0x000ea20008000000 */
[----:B-1----:R-:W-:-:S06]  /*c780*/  IMAD.IADD R6, R10, 0x1, R15 ;  /* 0x000000010a067824 */ /* 0x002fcc00078e020f */
[----:B0-----:R-:W0:Y:S01]  /*c790*/  I2F.S8 R59, UR10 ;  /* 0x0000000a003b7d06 */ /* 0x001e220008001400 */
[----:B------:R-:W-:Y:S02]  /*c7a0*/  ISETP.GE.AND P2, PT, R6, RZ, PT ;  /* 0x000000ff0600720c */ /* 0x000fe40003f46270 */
[----:B------:R-:W-:Y:S01]  /*c7b0*/  VIMNMX R24, PT, PT, R11, R6, PT ;  /* 0x000000060b187248 */ /* 0x000fe20003fe0100 */
[----:B------:R-:W-:-:S04]  /*c7c0*/  FMUL R6, R0, R49 ;  /* 0x0000003100067220 */ /* 0x000fc80000400000 */
[----:B--2---:R-:W1:Y:S01]  /*c7d0*/  I2F.S8 R49, UR9 ;  /* 0x0000000900317d06 */ /* 0x004e620008001400 */
[C---:B0-----:R-:W-:Y:S01]  /*c7e0*/  FMUL R15, R13.reuse, R59 ;  /* 0x0000003b0d0f7220 */ /* 0x041fe20000400000 */
[----:B------:R-:W-:Y:S01]  /*c7f0*/  FFMA R27, R13, R27, -R6 ;  /* 0x0000001b0d1b7223 */ /* 0x000fe20000000806 */
[----:B------:R-:W-:Y:S01]  /*c800*/  FADD R43, R43, 0.5 ;  /* 0x3f0000002b2b7421 */ /* 0x000fe20000000000 */
[----:B------:R-:W-:Y:S01]  /*c810*/  SEL R24, R24, RZ, P2 ;  /* 0x000000ff18187207 */ /* 0x000fe20001000000 */
[----:B------:R-:W-:Y:S01]  /*c820*/  FADD R25, R25, 0.5 ;  /* 0x3f00000019197421 */ /* 0x000fe20000000000 */
[----:B------:R-:W-:Y:S01]  /*c830*/  LOP3.LUT R37, R37, 0xffdfffff, RZ, 0xc0, !PT ;  /* 0xffdfffff25257812 */ /* 0x000fe200078ec0ff */
[----:B------:R-:W0:Y:S01]  /*c840*/  LDCU.U8 UR10, c[0x3][0x101] ;  /* 0x00c02020ff0a77ac */ /* 0x000e220008000000 */
[----:B-1----:R-:W-:Y:S01]  /*c850*/  FFMA R15, R0, R49, R15 ;  /* 0x00000031000f7223 */ /* 0x002fe2000000000f */
[----:B------:R-:W1:Y:S03]  /*c860*/  LDCU.U8 UR9, c[0x3][0x100] ;  /* 0x00c02000ff0977ac */ /* 0x000e660008000000 */
[----:B------:R-:W-:-:S04]  /*c870*/  FADD R32, R15, 0.5 ;  /* 0x3f0000000f207421 */ /* 0x000fc80000000000 */
[----:B------:R-:W2:Y:S02]  /*c880*/  F2I.TRUNC.NTZ R15, R32 ;  /* 0x00000020000f7305 */ /* 0x000ea4000020f100 */
[----:B--2---:R-:W-:-:S05]  /*c890*/  IMAD.IADD R6, R10, 0x1, R15 ;  /* 0x000000010a067824 */ /* 0x004fca00078e020f */
[----:B------:R-:W-:Y:S02]  /*c8a0*/  ISETP.GE.AND P2, PT, R6, RZ, PT ;  /* 0x000000ff0600720c */ /* 0x000fe40003f46270 */
[----:B------:R-:W-:Y:S02]  /*c8b0*/  VIMNMX R15, PT, PT, R11, R6, PT ;  /* 0x000000060b0f7248 */ /* 0x000fe40003fe0100 */
[----:B------:R-:W2:Y:S02]  /*c8c0*/  F2I.TRUNC.NTZ R6, R43 ;  /* 0x0000002b00067305 */ /* 0x000ea4000020f100 */
[----:B--2---:R-:W-:-:S06]  /*c8d0*/  IMAD.IADD R33, R7, 0x1, R6 ;  /* 0x0000000107217824 */ /* 0x004fcc00078e0206 */
[----:B------:R-:W4:Y:S01]  /*c8e0*/  F2I.TRUNC.NTZ R6, R25 ;  /* 0x0000001900067305 */ /* 0x000f22000020f100 */
[----:B------:R-:W-:Y:S02]  /*c8f0*/  SEL R15, R15, RZ, P2 ;  /* 0x000000ff0f0f7207 */ /* 0x000fe40001000000 */
[----:B------:R-:W-:Y:S02]  /*c900*/  ISETP.GE.AND P2, PT, R33, RZ, PT ;  /* 0x000000ff2100720c */ /* 0x000fe40003f46270 */
[----:B------:R-:W-:-:S04]  /*c910*/  VIMNMX R33, PT, PT, R12, R33, PT ;  /* 0x000000210c217248 */ /* 0x000fc80003fe0100 */
[----:B------:R-:W-:Y:S01]  /*c920*/  SEL R33, R33, RZ, P2 ;  /* 0x000000ff21217207 */ /* 0x000fe20001000000 */
[----:B----4-:R-:W-:-:S05]  /*c930*/  IMAD.IADD R47, R7, 0x1, R6 ;  /* 0x00000001072f7824 */ /* 0x010fca00078e0206 */
[----:B------:R-:W-:Y:S02]  /*c940*/  ISETP.GE.AND P2, PT, R47, RZ, PT ;  /* 0x000000ff2f00720c */ /* 0x000fe40003f46270 */
[----:B------:R-:W-:Y:S02]  /*c950*/  VIMNMX R47, PT, PT, R12, R47, PT ;  /* 0x0000002f0c2f7248 */ /* 0x000fe40003fe0100 */
[----:B------:R-:W-:Y:S02]  /*c960*/  @P0 LOP3.LUT R37, R37, 0x200000, RZ, 0xfc, !PT ;  /* 0x0020000025250812 */ /* 0x000fe400078efcff */
[----:B------:R-:W-:Y:S02]  /*c970*/  SEL R50, R47, RZ, P2 ;  /* 0x000000ff2f327207 */ /* 0x000fe40001000000 */
[----:B------:R-:W-:Y:S02]  /*c980*/  IADD3 R32, P2, PT, R54, UR4, RZ ;  /* 0x0000000436207c10 */ /* 0x000fe4000ff5e0ff */
[----:B-----5:R-:W-:Y:S01]  /*c990*/  ISETP.GE.U32.AND P0, PT, R51, R52, PT ;  /* 0x000000343300720c */ /* 0x020fe20003f06070 */
[----:B------:R-:W-:Y:S01]  /*c9a0*/  IMAD R51, R42, UR8, R33 ;  /* 0x000000082a337c24 */ /* 0x000fe2000f8e0221 */
[----:B------:R-:W-:-:S02]  /*c9b0*/  LEA.HI.X.SX32 R33, R54, UR5, 0x1, P2 ;  /* 0x0000000536217c11 */ /* 0x000fc400090f0eff */
[----:B------:R-:W-:-:S03]  /*c9c0*/  IADD3 R42, P2, PT, R53, UR4, RZ ;  /* 0x00000004352a7c10 */ /* 0x000fc6000ff5e0ff */
[----:B------:R2:W4:Y:S01]  /*c9d0*/  LDG.E.U8 R52, desc[UR6][R32.64] ;  /* 0x0000000620347981 */ /* 0x000522000c1e1100 */
[----:B------:R-:W-:-:S06]  /*c9e0*/  LEA.HI.X.SX32 R43, R53, UR5, 0x1, P2 ;  /* 0x00000005352b7c11 */ /* 0x000fcc00090f0eff */
[----:B------:R5:W4:Y:S01]  /*c9f0*/  LDG.E.U8 R43, desc[UR6][R42.64] ;  /* 0x000000062a2b7981 */ /* 0x000b22000c1e1100 */
[----:B0-----:R-:W2:Y:S01]  /*ca00*/  I2F.S8 R25, UR10 ;  /* 0x0000000a00197d06 */ /* 0x001ea20008001400 */
[----:B------:R-:W-:-:S07]  /*ca10*/  IMAD R50, R9, UR8, R50 ;  /* 0x0000000809327c24 */ /* 0x000fce000f8e0232 */
[----:B-1----:R-:W0:Y:S01]  /*ca20*/  I2F.S8 R9, UR9 ;  /* 0x0000000900097d06 */ /* 0x002e220008001400 */
[----:B--2---:R-:W-:-:S04]  /*ca30*/  FMUL R33, R13, R25 ;  /* 0x000000190d217220 */ /* 0x004fc80000400000 */
[----:B0-----:R-:W-:-:S04]  /*ca40*/  FFMA R33, R0, R9, R33 ;  /* 0x0000000900217223 */ /* 0x001fc80000000021 */
[----:B------:R-:W-:-:S06]  /*ca50*/  FADD R53, R33, 0.5 ;  /* 0x3f00000021357421 */ /* 0x000fcc0000000000 */
[----:B------:R-:W0:Y:S01]  /*ca60*/  F2I.TRUNC.NTZ R53, R53 ;  /* 0x0000003500357305 */ /* 0x000e22000020f100 */
[----:B------:R-:W-:Y:S01]  /*ca70*/  FMUL R6, R0, R59 ;  /* 0x0000003b00067220 */ /* 0x000fe20000400000 */
[----:B------:R-:W-:-:S03]  /*ca80*/  IADD3 R46, P2, PT, R55, UR4, RZ ;  /* 0x00000004372e7c10 */ /* 0x000fc6000ff5e0ff */
[----:B------:R-:W-:Y:S01]  /*ca90*/  FFMA R49, R13, R49, -R6 ;  /* 0x000000310d317223 */ /* 0x000fe20000000806 */
[----:B------:R-:W-:Y:S01]  /*caa0*/  LEA.HI.X.SX32 R47, R55, UR5, 0x1, P2 ;  /* 0x00000005372f7c11 */ /* 0x000fe200090f0eff */
[----:B------:R-:W-:Y:S01]  /*cab0*/  FMUL R32, R0, R25 ;  /* 0x0000001900207220 */ /* 0x000fe20000400000 */
[----:B0-----:R-:W-:-:S03]  /*cac0*/  IMAD.IADD R6, R10, 0x1, R53 ;  /* 0x000000010a067824 */ /* 0x001fc600078e0235 */
[----:B------:R-:W2:Y:S02]  /*cad0*/  LDG.E.U8 R46, desc[UR6][R46.64] ;  /* 0x000000062e2e7981 */ /* 0x000ea4000c1e1100 */
[----:B------:R-:W-:Y:S02]  /*cae0*/  ISETP.GE.AND P2, PT, R6, RZ, PT ;  /* 0x000000ff0600720c */ /* 0x000fe40003f46270 */
[----:B------:R-:W-:Y:S01]  /*caf0*/  VIMNMX R6, PT, PT, R11, R6, PT ;  /* 0x000000060b067248 */ /* 0x000fe20003fe0100 */
[----:B------:R-:W-:-:S03]  /*cb00*/  FFMA R9, R13, R9, -R32 ;  /* 0x000000090d097223 */ /* 0x000fc60000000820 */
[----:B------:R-:W-:Y:S02]  /*cb10*/  SEL R6, R6, RZ, P2 ;  /* 0x000000ff06067207 */ /* 0x000fe40001000000 */
[----:B------:R-:W-:-:S04]  /*cb20*/  IADD3 R32, P2, PT, R58, UR4, RZ ;  /* 0x000000043a207c10 */ /* 0x000fc8000ff5e0ff */
[----:B------:R-:W-:-:S05]  /*cb30*/  LEA.HI.X.SX32 R33, R58, UR5, 0x1, P2 ;  /* 0x000000053a217c11 */ /* 0x000fca00090f0eff */
[----:B------:R0:W2:Y:S01]  /*cb40*/  LDG.E.U8 R47, desc[UR6][R32.64] ;  /* 0x00000006202f7981 */ /* 0x0000a2000c1e1100 */
[----:B------:R-:W1:Y:S01]  /*cb50*/  LDCU.U8 UR10, c[0x3][0x103] ;  /* 0x00c02060ff0a77ac */ /* 0x000e620008000000 */
[----:B------:R-:W5:Y:S01]  /*cb60*/  LDCU.U8 UR9, c[0x3][0x102] ;  /* 0x00c02040ff0977ac */ /* 0x000f620008000000 */
[----:B-1----:R-:W1:Y:S08]  /*cb70*/  I2F.S8 R54, UR10 ;  /* 0x0000000a00367d06 */ /* 0x002e700008001400 */
[----:B-----5:R-:W5:Y:S01]  /*cb80*/  I2F.S8 R42, UR9 ;  /* 0x00000009002a7d06 */ /* 0x020f620008001400 */
[----:B------:R-:W-:Y:S01]  /*cb90*/  FADD R16, R16, 0.5 ;  /* 0x3f00000010107421 */ /* 0x000fe20000000000 */
[----:B0-----:R-:W-:Y:S01]  /*cba0*/  FADD R32, R23, 0.5 ;  /* 0x3f00000017207421 */ /* 0x001fe20000000000 */
[----:B------:R-:W-:Y:S01]  /*cbb0*/  LOP3.LUT R37, R37, 0xf7ffffff, RZ, 0xc0, !PT ;  /* 0xf7ffffff25257812 */ /* 0x000fe200078ec0ff */
[----:B------:R-:W0:Y:S01]  /*cbc0*/  LDCU.U8 UR10, c[0x3][0x105] ;  /* 0x00c020a0ff0a77ac */ /* 0x000e220008000000 */
[----:B-1----:R-:W-:Y:S01]  /*cbd0*/  FMUL R25, R13, R54 ;  /* 0x000000360d197220 */ /* 0x002fe20000400000 */
[----:B------:R-:W1:Y:S03]  /*cbe0*/  LDCU.U8 UR9, c[0x3][0x104] ;  /* 0x00c02080ff0977ac */ /* 0x000e660008000000 */
[----:B-----5:R-:W-:-:S04]  /*cbf0*/  FFMA R25, R0, R42, R25 ;  /* 0x0000002a00197223 */ /* 0x020fc80000000019 */
[----:B------:R-:W-:Y:S01]  /*cc00*/  FADD R53, R25, 0.5 ;  /* 0x3f00000019357421 */ /* 0x000fe20000000000 */
[----:B------:R-:W-:Y:S08]  /*cc10*/  F2I.TRUNC.NTZ R16, R16 ;  /* 0x0000001000107305 */ /* 0x000ff0000020f100 */
[----:B------:R-:W5:Y:S01]  /*cc20*/  F2I.TRUNC.NTZ R53, R53 ;  /* 0x0000003500357305 */ /* 0x000f62000020f100 */
[----:B------:R-:W-:-:S07]  /*cc30*/  @P0 LOP3.LUT R37, R37, 0x8000000, RZ, 0xfc, !PT ;  /* 0x0800000025250812 */ /* 0x000fce00078efcff */
[----:B------:R-:W0:Y:S01]  /*cc40*/  F2I.TRUNC.NTZ R32, R32 ;  /* 0x0000002000207305 */ /* 0x000e22000020f100 */
[----:B---3--:R-:W-:Y:S01]  /*cc50*/  ISETP.GE.U32.AND P0, PT, R56, R57, PT ;  /* 0x000000393800720c */ /* 0x008fe20003f06070 */
[----:B-----5:R-:W-:Y:S02]  /*cc60*/  IMAD.IADD R56, R10, 0x1, R53 ;  /* 0x000000010a387824 */ /* 0x020fe400078e0235 */
[----:B------:R-:W-:-:S03]  /*cc70*/  IMAD.IADD R33, R7, 0x1, R16 ;  /* 0x0000000107217824 */ /* 0x000fc600078e0210 */
[----:B------:R-:W-:Y:S02]  /*cc80*/  ISETP.GE.AND P2, PT, R56, RZ, PT ;  /* 0x000000ff3800720c */ /* 0x000fe40003f46270 */
[----:B------:R-:W-:Y:S01]  /*cc90*/  VIMNMX R25, PT, PT, R11, R56, PT ;  /* 0x000000380b197248 */ /* 0x000fe20003fe0100 */
[----:B0-----:R-:W-:-:S03]  /*cca0*/  IMAD.IADD R23, R7, 0x1, R32 ;  /* 0x0000000107177824 */ /* 0x001fc600078e0220 */
        /* <DEDUP_REMOVED lines=9> */
[----:B------:R-:W0:Y:S08]  /*cd40*/  I2F.S8 R42, UR10 ;  /* 0x0000000a002a7d06 */ /* 0x000e300008001400 */
[----:B-1----:R-:W1:Y:S01]  /*cd50*/  I2F.S8 R16, UR9 ;  /* 0x0000000900107d06 */ /* 0x002e620008001400 */
[----:B------:R-:W3:Y:S01]  /*cd60*/  LDCU.U8 UR10, c[0x3][0x107] ;  /* 0x00c020e0ff0a77ac */ /* 0x000ee20008000000 */
[----:B------:R-:W-:Y:S01]  /*cd70*/  IMAD R54, R8, UR8, R33 ;  /* 0x0000000808367c24 */ /* 0x000fe2000f8e0221 */
[----:B------:R-:W5:Y:S01]  /*cd80*/  LDCU.U8 UR9, c[0x3][0x106] ;  /* 0x00c020c0ff0977ac */ /* 0x000f620008000000 */
[----:B0-----:R-:W-:-:S04]  /*cd90*/  FMUL R33, R13, R42 ;  /* 0x0000002a0d217220 */ /* 0x001fc80000400000 */
[----:B-1----:R-:W-:-:S04]  /*cda0*/  FFMA R33, R0, R16, R33 ;  /* 0x0000001000217223 */ /* 0x002fc80000000021 */
[----:B------:R-:W-:-:S04]  /*cdb0*/  FADD R32, R33, 0.5 ;  /* 0x3f00000021207421 */ /* 0x000fc80000000000 */
[----:B------:R-:W0:Y:S08]  /*cdc0*/  F2I.TRUNC.NTZ R33, R32 ;  /* 0x0000002000217305 */ /* 0x000e30000020f100 */
[----:B---3--:R-:W1:Y:S08]  /*cdd0*/  I2F.S8 R57, UR10 ;  /* 0x0000000a00397d06 */ /* 0x008e700008001400 */
[----:B-----5:R-:W3:Y:S01]  /*cde0*/  I2F.S8 R56, UR9 ;  /* 0x0000000900387d06 */ /* 0x020ee20008001400 */
[----:B0-----:R-:W-:-:S02]  /*cdf0*/  IMAD.IADD R8, R10, 0x1, R33 ;  /* 0x000000010a087824 */ /* 0x001fc400078e0221 */
[----:B------:R-:W-:Y:S02]  /*ce00*/  IMAD R53, R20, UR8, R53 ;  /* 0x0000000814357c24 */ /* 0x000fe4000f8e0235 */
[----:B------:R-:W-:Y:S01]  /*ce10*/  FADD R45, R45, 0.5 ;  /* 0x3f0000002d2d7421 */ /* 0x000fe20000000000 */
[----:B------:R-:W-:Y:S01]  /*ce20*/  LOP3.LUT R37, R37, 0xbfffffff, RZ, 0xc0, !PT ;  /* 0xbfffffff25257812 */ /* 0x000fe200078ec0ff */
[----:B------:R-:W0:Y:S01]  /*ce30*/  LDCU.U8 UR10, c[0x3][0x109] ;  /* 0x00c02120ff0a77ac */ /* 0x000e220008000000 */
[----:B-1----:R-:W-:Y:S01]  /*ce40*/  FMUL R55, R13, R57 ;  /* 0x000000390d377220 */ /* 0x002fe20000400000 */
[----:B------:R-:W-:Y:S02]  /*ce50*/  ISETP.GE.AND P2, PT, R8, RZ, PT ;  /* 0x000000ff0800720c */ /* 0x000fe40003f46270 */
[----:B------:R-:W-:Y:S01]  /*ce60*/  VIMNMX R20, PT, PT, R11, R8, PT ;  /* 0x000000080b147248 */ /* 0x000fe20003fe0100 */
[----:B------:R-:W-:Y:S01]  /*ce70*/  FADD R8, R30, 0.5 ;  /* 0x3f0000001e087421 */ /* 0x000fe20000000000 */
[----:B------:R-:W1:Y:S01]  /*ce80*/  LDCU.U8 UR9, c[0x3][0x108] ;  /* 0x00c02100ff0977ac */ /* 0x000e620008000000 */
[----:B---3--:R-:W-:-:S04]  /*ce90*/  FFMA R55, R0, R56, R55 ;  /* 0x0000003800377223 */ /* 0x008fc80000000037 */
[----:B------:R-:W3:Y:S01]  /*cea0*/  F2I.TRUNC.NTZ R8, R8 ;  /* 0x0000000800087305 */ /* 0x000ee2000020f100 */
[----:B------:R-:W-:-:S07]  /*ceb0*/  FADD R55, R55, 0.5 ;  /* 0x3f00000037377421 */ /* 0x000fce0000000000 */
[----:B------:R-:W5:Y:S01]  /*cec0*/  F2I.TRUNC.NTZ R55, R55 ;  /* 0x0000003700377305 */ /* 0x000f62000020f100 */
[----:B------:R-:W-:Y:S01]  /*ced0*/  FMUL R30, R0, R42 ;  /* 0x0000002a001e7220 */ /* 0x000fe20000400000 */
[----:B------:R-:W-:-:S03]  /*cee0*/  SEL R20, R20, RZ, P2 ;  /* 0x000000ff14147207 */ /* 0x000fc60001000000 */
[----:B------:R-:W-:Y:S01]  /*cef0*/  FFMA R30, R13, R16, -R30 ;  /* 0x000000100d1e7223 */ /* 0x000fe2000000081e */
[----:B---3--:R-:W-:Y:S02]  /*cf00*/  IMAD.IADD R33, R7, 0x1, R8 ;  /* 0x0000000107217824 */ /* 0x008fe400078e0208 */
[----:B------:R-:W3:Y:S03]  /*cf10*/  F2I.TRUNC.NTZ R16, R45 ;  /* 0x0000002d00107305 */ /* 0x000ee6000020f100 */
[----:B------:R-:W-:Y:S02]  /*cf20*/  ISETP.GE.AND P2, PT, R33, RZ, PT ;  /* 0x000000ff2100720c */ /* 0x000fe40003f46270 */
[----:B------:R-:W-:Y:S01]  /*cf30*/  VIMNMX R33, PT, PT, R12, R33, PT ;  /* 0x000000210c217248 */ /* 0x000fe20003fe0100 */
[----:B-----5:R-:W-:-:S03]  /*cf40*/  IMAD.IADD R8, R10, 0x1, R55 ;  /* 0x000000010a087824 */ /* 0x020fc600078e0237 */
[----:B------:R-:W-:Y:S02]  /*cf50*/  SEL R33, R33, RZ, P2 ;  /* 0x000000ff21217207 */ /* 0x000fe40001000000 */
[----:B------:R-:W-:Y:S02]  /*cf60*/  ISETP.GE.AND P2, PT, R8, RZ, PT ;  /* 0x000000ff0800720c */ /* 0x000fe40003f46270 */
[----:B------:R-:W-:Y:S02]  /*cf70*/  VIMNMX R8, PT, PT, R11, R8, PT ;  /* 0x000000080b087248 */ /* 0x000fe40003fe0100 */
[----:B------:R-:W-:Y:S02]  /*cf80*/  @P0 LOP3.LUT R37, R37, 0x40000000, RZ, 0xfc, !PT ;  /* 0x4000000025250812 */ /* 0x000fe400078efcff */
[----:B------:R-:W-:Y:S02]  /*cf90*/  SEL R8, R8, RZ, P2 ;  /* 0x000000ff08087207 */ /* 0x000fe40001000000 */
[----:B------:R-:W-:-:S02]  /*cfa0*/  IADD3 R32, P2, PT, R51, UR4, RZ ;  /* 0x0000000433207c10 */ /* 0x000fc4000ff5e0ff */
[----:B----4-:R-:W-:Y:S01]  /*cfb0*/  ISETP.GE.U32.AND P0, PT, R52, R43, PT ;  /* 0x0000002b3400720c */ /* 0x010fe20003f06070 */
[----:B---3--:R-:W-:Y:S02]  /*cfc0*/  IMAD.IADD R43, R7, 0x1, R16 ;  /* 0x00000001072b7824 */ /* 0x008fe400078e0210 */
[----:B------:R-:W-:Y:S01]  /*cfd0*/  IMAD R52, R22, UR8, R33 ;  /* 0x0000000816347c24 */ /* 0x000fe2000f8e0221 */
[----:B------:R-:W-:Y:S02]  /*cfe0*/  LEA.HI.X.SX32 R33, R51, UR5, 0x1, P2 ;  /* 0x0000000533217c11 */ /* 0x000fe400090f0eff */
[----:B------:R-:W-:Y:S02]  /*cff0*/  ISETP.GE.AND P2, PT, R43, RZ, PT ;  /* 0x000000ff2b00720c */ /* 0x000fe40003f46270 */
[----:B------:R-:W-:Y:S01]  /*d000*/  VIMNMX R43, PT, PT, R12, R43, PT ;  /* 0x0000002b0c2b7248 */ /* 0x000fe20003fe0100 */
[----:B------:R-:W-:Y:S01]  /*d010*/  FMUL R16, R0, R57 ;  /* 0x0000003900107220 */ /* 0x000fe20000400000 */
[----:B------:R-:W3:Y:S02]  /*d020*/  LDG.E.U8 R33, desc[UR6][R32.64] ;  /* 0x0000000620217981 */ /* 0x000ee4000c1e1100 */
[----:B------:R-:W-:-:S02]  /*d030*/  SEL R55, R43, RZ, P2 ;  /* 0x000000ff2b377207 */ /* 0x000fc40001000000 */
[----:B------:R-:W-:-:S04]  /*d040*/  IADD3 R42, P2, PT, R50, UR4, RZ ;  /* 0x00000004322a7c10 */ /* 0x000fc8000ff5e0ff */
[----:B------:R-:W-:Y:S02]  /*d050*/  LEA.HI.X.SX32 R43, R50, UR5, 0x1, P2 ;  /* 0x00000005322b7c11 */ /* 0x000fe400090f0eff */
[----:B0-----:R-:W0:Y:S01]  /*d060*/  I2F.S8 R50, UR10 ;  /* 0x0000000a00327d06 */ /* 0x001e220008001400 */
[C---:B------:R-:W-:Y:S01]  /*d070*/  FFMA R45, R13.reuse, R56, -R16 ;  /* 0x000000380d2d7223 */ /* 0x040fe20000000810 */
[----:B------:R-:W4:Y:S01]  /*d080*/  LDCU.U8 UR10, c[0x3][0x10b] ;  /* 0x00c02160ff0a77ac */ /* 0x000f220008000000 */
[----:B------:R5:W3:Y:S05]  /*d090*/  LDG.E.U8 R56, desc[UR6][R42.64] ;  /* 0x000000062a387981 */ /* 0x000aea000c1e1100 */
[----:B-1----:R-:W1:Y:S01]  /*d0a0*/  I2F.S8 R16, UR9 ;  /* 0x0000000900107d06 */ /* 0x002e620008001400 */
[----:B------:R-:W5:Y:S01]  /*d0b0*/  LDCU.U8 UR9, c[0x3][0x10a] ;  /* 0x00c02140ff0977ac */ /* 0x000f620008000000 */
[----:B0-----:R-:W-:-:S04]  /*d0c0*/  FMUL R51, R13, R50 ;  /* 0x000000320d337220 */ /* 0x001fc80000400000 */
[----:B-1----:R-:W-:-:S04]  /*d0d0*/  FFMA R51, R0, R16, R51 ;  /* 0x0000001000337223 */ /* 0x002fc80000000033 */
[----:B------:R-:W-:Y:S01]  /*d0e0*/  FADD R51, R51, 0.5 ;  /* 0x3f00000033337421 */ /* 0x000fe20000000000 */
[----:B----4-:R-:W0:Y:S08]  /*d0f0*/  I2F.S8 R59, UR10 ;  /* 0x0000000a003b7d06 */ /* 0x010e300008001400 */
[----:B------:R-:W1:Y:S08]  /*d100*/  F2I.TRUNC.NTZ R51, R51 ;  /* 0x0000003300337305 */ /* 0x000e70000020f100 */
[----:B-----5:R-:W4:Y:S01]  /*d110*/  I2F.S8 R58, UR9 ;  /* 0x00000009003a7d06 */ /* 0x020f220008001400 */
[----:B0-----:R-:W-:Y:S01]  /*d120*/  FMUL R43, R13, R59 ;  /* 0x0000003b0d2b7220 */ /* 0x001fe20000400000 */
[----:B------:R-:W-:-:S02]  /*d130*/  IMAD R55, R2, UR8, R55 ;  /* 0x0000000802377c24 */ /* 0x000fc4000f8e0237 */
[----:B------:R-:W-:Y:S01]  /*d140*/  FADD R28, R28, 0.5 ;  /* 0x3f0000001c1c7421 */ /* 0x000fe20000000000 */
[----:B------:R-:W-:Y:S01]  /*d150*/  FMUL R32, R0, R50 ;  /* 0x0000003200207220 */ /* 0x000fe20000400000 */
[----:B------:R-:W-:Y:S01]  /*d160*/  LOP3.LUT R37, R37, 0xfbffffff, RZ, 0xc0, !PT ;  /* 0xfbffffff25257812 */ /* 0x000fe200078ec0ff */
[----:B------:R-:W0:Y:S01]  /*d170*/  LDCU.U8 UR10, c[0x3][0x10d] ;  /* 0x00c021a0ff0a77ac */ /* 0x000e220008000000 */
[----:B-1----:R-:W-:Y:S01]  /*d180*/  IMAD.IADD R2, R10, 0x1, R51 ;  /* 0x000000010a027824 */ /* 0x002fe200078e0233 */
[----:B------:R-:W1:Y:S04]  /*d190*/  LDCU.U8 UR9, c[0x3][0x10c] ;  /* 0x00c02180ff0977ac */ /* 0x000e680008000000 */
[----:B------:R-:W-:Y:S01]  /*d1a0*/  ISETP.GE.AND P2, PT, R2, RZ, PT ;  /* 0x000000ff0200720c */ /* 0x000fe20003f46270 */
[----:B----4-:R-:W-:Y:S01]  /*d1b0*/  FFMA R43, R0, R58, R43 ;  /* 0x0000003a002b7223 */ /* 0x010fe2000000002b */
[----:B------:R-:W-:-:S03]  /*d1c0*/  VIMNMX R22, PT, PT, R11, R2, PT ;  /* 0x000000020b167248 */ /* 0x000fc60003fe0100 */
[----:B------:R-:W-:-:S04]  /*d1d0*/  FADD R2, R43, 0.5 ;  /* 0x3f0000002b027421 */ /* 0x000fc80000000000 */
[----:B------:R4:W5:Y:S08]  /*d1e0*/  F2I.TRUNC.NTZ R43, R2 ;  /* 0x00000002002b7305 */ /* 0x000970000020f100 */
[----:B------:R-:W2:Y:S01]  /*d1f0*/  F2I.TRUNC.NTZ R28, R28 ;  /* 0x0000001c001c7305 */ /* 0x000ea2000020f100 */
[----:B----4-:R-:W-:Y:S01]  /*d200*/  FADD R2, R31, 0.5 ;  /* 0x3f0000001f027421 */ /* 0x010fe20000000000 */
[----:B------:R-:W-:-:S06]  /*d210*/  FFMA R32, R13, R16, -R32 ;  /* 0x000000100d207223 */ /* 0x000fcc0000000820 */
[----:B------:R-:W4:Y:S01]  /*d220*/  F2I.TRUNC.NTZ R2, R2 ;  /* 0x0000000200027305 */ /* 0x000f22000020f100 */
[----:B-----5:R-:W-:Y:S01]  /*d230*/  IMAD.IADD R16, R10, 0x1, R43 ;  /* 0x000000010a107824 */ /* 0x020fe200078e022b */
[----:B------:R-:W-:-:S04]  /*d240*/  SEL R22, R22, RZ, P2 ;  /* 0x000000ff16167207 */ /* 0x000fc80001000000 */
[----:B------:R-:W-:Y:S01]  /*d250*/  ISETP.GE.AND P2, PT, R16, RZ, PT ;  /* 0x000000ff1000720c */ /* 0x000fe20003f46270 */
[----:B--2---:R-:W-:Y:S01]  /*d260*/  IMAD.IADD R43, R7, 0x1, R28 ;  /* 0x00000001072b7824 */ /* 0x004fe200078e021c */
[----:B------:R-:W-:-:S04]  /*d270*/  VIMNMX R16, PT, PT, R11, R16, PT ;  /* 0x000000100b107248 */ /* 0x000fc80003fe0100 */
[----:B------:R-:W-:Y:S02]  /*d280*/  SEL R16, R16, RZ, P2 ;  /* 0x000000ff10107207 */ /* 0x000fe40001000000 */
[----:B------:R-:W-:Y:S01]  /*d290*/  ISETP.GE.AND P2, PT, R43, RZ, PT ;  /* 0x000000ff2b00720c */ /* 0x000fe20003f46270 */
[----:B----4-:R-:W-:Y:S01]  /*d2a0*/  IMAD.IADD R31, R7, 0x1, R2 ;  /* 0x00000001071f7824 */ /* 0x010fe200078e0202 */
[----:B------:R-:W-:-:S04]  /*d2b0*/  VIMNMX R43, PT, PT, R12, R43, PT ;  /* 0x0000002b0c2b7248 */ /* 0x000fc80003fe0100 */
[----:B------:R-:W-:Y:S02]  /*d2c0*/  SEL R42, R43, RZ, P2 ;  /* 0x000000ff2b2a7207 */ /* 0x000fe40001000000 */
[----:B------:R-:W-:Y:S02]  /*d2d0*/  ISETP.GE.AND P2, PT, R31, RZ, PT ;  /* 0x000000ff1f00720c */ /* 0x000fe40003f46270 */
[----:B------:R-:W-:Y:S01]  /*d2e0*/  VIMNMX R31, PT, PT, R12, R31, PT ;  /* 0x0000001f0c1f7248 */ /* 0x000fe20003fe0100 */
[----:B------:R-:W-:-:S03]  /*d2f0*/  IMAD R57, R21, UR8, R42 ;  /* 0x0000000815397c24 */ /* 0x000fc6000f8e022a */
[----:B------:R-:W-:Y:S02]  /*d300*/  SEL R31, R31, RZ, P2 ;  /* 0x000000ff1f1f7207 */ /* 0x000fe40001000000 */
[----:B------:R-:W-:Y:S02]  /*d310*/  IADD3 R42, P2, PT, R54, UR4, RZ ;  /* 0x00000004362a7c10 */ /* 0x000fe4000ff5e0ff */
[----:B------:R-:W-:Y:S02]  /*d320*/  @P0 LOP3.LUT R37, R37, 0x4000000, RZ, 0xfc, !PT ;  /* 0x0400000025250812 */ /* 0x000fe400078efcff */
[----:B------:R-:W-:Y:S02]  /*d330*/  ISETP.GE.U32.AND P0, PT, R46, R47, PT ;  /* 0x0000002f2e00720c */ /* 0x000fe40003f06070 */
[----:B------:R-:W-:Y:S02]  /*d340*/  LEA.HI.X.SX32 R43, R54, UR5, 0x1, P2 ;  /* 0x00000005362b7c11 */ /* 0x000fe400090f0eff */
[----:B------:R-:W-:-:S04]  /*d350*/  IADD3 R46, P2, PT, R53, UR4, RZ ;  /* 0x00000004352e7c10 */ /* 0x000fc8000ff5e0ff */
[----:B------:R-:W-:Y:S02]  /*d360*/  LEA.HI.X.SX32 R47, R53, UR5, 0x1, P2 ;  /* 0x00000005352f7c11 */ /* 0x000fe400090f0eff */
[----:B------:R2:W4:Y:S04]  /*d370*/  LDG.E.U8 R53, desc[UR6][R42.64] ;  /* 0x000000062a357981 */ /* 0x000528000c1e1100 */
[----:B------:R5:W4:Y:S01]  /*d380*/  LDG.E.U8 R46, desc[UR6][R46.64] ;  /* 0x000000062e2e7981 */ /* 0x000b22000c1e1100 */
[----:B0-----:R-:W2:Y:S01]  /*d390*/  I2F.S8 R21, UR10 ;  /* 0x0000000a00157d06 */ /* 0x001ea20008001400 */
[----:B------:R-:W-:-:S07]  /*d3a0*/  IMAD R31, R18, UR8, R31 ;  /* 0x00000008121f7c24 */ /* 0x000fce000f8e021f */
[----:B-1----:R-:W0:Y:S01]  /*d3b0*/  I2F.S8 R18, UR9 ;  /* 0x0000000900127d06 */ /* 0x002e220008001400 */
[----:B------:R-:W1:Y:S01]  /*d3c0*/  LDCU.U8 UR10, c[0x3][0x10f] ;  /* 0x00c021e0ff0a77ac */ /* 0x000e620008000000 */
[C---:B------:R-:W-:Y:S01]  /*d3d0*/  IADD3 R50, P2, PT, R52.reuse, UR4, RZ ;  /* 0x0000000434327c10 */ /* 0x040fe2000ff5e0ff */
[-C--:B--2---:R-:W-:Y:S01]  /*d3e0*/  FMUL R43, R13, R21.reuse ;  /* 0x000000150d2b7220 */ /* 0x084fe20000400000 */
[----:B------:R-:W5:Y:S02]  /*d3f0*/  LDCU.U8 UR9, c[0x3][0x10e] ;  /* 0x00c021c0ff0977ac */ /* 0x000f640008000000 */
[----:B------:R-:W-:Y:S01]  /*d400*/  LEA.HI.X.SX32 R51, R52, UR5, 0x1, P2 ;  /* 0x0000000534337c11 */ /* 0x000fe200090f0eff */
[----:B------:R-:W-:Y:S01]  /*d410*/  FMUL R42, R0, R21 ;  /* 0x00000015002a7220 */ /* 0x000fe20000400000 */
[----:B------:R-:W-:Y:S01]  /*d420*/  FADD R14, R14, 0.5 ;  /* 0x3f0000000e0e7421 */ /* 0x000fe20000000000 */
[----:B------:R-:W-:Y:S02]  /*d430*/  FADD R29, R29, 0.5 ;  /* 0x3f0000001d1d7421 */ /* 0x000fe40000000000 */
[----:B------:R-:W2:Y:S01]  /*d440*/  LDG.E.U8 R50, desc[UR6][R50.64] ;  /* 0x0000000632327981 */ /* 0x000ea2000c1e1100 */
[----:B0-----:R-:W-:-:S04]  /*d450*/  FFMA R43, R0, R18, R43 ;  /* 0x00000012002b7223 */ /* 0x001fc8000000002b */
[----:B------:R-:W-:-:S04]  /*d460*/  FADD R52, R43, 0.5 ;  /* 0x3f0000002b347421 */ /* 0x000fc80000000000 */
[----:B------:R-:W0:Y:S08]  /*d470*/  F2I.TRUNC.NTZ R43, R52 ;  /* 0x00000034002b7305 */ /* 0x000e30000020f100 */
[----:B-1----:R-:W1:Y:S08]  /*d480*/  I2F.S8 R52, UR10 ;  /* 0x0000000a00347d06 */ /* 0x002e700008001400 */
[----:B-----5:R-:W5:Y:S01]  /*d490*/  I2F.S8 R47, UR9 ;  /* 0x00000009002f7d06 */ /* 0x020f620008001400 */
[----:B0-----:R-:W-:-:S02]  /*d4a0*/  IMAD.IADD R2, R10, 0x1, R43 ;  /* 0x000000010a027824 */ /* 0x001fc400078e022b */
[C---:B------:R-:W-:Y:S01]  /*d4b0*/  FFMA R18, R13.reuse, R18, -R42 ;  /* 0x000000120d127223 */ /* 0x040fe2000000082a */
[----:B------:R-:W0:Y:S02]  /*d4c0*/  LDCU.U8 UR10, c[0x3][0x111] ;  /* 0x00c02220ff0a77ac */ /* 0x000e240008000000 */
[----:B------:R-:W-:Y:S01]  /*d4d0*/  ISETP.GE.AND P2, PT, R2, RZ, PT ;  /* 0x000000ff0200720c */ /* 0x000fe20003f46270 */
[----:B-1----:R-:W-:Y:S01]  /*d4e0*/  FMUL R21, R13, R52 ;  /* 0x000000340d157220 */ /* 0x002fe20000400000 */
[----:B------:R-:W-:Y:S01]  /*d4f0*/  VIMNMX R2, PT, PT, R11, R2, PT ;  /* 0x000000020b027248 */ /* 0x000fe20003fe0100 */
[----:B------:R-:W-:Y:S01]  /*d500*/  F2I.TRUNC.NTZ R14, R14 ;  /* 0x0000000e000e7305 */ /* 0x000fe2000020f100 */
[----:B------:R-:W1:Y:S02]  /*d510*/  LDCU.U8 UR9, c[0x3][0x110] ;  /* 0x00c02200ff0977ac */ /* 0x000e640008000000 */
[----:B------:R-:W-:Y:S02]  /*d520*/  SEL R2, R2, RZ, P2 ;  /* 0x000000ff02027207 */ /* 0x000fe40001000000 */
[----:B------:R-:W-:Y:S01]  /*d530*/  IADD3 R42, P2, PT, R55, UR4, RZ ;  /* 0x00000004372a7c10 */ /* 0x000fe2000ff5e0ff */
[----:B-----5:R-:W-:-:S03]  /*d540*/  FFMA R21, R0, R47, R21 ;  /* 0x0000002f00157223 */ /* 0x020fc60000000015 */
[----:B------:R-:W-:Y:S01]  /*d550*/  LEA.HI.X.SX32 R43, R55, UR5, 0x1, P2 ;  /* 0x00000005372b7c11 */ /* 0x000fe200090f0eff */
[----:B------:R-:W-:Y:S01]  /*d560*/  FADD R55, R21, 0.5 ;  /* 0x3f00000015377421 */ /* 0x000fe20000000000 */
[----:B------:R-:W-:-:S03]  /*d570*/  LOP3.LUT R37, R37, 0xfeffffff, RZ, 0xc0, !PT ;  /* 0xfeffffff25257812 */ /* 0x000fc600078ec0ff */
[----:B------:R5:W2:Y:S02]  /*d580*/  LDG.E.U8 R51, desc[UR6][R42.64] ;  /* 0x000000062a337981 */ /* 0x000aa4000c1e1100 */
[----:B------:R-:W0:Y:S01]  /*d590*/  F2I.TRUNC.NTZ R55, R55 ;  /* 0x0000003700377305 */ /* 0x000e22000020f100 */
[----:B------:R-:W-:-:S07]  /*d5a0*/  @P0 LOP3.LUT R37, R37, 0x1000000, RZ, 0xfc, !PT ;  /* 0x0100000025250812 */ /* 0x000fce00078efcff */
[----:B-----5:R-:W5:Y:S01]  /*d5b0*/  F2I.TRUNC.NTZ R42, R29 ;  /* 0x0000001d002a7305 */ /* 0x020f62000020f100 */
[----:B0-----:R-:W-:-:S07]  /*d5c0*/  IMAD.IADD R54, R10, 0x1, R55 ;  /* 0x000000010a367824 */ /* 0x001fce00078e0237 */
[----:B------:R-:W0:Y:S01]  /*d5d0*/  I2F.S8 R43, UR10 ;  /* 0x0000000a002b7d06 */ /* 0x000e220008001400 */
[----:B------:R-:W-:Y:S02]  /*d5e0*/  ISETP.GE.AND P2, PT, R54, RZ, PT ;  /* 0x000000ff3600720c */ /* 0x000fe40003f46270 */
[----:B------:R-:W-:-:S04]  /*d5f0*/  VIMNMX R21, PT, PT, R11, R54, PT ;  /* 0x000000360b157248 */ /* 0x000fc80003fe0100 */
[----:B------:R-:W-:Y:S01]  /*d600*/  SEL R21, R21, RZ, P2 ;  /* 0x000000ff15157207 */ /* 0x000fe20001000000 */
[----:B-1----:R-:W1:Y:S01]  /*d610*/  I2F.S8 R29, UR9 ;  /* 0x00000009001d7d06 */ /* 0x002e620008001400 */
[----:B------:R-:W5:Y:S01]  /*d620*/  LDCU.U8 UR10, c[0x3][0x113] ;  /* 0x00c02260ff0a77ac */ /* 0x000f620008000000 */
[----:B------:R-:W-:Y:S01]  /*d630*/  FADD R19, R19, 0.5 ;  /* 0x3f00000013137421 */ /* 0x000fe20000000000 */
[----:B------:R-:W1:Y:S05]  /*d640*/  LDCU.U8 UR9, c[0x3][0x112] ;  /* 0x00c02240ff0977ac */ /* 0x000e6a0008000000 */
[----:B-----5:R-:W-:Y:S01]  /*d650*/  I2F.S8 R55, UR10 ;  /* 0x0000000a00377d06 */ /* 0x020fe20008001400 */
[----:B---3--:R-:W-:Y:S01]  /*d660*/  ISETP.GE.U32.AND P0, PT, R33, R56, PT ;  /* 0x000000382100720c */ /* 0x008fe20003f06070 */
[----:B------:R-:W-:-:S05]  /*d670*/  IMAD.IADD R33, R7, 0x1, R14 ;  /* 0x0000000107217824 */ /* 0x000fca00078e020e */
[----:B------:R-:W-:Y:S02]  /*d680*/  ISETP.GE.AND P2, PT, R33, RZ, PT ;  /* 0x000000ff2100720c */ /* 0x000fe40003f46270 */
[----:B------:R-:W-:-:S04]  /*d690*/  VIMNMX R33, PT, PT, R12, R33, PT ;  /* 0x000000210c217248 */ /* 0x000fc80003fe0100 */
[----:B------:R-:W-:Y:S01]  /*d6a0*/  SEL R54, R33, RZ, P2 ;  /* 0x000000ff21367207 */ /* 0x000fe20001000000 */
[----:B------:R-:W-:-:S05]  /*d6b0*/  IMAD.IADD R33, R7, 0x1, R42 ;  /* 0x0000000107217824 */ /* 0x000fca00078e022a */
[----:B------:R-:W-:Y:S01]  /*d6c0*/  ISETP.GE.AND P2, PT, R33, RZ, PT ;  /* 0x000000ff2100720c */ /* 0x000fe20003f46270 */
[----:B------:R-:W-:Y:S01]  /*d6d0*/  IMAD R54, R3, UR8, R54 ;  /* 0x0000000803367c24 */ /* 0x000fe2000f8e0236 */
[----:B------:R-:W-:Y:S01]  /*d6e0*/  VIMNMX R33, PT, PT, R12, R33, PT ;  /* 0x000000210c217248 */ /* 0x000fe20003fe0100 */
[----:B0-----:R-:W-:-:S03]  /*d6f0*/  FMUL R3, R13, R43 ;  /* 0x0000002b0d037220 */ /* 0x001fc60000400000 */
[----:B------:R-:W-:Y:S01]  /*d700*/  SEL R33, R33, RZ, P2 ;  /* 0x000000ff21217207 */ /* 0x000fe20001000000 */
[C---:B-1----:R-:W-:Y:S01]  /*d710*/  FFMA R3, R0.reuse, R29, R3 ;  /* 0x0000001d00037223 */ /* 0x042fe20000000003 */
[----:B------:R-:W-:-:S03]  /*d720*/  FMUL R14, R0, R52 ;  /* 0x00000034000e7220 */ /* 0x000fc60000400000 */
[----:B------:R-:W-:Y:S02]  /*d730*/  IMAD R52, R26, UR8, R33 ;  /* 0x000000081a347c24 */ /* 0x000fe4000f8e0221 */
[----:B------:R-:W-:-:S06]  /*d740*/  FADD R33, R3, 0.5 ;  /* 0x3f00000003217421 */ /* 0x000fcc0000000000 */
[----:B------:R-:W0:Y:S08]  /*d750*/  F2I.TRUNC.NTZ R33, R33 ;  /* 0x0000002100217305 */ /* 0x000e30000020f100 */
[----:B------:R-:W1:Y:S01]  /*d760*/  F2I.TRUNC.NTZ R42, R19 ;  /* 0x00000013002a7305 */ /* 0x000e62000020f100 */
[----:B0-----:R-:W-:-:S07]  /*d770*/  IMAD.IADD R26, R10, 0x1, R33 ;  /* 0x000000010a1a7824 */ /* 0x001fce00078e0221 */
[----:B------:R-:W0:Y:S01]  /*d780*/  I2F.S8 R33, UR9 ;  /* 0x0000000900217d06 */ /* 0x000e220008001400 */
[----:B------:R-:W-:Y:S01]  /*d790*/  LOP3.LUT R34, R34, 0xfffffffd, RZ, 0xc0, !PT ;  /* 0xfffffffd22227812 */ /* 0x000fe200078ec0ff */
[----:B------:R-:W-:Y:S01]  /*d7a0*/  FADD R44, R44, 0.5 ;  /* 0x3f0000002c2c7421 */ /* 0x000fe20000000000 */
[----:B------:R-:W-:Y:S01]  /*d7b0*/  ISETP.GE.AND P2, PT, R26, RZ, PT ;  /* 0x000000ff1a00720c */ /* 0x000fe20003f46270 */
[----:B------:R-:W-:Y:S01]  /*d7c0*/  FMUL R56, R0, R43 ;  /* 0x0000002b00387220 */ /* 0x000fe20000400000 */
[----:B------:R-:W-:Y:S01]  /*d7d0*/  VIMNMX R26, PT, PT, R11, R26, PT ;  /* 0x0000001a0b1a7248 */ /* 0x000fe20003fe0100 */
[----:B-1----:R-:W-:Y:S01]  /*d7e0*/  IMAD.IADD R3, R7, 0x1, R42 ;  /* 0x0000000107037824 */ /* 0x002fe200078e022a */
[----:B------:R-:W1:Y:S02]  /*d7f0*/  LDCU.U8 UR10, c[0x3][0x115] ;  /* 0x00c022a0ff0a77ac */ /* 0x000e640008000000 */
[----:B------:R-:W-:Y:S02]  /*d800*/  SEL R26, R26, RZ, P2 ;  /* 0x000000ff1a1a7207 */ /* 0x000fe40001000000 */
[----:B------:R-:W-:Y:S01]  /*d810*/  ISETP.GE.AND P2, PT, R3, RZ, PT ;  /* 0x000000ff0300720c */ /* 0x000fe20003f46270 */
[----:B------:R-:W3:Y:S01]  /*d820*/  LDCU.U8 UR9, c[0x3][0x114] ;  /* 0x00c02280ff0977ac */ /* 0x000ee20008000000 */
[----:B------:R-:W-:-:S04]  /*d830*/  VIMNMX R3, PT, PT, R12, R3, PT ;  /* 0x000000030c037248 */ /* 0x000fc80003fe0100 */
[----:B------:R-:W-:Y:S01]  /*d840*/  SEL R42, R3, RZ, P2 ;  /* 0x000000ff032a7207 */ /* 0x000fe20001000000 */
[----:B------:R-:W-:Y:S01]  /*d850*/  FMUL R3, R13, R55 ;  /* 0x000000370d037220 */ /* 0x000fe20000400000 */
[----:B------:R-:W-:-:S03]  /*d860*/  @P0 LOP3.LUT R34, R34, 0x2, RZ, 0xfc, !PT ;  /* 0x0000000222220812 */ /* 0x000fc600078efcff */
[----:B0-----:R-:W-:Y:S01]  /*d870*/  FFMA R3, R0, R33, R3 ;  /* 0x0000002100037223 */ /* 0x001fe20000000003 */
[----:B------:R-:W0:Y:S01]  /*d880*/  F2I.TRUNC.NTZ R44, R44 ;  /* 0x0000002c002c7305 */ /* 0x000e22000020f100 */
[----:B------:R-:W-:Y:S01]  /*d890*/  FFMA R29, R13, R29, -R56 ;  /* 0x0000001d0d1d7223 */ /* 0x000fe20000000838 */
[----:B------:R-:W-:Y:S02]  /*d8a0*/  IMAD R19, R17, UR8, R42 ;  /* 0x0000000811137c24 */ /* 0x000fe4000f8e022a */
[----:B0-----:R-:W-:Y:S01]  /*d8b0*/  IMAD.IADD R17, R7, 0x1, R44 ;  /* 0x0000000107117824 */ /* 0x001fe200078e022c */
[----:B----4-:R-:W-:Y:S01]  /*d8c0*/  ISETP.GE.U32.AND P0, PT, R53, R46, PT ;  /* 0x0000002e3500720c */ /* 0x010fe20003f06070 */
[----:B------:R-:W-:-:S04]  /*d8d0*/  FADD R46, R3, 0.5 ;  /* 0x3f000000032e7421 */ /* 0x000fc80000000000 */
[----:B------:R-:W0:Y:S02]  /*d8e0*/  F2I.TRUNC.NTZ R3, R46 ;  /* 0x0000002e00037305 */ /* 0x000e24000020f100 */
[----:B0-----:R-:W-:-:S05]  /*d8f0*/  IMAD.IADD R56, R10, 0x1, R3 ;  /* 0x000000010a387824 */ /* 0x001fca00078e0203 */
[----:B------:R-:W-:Y:S02]  /*d900*/  ISETP.GE.AND P2, PT, R56, RZ, PT ;  /* 0x000000ff3800720c */ /* 0x000fe40003f46270 */
[----:B------:R-:W-:-:S04]  /*d910*/  VIMNMX R3, PT, PT, R11, R56, PT ;  /* 0x000000380b037248 */ /* 0x000fc80003fe0100 */
[----:B------:R-:W-:Y:S02]  /*d920*/  SEL R3, R3, RZ, P2 ;  /* 0x000000ff03037207 */ /* 0x000fe40001000000 */
[----:B------:R-:W-:-:S04]  /*d930*/  IADD3 R42, P2, PT, R57, UR4, RZ ;  /* 0x00000004392a7c10 */ /* 0x000fc8000ff5e0ff */
[----:B------:R-:W-:Y:S02]  /*d940*/  LEA.HI.X.SX32 R43, R57, UR5, 0x1, P2 ;  /* 0x00000005392b7c11 */ /* 0x000fe400090f0eff */
[----:B------:R-:W-:Y:S02]  /*d950*/  ISETP.GE.AND P2, PT, R17, RZ, PT ;  /* 0x000000ff1100720c */ /* 0x000fe40003f46270 */
[----:B------:R-:W-:Y:S01]  /*d960*/  VIMNMX R17, PT, PT, R12, R17, PT ;  /* 0x000000110c117248 */ /* 0x000fe20003fe0100 */
[----:B------:R-:W-:Y:S01]  /*d970*/  FMUL R56, R0, R55 ;  /* 0x0000003700387220 */ /* 0x000fe20000400000 */
[----:B-1----:R-:W0:Y:S01]  /*d980*/  I2F.S8 R57, UR10 ;  /* 0x0000000a00397d06 */ /* 0x002e220008001400 */
[----:B------:R-:W-:Y:S01]  /*d990*/  FFMA R14, R13, R47, -R14 ;  /* 0x0000002f0d0e7223 */ /* 0x000fe2000000080e */
[----:B------:R-:W-:Y:S01]  /*d9a0*/  SEL R17, R17, RZ, P2 ;  /* 0x000000ff11117207 */ /* 0x000fe20001000000 */
[----:B------:R-:W-:Y:S01]  /*d9b0*/  FFMA R44, R13, R33, -R56 ;  /* 0x000000210d2c7223 */ /* 0x000fe20000000838 */
[C---:B------:R-:W-:Y:S01]  /*d9c0*/  IADD3 R46, P2, PT, R31.reuse, UR4, RZ ;  /* 0x000000041f2e7c10 */ /* 0x040fe2000ff5e0ff */
[----:B------:R1:W4:Y:S03]  /*d9d0*/  LDG.E.U8 R53, desc[UR6][R42.64] ;  /* 0x000000062a357981 */ /* 0x000326000c1e1100 */
[----:B---3--:R-:W3:Y:S01]  /*d9e0*/  I2F.S8 R33, UR9 ;  /* 0x0000000900217d06 */ /* 0x008ee20008001400 */
[----:B------:R-:W-:Y:S01]  /*d9f0*/  LEA.HI.X.SX32 R47, R31, UR5, 0x1, P2 ;  /* 0x000000051f2f7c11 */ /* 0x000fe200090f0eff */
[----:B------:R-:W5:Y:S01]  /*da00*/  LDCU.U8 UR10, c[0x3][0x117] ;  /* 0x00c022e0ff0a77ac */ /* 0x000f620008000000 */
[----:B------:R-:W-:-:S03]  /*da10*/  IMAD R55, R4, UR8, R17 ;  /* 0x0000000804377c24 */ /* 0x000fc6000f8e0211 */
[----:B------:R2:W4:Y:S01]  /*da20*/  LDG.E.U8 R56, desc[UR6][R46.64] ;  /* 0x000000062e387981 */ /* 0x000522000c1e1100 */
[----:B0-----:R-:W-:Y:S01]  /*da30*/  FMUL R17, R13, R57 ;  /* 0x000000390d117220 */ /* 0x001fe20000400000 */
[----:B------:R-:W0:Y:S03]  /*da40*/  LDCU.U8 UR9, c[0x3][0x116] ;  /* 0x00c022c0ff0977ac */ /* 0x000e260008000000 */
[----:B---3--:R-:W-:-:S04]  /*da50*/  FFMA R17, R0, R33, R17 ;  /* 0x0000002100117223 */ /* 0x008fc80000000011 */
[----:B------:R-:W-:Y:S01]  /*da60*/  FADD R17, R17, 0.5 ;  /* 0x3f00000011117421 */ /* 0x000fe20000000000 */
[----:B------:R-:W-:Y:S02]  /*da70*/  FMUL R28, R0, R59 ;  /* 0x0000003b001c7220 */ /* 0x000fe40000400000 */
[----:B-----5:R-:W-:Y:S02]  /*da80*/  I2F.S8 R59, UR10 ;  /* 0x0000000a003b7d06 */ /* 0x020fe40008001400 */
[----:B------:R-:W-:-:S06]  /*da90*/  FFMA R28, R13, R58, -R28 ;  /* 0x0000003a0d1c7223 */ /* 0x000fcc000000081c */
[----:B------:R-:W3:Y:S08]  /*daa0*/  F2I.TRUNC.NTZ R17, R17 ;  /* 0x0000001100117305 */ /* 0x000ef0000020f100 */
[----:B0-----:R-:W0:Y:S01]  /*dab0*/  I2F.S8 R58, UR9 ;  /* 0x00000009003a7d06 */ /* 0x001e220008001400 */
[----:B------:R-:W-:Y:S01]  /*dac0*/  FADD R27, R27, 0.5 ;  /* 0x3f0000001b1b7421 */ /* 0x000fe20000000000 */
[----:B------:R-:W5:Y:S01]  /*dad0*/  LDCU.U8 UR10, c[0x3][0x119] ;  /* 0x00c02320ff0a77ac */ /* 0x000f620008000000 */
[----:B------:R-:W5:Y:S01]  /*dae0*/  LDCU.U8 UR9, c[0x3][0x118] ;  /* 0x00c02300ff0977ac */ /* 0x000f620008000000 */
[----:B---3--:R-:W-:-:S02]  /*daf0*/  IMAD.IADD R4, R10, 0x1, R17 ;  /* 0x000000010a047824 */ /* 0x008fc400078e0211 */
[----:B------:R-:W-:-:S04]  /*db00*/  FMUL R17, R13, R59 ;  /* 0x0000003b0d117220 */ /* 0x000fc80000400000 */
[----:B0-----:R-:W-:-:S04]  /*db10*/  FFMA R17, R0, R58, R17 ;  /* 0x0000003a00117223 */ /* 0x001fc80000000011 */
[----:B-1----:R-:W-:-:S04]  /*db20*/  FADD R42, R17, 0.5 ;  /* 0x3f000000112a7421 */ /* 0x002fc80000000000 */
[----:B------:R-:W0:Y:S01]  /*db30*/  F2I.TRUNC.NTZ R17, R42 ;  /* 0x0000002a00117305 */ /* 0x000e22000020f100 */
[----:B------:R-:W-:Y:S02]  /*db40*/  ISETP.GE.AND P2, PT, R4, RZ, PT ;  /* 0x000000ff0400720c */ /* 0x000fe40003f46270 */
[----:B------:R-:W-:Y:S01]  /*db50*/  VIMNMX R31, PT, PT, R11, R4, PT ;  /* 0x000000040b1f7248 */ /* 0x000fe20003fe0100 */
[----:B------:R-:W-:-:S04]  /*db60*/  FMUL R4, R0, R57 ;  /* 0x0000003900047220 */ /* 0x000fc80000400000 */
[----:B------:R-:W-:Y:S01]  /*db70*/  FFMA R33, R13, R33, -R4 ;  /* 0x000000210d217223 */ /* 0x000fe20000000804 */
[----:B------:R-:W-:Y:S01]  /*db80*/  SEL R31, R31, RZ, P2 ;  /* 0x000000ff1f1f7207 */ /* 0x000fe20001000000 */
[----:B0-----:R-:W-:-:S05]  /*db90*/  IMAD.IADD R4, R10, 0x1, R17 ;  /* 0x000000010a047824 */ /* 0x001fca00078e0211 */
[----:B------:R-:W-:Y:S02]  /*dba0*/  ISETP.GE.AND P2, PT, R4, RZ, PT ;  /* 0x000000ff0400720c */ /* 0x000fe40003f46270 */
[----:B------:R-:W-:Y:S02]  /*dbb0*/  VIMNMX R17, PT, PT, R11, R4, PT ;  /* 0x000000040b117248 */ /* 0x000fe40003fe0100 */
[----:B------:R-:W0:Y:S02]  /*dbc0*/  F2I.TRUNC.NTZ R4, R27 ;  /* 0x0000001b00047305 */ /* 0x000e24000020f100 */
[----:B0-----:R-:W-:Y:S02]  /*dbd0*/  IMAD.IADD R43, R7, 0x1, R4 ;  /* 0x00000001072b7824 */ /* 0x001fe400078e0204 */
[----:B------:R-:W-:-:S06]  /*dbe0*/  FADD R4, R49, 0.5 ;  /* 0x3f00000031047421 */ /* 0x000fcc0000000000 */
[----:B------:R-:W2:Y:S01]  /*dbf0*/  F2I.TRUNC.NTZ R4, R4 ;  /* 0x0000000400047305 */ /* 0x000ea2000020f100 */
[----:B------:R-:W-:Y:S02]  /*dc00*/  SEL R17, R17, RZ, P2 ;  /* 0x000000ff11117207 */ /* 0x000fe40001000000 */
[----:B------:R-:W-:Y:S02]  /*dc10*/  ISETP.GE.AND P2, PT, R43, RZ, PT ;  /* 0x000000ff2b00720c */ /* 0x000fe40003f46270 */
[----:B------:R-:W-:-:S04]  /*dc20*/  VIMNMX R43, PT, PT, R12, R43, PT ;  /* 0x0000002b0c2b7248 */ /* 0x000fc80003fe0100 */
[----:B------:R-:W-:Y:S01]  /*dc30*/  SEL R43, R43, RZ, P2 ;  /* 0x000000ff2b2b7207 */ /* 0x000fe20001000000 */
[----:B--2---:R-:W-:-:S05]  /*dc40*/  IMAD.IADD R47, R7, 0x1, R4 ;  /* 0x00000001072f7824 */ /* 0x004fca00078e0204 */
[----:B------:R-:W-:Y:S02]  /*dc50*/  ISETP.GE.AND P2, PT, R47, RZ, PT ;  /* 0x000000ff2f00720c */ /* 0x000fe40003f46270 */
[----:B------:R-:W-:-:S04]  /*dc60*/  VIMNMX R47, PT, PT, R12, R47, PT ;  /* 0x0000002f0c2f7248 */ /* 0x000fc80003fe0100 */
[----:B------:R-:W-:Y:S02]  /*dc70*/  SEL R46, R47, RZ, P2 ;  /* 0x000000ff2f2e7207 */ /* 0x000fe40001000000 */
[----:B------:R-:W-:Y:S01]  /*dc80*/  IADD3 R42, P2, PT, R54, UR4, RZ ;  /* 0x00000004362a7c10 */ /* 0x000fe2000ff5e0ff */
[----:B------:R-:W-:Y:S02]  /*dc90*/  IMAD R57, R24, UR8, R43 ;  /* 0x0000000818397c24 */ /* 0x000fe4000f8e022b */
[----:B------:R-:W-:Y:S01]  /*dca0*/  IMAD R49, R15, UR8, R46 ;  /* 0x000000080f317c24 */ /* 0x000fe2000f8e022e */
[----:B------:R-:W-:Y:S02]  /*dcb0*/  LEA.HI.X.SX32 R43, R54, UR5, 0x1, P2 ;  /* 0x00000005362b7c11 */ /* 0x000fe400090f0eff */
[----:B------:R-:W-:-:S04]  /*dcc0*/  IADD3 R46, P2, PT, R52, UR4, RZ ;  /* 0x00000004342e7c10 */ /* 0x000fc8000ff5e0ff */
[----:B------:R-:W-:Y:S02]  /*dcd0*/  LEA.HI.X.SX32 R47, R52, UR5, 0x1, P2 ;  /* 0x00000005342f7c11 */ /* 0x000fe400090f0eff */
[----:B------:R0:W2:Y:S04]  /*dce0*/  LDG.E.U8 R52, desc[UR6][R42.64] ;  /* 0x000000062a347981 */ /* 0x0000a8000c1e1100 */
[----:B------:R1:W2:Y:S01]  /*dcf0*/  LDG.E.U8 R47, desc[UR6][R46.64] ;  /* 0x000000062e2f7981 */ /* 0x0002a2000c1e1100 */
[----:B------:R-:W-:Y:S01]  /*dd00*/  LOP3.LUT R37, R37, 0xdfffffff, RZ, 0xc0, !PT ;  /* 0xdfffffff25257812 */ /* 0x000fe200078ec0ff */
[----:B-----5:R-:W3:Y:S03]  /*dd10*/  I2F.S8 R24, UR10 ;  /* 0x0000000a00187d06 */ /* 0x020ee60008001400 */
[----:B------:R-:W-:-:S02]  /*dd20*/  @P0 LOP3.LUT R37, R37, 0x20000000, RZ, 0xfc, !PT ;  /* 0x2000000025250812 */ /* 0x000fc400078efcff */
[----:B------:R-:W-:Y:S02]  /*dd30*/  ISETP.GE.U32.AND P0, PT, R50, R51, PT ;  /* 0x000000333200720c */ /* 0x000fe40003f06070 */
[----:B------:R-:W-:-:S04]  /*dd40*/  IADD3 R50, P2, PT, R19, UR4, RZ ;  /* 0x0000000413327c10 */ /* 0x000fc8000ff5e0ff */
[----:B------:R-:W-:Y:S02]  /*dd50*/  LEA.HI.X.SX32 R51, R19, UR5, 0x1, P2 ;  /* 0x0000000513337c11 */ /* 0x000fe400090f0eff */
[----:B------:R-:W5:Y:S01]  /*dd60*/  I2F.S8 R19, UR9 ;  /* 0x0000000900137d06 */ /* 0x000f620008001400 */
[----:B---3--:R-:W-:Y:S01]  /*dd70*/  FMUL R27, R13, R24 ;  /* 0x000000180d1b7220 */ /* 0x008fe20000400000 */
[C---:B------:R-:W-:Y:S01]  /*dd80*/  FMUL R4, R0.reuse, R59 ;  /* 0x0000003b00047220 */ /* 0x040fe20000400000 */
[----:B------:R-:W3:Y:S02]  /*dd90*/  LDG.E.U8 R50, desc[UR6][R50.64] ;  /* 0x0000000632327981 */ /* 0x000ee4000c1e1100 */
[----:B-----5:R-:W-:-:S04]  /*dda0*/  FFMA R27, R0, R19, R27 ;  /* 0x00000013001b7223 */ /* 0x020fc8000000001b */
[----:B------:R-:W-:-:S06]  /*ddb0*/  FADD R27, R27, 0.5 ;  /* 0x3f0000001b1b7421 */ /* 0x000fcc0000000000 */
[----:B------:R-:W5:Y:S01]  /*ddc0*/  F2I.TRUNC.NTZ R27, R27 ;  /* 0x0000001b001b7305 */ /* 0x000f62000020f100 */
[----:B------:R-:W-:Y:S01]  /*ddd0*/  FFMA R15, R13, R58, -R4 ;  /* 0x0000003a0d0f7223 */ /* 0x000fe20000000804 */
[----:B-----5:R-:W-:-:S05]  /*dde0*/  IMAD.IADD R4, R10, 0x1, R27 ;  /* 0x000000010a047824 */ /* 0x020fca00078e021b */
[----:B------:R-:W-:Y:S02]  /*ddf0*/  ISETP.GE.AND P2, PT, R4, RZ, PT ;  /* 0x000000ff0400720c */ /* 0x000fe40003f46270 */
[----:B------:R-:W-:-:S04]  /*de00*/  VIMNMX R4, PT, PT, R11, R4, PT ;  /* 0x000000040b047248 */ /* 0x000fc80003fe0100 */
[----:B------:R-:W-:Y:S02]  /*de10*/  SEL R4, R4, RZ, P2 ;  /* 0x000000ff04047207 */ /* 0x000fe40001000000 */
[----:B0-----:R-:W-:-:S04]  /*de20*/  IADD3 R42, P2, PT, R55, UR4, RZ ;  /* 0x00000004372a7c10 */ /* 0x001fc8000ff5e0ff */
        /* <DEDUP_REMOVED lines=8> */
[C---:B------:R-:W-:Y:S01]  /*deb0*/  FMUL R24, R0.reuse, R24 ;  /* 0x0000001800187220 */ /* 0x040fe20000400000 */
[----:B------:R-:W-:Y:S01]  /*dec0*/  FADD R23, R23, 0.5 ;  /* 0x3f00000017177421 */ /* 0x000fe20000000000 */
[----:B-----5:R-:W-:Y:S01]  /*ded0*/  FMUL R27, R13, R55 ;  /* 0x000000370d1b7220 */ /* 0x020fe20000400000 */
[----:B------:R-:W-:Y:S01]  /*dee0*/  @P0 LOP3.LUT R37, R37, 0x2000000, RZ, 0xfc, !PT ;  /* 0x0200000025250812 */ /* 0x000fe200078efcff */
[----:B------:R-:W5:Y:S01]  /*def0*/  LDCU.U8 UR10, c[0x3][0x11d] ;  /* 0x00c023a0ff0a77ac */ /* 0x000f620008000000 */
[----:B------:R-:W5:Y:S01]  /*df00*/  LDCU.U8 UR9, c[0x3][0x11c] ;  /* 0x00c02380ff0977ac */ /* 0x000f620008000000 */
[----:B-1----:R-:W-:Y:S01]  /*df10*/  FFMA R27, R0, R54, R27 ;  /* 0x00000036001b7223 */ /* 0x002fe2000000001b */
[----:B------:R-:W1:Y:S01]  /*df20*/  F2I.TRUNC.NTZ R46, R9 ;  /* 0x00000009002e7305 */ /* 0x000e62000020f100 */
[----:B------:R-:W-:-:S07]  /*df30*/  FFMA R19, R13, R19, -R24 ;  /* 0x000000130d137223 */ /* 0x000fce0000000818 */
[----:B0-----:R-:W-:Y:S01]  /*df40*/  F2I.TRUNC.NTZ R42, R23 ;  /* 0x00000017002a7305 */ /* 0x001fe2000020f100 */
[----:B----4-:R-:W-:Y:S01]  /*df50*/  ISETP.GE.U32.AND P0, PT, R53, R56, PT ;  /* 0x000000383500720c */ /* 0x010fe20003f06070 */
[----:B------:R-:W-:-:S06]  /*df60*/  FADD R53, R27, 0.5 ;  /* 0x3f0000001b357421 */ /* 0x000fcc0000000000 */
[----:B------:R-:W0:Y:S01]  /*df70*/  F2I.TRUNC.NTZ R53, R53 ;  /* 0x0000003500357305 */ /* 0x000e22000020f100 */
[----:B-1----:R-:W-:Y:S02]  /*df80*/  IMAD.IADD R27, R7, 0x1, R46 ;  /* 0x00000001071b7824 */ /* 0x002fe400078e022e */
[----:B0-----:R-:W-:-:S05]  /*df90*/  IMAD.IADD R24, R10, 0x1, R53 ;  /* 0x000000010a187824 */ /* 0x001fca00078e0235 */
[----:B------:R-:W-:Y:S02]  /*dfa0*/  ISETP.GE.AND P2, PT, R24, RZ, PT ;  /* 0x000000ff1800720c */ /* 0x000fe40003f46270 */
[----:B------:R-:W-:-:S04]  /*dfb0*/  VIMNMX R24, PT, PT, R11, R24, PT ;  /* 0x000000180b187248 */ /* 0x000fc80003fe0100 */
[----:B------:R-:W-:Y:S02]  /*dfc0*/  SEL R24, R24, RZ, P2 ;  /* 0x000000ff18187207 */ /* 0x000fe40001000000 */
[----:B------:R-:W-:Y:S02]  /*dfd0*/  ISETP.GE.AND P2, PT, R27, RZ, PT ;  /* 0x000000ff1b00720c */ /* 0x000fe40003f46270 */
[----:B------:R-:W-:-:S04]  /*dfe0*/  VIMNMX R27, PT, PT, R12, R27, PT ;  /* 0x0000001b0c1b7248 */ /* 0x000fc80003fe0100 */
[----:B------:R-:W-:Y:S01]  /*dff0*/  SEL R43, R27, RZ, P2 ;  /* 0x000000ff1b2b7207 */ /* 0x000fe20001000000 */
[----:B------:R-:W-:Y:S02]  /*e000*/  IMAD.IADD R27, R7, 0x1, R42 ;  /* 0x00000001071b7824 */ /* 0x000fe400078e022a */
[----:B------:R-:W-:Y:S01]  /*e010*/  FMUL R46, R0, R55 ;  /* 0x00000037002e7220 */ /* 0x000fe20000400000 */
[----:B-----5:R-:W0:Y:S02]  /*e020*/  I2F.S8 R53, UR10 ;  /* 0x0000000a00357d06 */ /* 0x020e240008001400 */
[----:B------:R-:W-:Y:S02]  /*e030*/  ISETP.GE.AND P2, PT, R27, RZ, PT ;  /* 0x000000ff1b00720c */ /* 0x000fe40003f46270 */
[----:B------:R-:W-:-:S04]  /*e040*/  VIMNMX R27, PT, PT, R12, R27, PT ;  /* 0x0000001b0c1b7248 */ /* 0x000fc80003fe0100 */
[----:B------:R-:W-:Y:S01]  /*e050*/  SEL R42, R27, RZ, P2 ;  /* 0x000000ff1b2a7207 */ /* 0x000fe20001000000 */
[C---:B------:R-:W-:Y:S02]  /*e060*/  FFMA R27, R13.reuse, R54, -R46 ;  /* 0x000000360d1b7223 */ /* 0x040fe4000000082e */
[----:B------:R-:W1:Y:S01]  /*e070*/  I2F.S8 R46, UR9 ;  /* 0x00000009002e7d06 */ /* 0x000e620008001400 */
[----:B0-----:R-:W-:Y:S01]  /*e080*/  FMUL R23, R13, R53 ;  /* 0x000000350d177220 */ /* 0x001fe20000400000 */
[----:B------:R-:W-:Y:S01]  /*e090*/  IMAD R25, R25, UR8, R42 ;  /* 0x0000000819197c24 */ /* 0x000fe2000f8e022a */
[----:B------:R-:W0:Y:S02]  /*e0a0*/  LDCU.U8 UR10, c[0x3][0x11f] ;  /* 0x00c023e0ff0a77ac */ /* 0x000e240008000000 */
[----:B-1----:R-:W-:-:S04]  /*e0b0*/  FFMA R23, R0, R46, R23 ;  /* 0x0000002e00177223 */ /* 0x002fc80000000017 */
[----:B------:R-:W-:-:S04]  /*e0c0*/  FADD R42, R23, 0.5 ;  /* 0x3f000000172a7421 */ /* 0x000fc80000000000 */
[----:B------:R-:W1:Y:S01]  /*e0d0*/  F2I.TRUNC.NTZ R23, R42 ;  /* 0x0000002a00177305 */ /* 0x000e62000020f100 */
[----:B------:R-:W4:Y:S01]  /*e0e0*/  LDCU.U8 UR9, c[0x3][0x11e] ;  /* 0x00c023c0ff0977ac */ /* 0x000f220008000000 */
[----:B------:R-:W-:-:S06]  /*e0f0*/  IMAD R9, R6, UR8, R43 ;  /* 0x0000000806097c24 */ /* 0x000fcc000f8e022b */
[----:B0-----:R-:W0:Y:S01]  /*e100*/  I2F.S8 R56, UR10 ;  /* 0x0000000a00387d06 */ /* 0x001e220008001400 */
[----:B-1----:R-:W-:-:S05]  /*e110*/  IMAD.IADD R6, R10, 0x1, R23 ;  /* 0x000000010a067824 */ /* 0x002fca00078e0217 */
[----:B------:R-:W-:Y:S02]  /*e120*/  ISETP.GE.AND P2, PT, R6, RZ, PT ;  /* 0x000000ff0600720c */ /* 0x000fe40003f46270 */
[----:B------:R-:W-:Y:S01]  /*e130*/  VIMNMX R23, PT, PT, R11, R6, PT ;  /* 0x000000060b177248 */ /* 0x000fe20003fe0100 */
[----:B------:R-:W-:Y:S01]  /*e140*/  FADD R6, R30, 0.5 ;  /* 0x3f0000001e067421 */ /* 0x000fe20000000000 */
[----:B----4-:R-:W1:Y:S01]  /*e150*/  I2F.S8 R54, UR9 ;  /* 0x0000000900367d06 */ /* 0x010e620008001400 */
[----:B------:R-:W-:-:S07]  /*e160*/  FMUL R30, R0, R53 ;  /* 0x00000035001e7220 */ /* 0x000fce0000400000 */
[----:B------:R-:W4:Y:S01]  /*e170*/  F2I.TRUNC.NTZ R6, R6 ;  /* 0x0000000600067305 */ /* 0x000f22000020f100 */
[----:B0-----:R-:W-:Y:S01]  /*e180*/  FMUL R53, R13, R56 ;  /* 0x000000380d357220 */ /* 0x001fe20000400000 */
[----:B------:R-:W-:Y:S01]  /*e190*/  SEL R23, R23, RZ, P2 ;  /* 0x000000ff17177207 */ /* 0x000fe20001000000 */
[----:B------:R-:W0:Y:S02]  /*e1a0*/  LDCU.U8 UR10, c[0x3][0x121] ;  /* 0x00c02420ff0a77ac */ /* 0x000e240008000000 */
[----:B-1----:R-:W-:Y:S01]  /*e1b0*/  FFMA R53, R0, R54, R53 ;  /* 0x0000003600357223 */ /* 0x002fe20000000035 */
[----:B------:R-:W-:Y:S01]  /*e1c0*/  LOP3.LUT R34, R34, 0xffffffef, RZ, 0xc0, !PT ;  /* 0xffffffef22227812 */ /* 0x000fe200078ec0ff */
[----:B------:R-:W-:Y:S01]  /*e1d0*/  FADD R45, R45, 0.5 ;  /* 0x3f0000002d2d7421 */ /* 0x000fe20000000000 */
[----:B------:R-:W1:Y:S01]  /*e1e0*/  LDCU.U8 UR9, c[0x3][0x120] ;  /* 0x00c02400ff0977ac */ /* 0x000e620008000000 */
[----:B------:R-:W-:Y:S01]  /*e1f0*/  FADD R53, R53, 0.5 ;  /* 0x3f00000035357421 */ /* 0x000fe20000000000 */
[----:B----4-:R-:W-:-:S05]  /*e200*/  IMAD.IADD R43, R7, 0x1, R6 ;  /* 0x00000001072b7824 */ /* 0x010fca00078e0206 */
[----:B------:R-:W4:Y:S01]  /*e210*/  F2I.TRUNC.NTZ R53, R53 ;  /* 0x0000003500357305 */ /* 0x000f22000020f100 */
[----:B------:R-:W-:Y:S02]  /*e220*/  ISETP.GE.AND P2, PT, R43, RZ, PT ;  /* 0x000000ff2b00720c */ /* 0x000fe40003f46270 */
[----:B------:R-:W-:-:S04]  /*e230*/  VIMNMX R43, PT, PT, R12, R43, PT ;  /* 0x0000002b0c2b7248 */ /* 0x000fc80003fe0100 */
[----:B------:R-:W-:Y:S02]  /*e240*/  SEL R43, R43, RZ, P2 ;  /* 0x000000ff2b2b7207 */ /* 0x000fe40001000000 */
[----:B------:R-:W-:Y:S02]  /*e250*/  @P0 LOP3.LUT R34, R34, 0x10, RZ, 0xfc, !PT ;  /* 0x0000001022220812 */ /* 0x000fe400078efcff */
[----:B--2---:R-:W-:Y:S01]  /*e260*/  ISETP.GE.U32.AND P0, PT, R52, R47, PT ;  /* 0x0000002f3400720c */ /* 0x004fe20003f06070 */
[----:B------:R-:W-:Y:S02]  /*e270*/  IMAD R52, R20, UR8, R43 ;  /* 0x0000000814347c24 */ /* 0x000fe4000f8e022b */
[----:B------:R2:W5:Y:S01]  /*e280*/  F2I.TRUNC.NTZ R20, R45 ;  /* 0x0000002d00147305 */ /* 0x000562000020f100 */
[----:B----4-:R-:W-:Y:S02]  /*e290*/  IMAD.IADD R6, R10, 0x1, R53 ;  /* 0x000000010a067824 */ /* 0x010fe400078e0235 */
[----:B------:R-:W-:-:S03]  /*e2a0*/  FMUL R56, R0, R56 ;  /* 0x0000003800387220 */ /* 0x000fc60000400000 */
[----:B------:R-:W-:Y:S02]  /*e2b0*/  ISETP.GE.AND P2, PT, R6, RZ, PT ;  /* 0x000000ff0600720c */ /* 0x000fe40003f46270 */
[----:B------:R-:W-:Y:S01]  /*e2c0*/  VIMNMX R6, PT, PT, R11, R6, PT ;  /* 0x000000060b067248 */ /* 0x000fe20003fe0100 */
[----:B--2---:R-:W-:Y:S02]  /*e2d0*/  FFMA R45, R13, R54, -R56 ;  /* 0x000000360d2d7223 */ /* 0x004fe40000000838 */
[----:B0-----:R-:W0:Y:S01]  /*e2e0*/  I2F.S8 R56, UR10 ;  /* 0x0000000a00387d06 */ /* 0x001e220008001400 */
[----:B------:R-:W-:Y:S01]  /*e2f0*/  SEL R6, R6, RZ, P2 ;  /* 0x000000ff06067207 */ /* 0x000fe20001000000 */
[----:B-----5:R-:W-:Y:S01]  /*e300*/  IMAD.IADD R47, R7, 0x1, R20 ;  /* 0x00000001072f7824 */ /* 0x020fe200078e0214 */
[----:B------:R-:W-:-:S05]  /*e310*/  IADD3 R42, P2, PT, R57, UR4, RZ ;  /* 0x00000004392a7c10 */ /* 0x000fca000ff5e0ff */
[----:B-1----:R-:W1:Y:S01]  /*e320*/  I2F.S8 R20, UR9 ;  /* 0x0000000900147d06 */ /* 0x002e620008001400 */
[----:B------:R-:W-:Y:S02]  /*e330*/  LEA.HI.X.SX32 R43, R57, UR5, 0x1, P2 ;  /* 0x00000005392b7c11 */ /* 0x000fe400090f0eff */
[----:B------:R-:W-:Y:S02]  /*e340*/  ISETP.GE.AND P2, PT, R47, RZ, PT ;  /* 0x000000ff2f00720c */ /* 0x000fe40003f46270 */
[----:B------:R-:W-:Y:S01]  /*e350*/  VIMNMX R47, PT, PT, R12, R47, PT ;  /* 0x0000002f0c2f7248 */ /* 0x000fe20003fe0100 */
[----:B------:R0:W2:Y:S01]  /*e360*/  LDG.E.U8 R53, desc[UR6][R42.64] ;  /* 0x000000062a357981 */ /* 0x0000a2000c1e1100 */
[----:B------:R-:W-:Y:S02]  /*e370*/  FFMA R30, R13, R46, -R30 ;  /* 0x0000002e0d1e7223 */ /* 0x000fe4000000081e */
[----:B------:R-:W-:Y:S02]  /*e380*/  SEL R55, R47, RZ, P2 ;  /* 0x000000ff2f377207 */ /* 0x000fe40001000000 */
[----:B------:R-:W-:Y:S01]  /*e390*/  IADD3 R46, P2, PT, R49, UR4, RZ ;  /* 0x00000004312e7c10 */ /* 0x000fe2000ff5e0ff */
[----:B0-----:R-:W-:-:S03]  /*e3a0*/  FMUL R43, R13, R56 ;  /* 0x000000380d2b7220 */ /* 0x001fc60000400000 */
[----:B------:R-:W-:Y:S01]  /*e3b0*/  LEA.HI.X.SX32 R47, R49, UR5, 0x1, P2 ;  /* 0x00000005312f7c11 */ /* 0x000fe200090f0eff */
[----:B-1----:R-:W-:Y:S01]  /*e3c0*/  FFMA R43, R0, R20, R43 ;  /* 0x00000014002b7223 */ /* 0x002fe2000000002b */
[----:B------:R-:W-:Y:S01]  /*e3d0*/  IMAD R49, R8, UR8, R55 ;  /* 0x0000000808317c24 */ /* 0x000fe2000f8e0237 */
[----:B------:R-:W0:Y:S01]  /*e3e0*/  LDCU.U8 UR10, c[0x3][0x123] ;  /* 0x00c02460ff0a77ac */ /* 0x000e220008000000 */
[----:B------:R-:W1:Y:S01]  /*e3f0*/  LDCU.U8 UR9, c[0x3][0x122] ;  /* 0x00c02440ff0977ac */ /* 0x000e620008000000 */
[----:B------:R-:W-:Y:S01]  /*e400*/  FADD R8, R43, 0.5 ;  /* 0x3f0000002b087421 */ /* 0x000fe20000000000 */
[----:B------:R-:W-:Y:S01]  /*e410*/  FMUL R56, R0, R56 ;  /* 0x0000003800387220 */ /* 0x000fe20000400000 */
[----:B------:R4:W2:Y:S02]  /*e420*/  LDG.E.U8 R54, desc[UR6][R46.64] ;  /* 0x000000062e367981 */ /* 0x0008a4000c1e1100 */
[----:B------:R-:W5:Y:S08]  /*e430*/  F2I.TRUNC.NTZ R43, R8 ;  /* 0x00000008002b7305 */ /* 0x000f70000020f100 */
[----:B0-----:R-:W4:Y:S01]  /*e440*/  I2F.S8 R57, UR10 ;  /* 0x0000000a00397d06 */ /* 0x001f220008001400 */
[----:B-----5:R-:W-:-:S02]  /*e450*/  IMAD.IADD R42, R10, 0x1, R43 ;  /* 0x000000010a2a7824 */ /* 0x020fc400078e022b */
[----:B------:R-:W-:-:S05]  /*e460*/  FFMA R43, R13, R20, -R56 ;  /* 0x000000140d2b7223 */ /* 0x000fca0000000838 */
[----:B-1----:R-:W0:Y:S01]  /*e470*/  I2F.S8 R56, UR9 ;  /* 0x0000000900387d06 */ /* 0x002e220008001400 */
[----:B------:R-:W-:Y:S01]  /*e480*/  FADD R32, R32, 0.5 ;  /* 0x3f00000020207421 */ /* 0x000fe20000000000 */
[----:B----4-:R-:W-:Y:S01]  /*e490*/  FMUL R47, R13, R57 ;  /* 0x000000390d2f7220 */ /* 0x010fe20000400000 */
[----:B------:R-:W-:Y:S01]  /*e4a0*/  FADD R28, R28, 0.5 ;  /* 0x3f0000001c1c7421 */ /* 0x000fe20000000000 */
[----:B------:R-:W-:Y:S02]  /*e4b0*/  ISETP.GE.AND P2, PT, R42, RZ, PT ;  /* 0x000000ff2a00720c */ /* 0x000fe40003f46270 */
[----:B------:R-:W-:Y:S01]  /*e4c0*/  LOP3.LUT R34, R34, 0xfffffffe, RZ, 0xc0, !PT ;  /* 0xfffffffe22227812 */ /* 0x000fe200078ec0ff */
[----:B------:R-:W1:Y:S01]  /*e4d0*/  LDCU.U8 UR10, c[0x3][0x125] ;  /* 0x00c024a0ff0a77ac */ /* 0x000e620008000000 */
[----:B0-----:R-:W-:Y:S01]  /*e4e0*/  FFMA R47, R0, R56, R47 ;  /* 0x00000038002f7223 */ /* 0x001fe2000000002f */
[----:B------:R-:W0:Y:S03]  /*e4f0*/  LDCU.U8 UR9, c[0x3][0x124] ;  /* 0x00c02480ff0977ac */ /* 0x000e260008000000 */
[----:B------:R-:W-:-:S04]  /*e500*/  FADD R8, R47, 0.5 ;  /* 0x3f0000002f087421 */ /* 0x000fc80000000000 */
[----:B------:R-:W4:Y:S08]  /*e510*/  F2I.TRUNC.NTZ R47, R8 ;  /* 0x00000008002f7305 */ /* 0x000f30000020f100 */
[----:B------:R-:W5:Y:S01]  /*e520*/  F2I.TRUNC.NTZ R32, R32 ;  /* 0x0000002000207305 */ /* 0x000f62000020f100 */
[----:B------:R-:W-:-:S07]  /*e530*/  VIMNMX R42, PT, PT, R11, R42, PT ;  /* 0x0000002a0b2a7248 */ /* 0x000fce0003fe0100 */
[----:B------:R-:W1:Y:S01]  /*e540*/  F2I.TRUNC.NTZ R28, R28 ;  /* 0x0000001c001c7305 */ /* 0x000e62000020f100 */
[----:B----4-:R-:W-:Y:S01]  /*e550*/  IMAD.IADD R20, R10, 0x1, R47 ;  /* 0x000000010a147824 */ /* 0x010fe200078e022f */
[----:B------:R-:W-:-:S04]  /*e560*/  SEL R42, R42, RZ, P2 ;  /* 0x000000ff2a2a7207 */ /* 0x000fc80001000000 */
[----:B------:R-:W-:Y:S01]  /*e570*/  ISETP.GE.AND P2, PT, R20, RZ, PT ;  /* 0x000000ff1400720c */ /* 0x000fe20003f46270 */
[----:B-----5:R-:W-:Y:S01]  /*e580*/  IMAD.IADD R47, R7, 0x1, R32 ;  /* 0x00000001072f7824 */ /* 0x020fe200078e0220 */
[----:B------:R-:W-:Y:S02]  /*e590*/  VIMNMX R20, PT, PT, R11, R20, PT ;  /* 0x000000140b147248 */ /* 0x000fe40003fe0100 */
[----:B------:R-:W-:Y:S02]  /*e5a0*/  @P0 LOP3.LUT R34, R34, 0x1, RZ, 0xfc, !PT ;  /* 0x0000000122220812 */ /* 0x000fe400078efcff */
[----:B------:R-:W-:Y:S02]  /*e5b0*/  SEL R20, R20, RZ, P2 ;  /* 0x000000ff14147207 */ /* 0x000fe40001000000 */
[----:B---3--:R-:W-:Y:S01]  /*e5c0*/  ISETP.GE.U32.AND P0, PT, R50, R51, PT ;  /* 0x000000333200720c */ /* 0x008fe20003f06070 */
[----:B-1----:R-:W-:Y:S01]  /*e5d0*/  IMAD.IADD R51, R7, 0x1, R28 ;  /* 0x0000000107337824 */ /* 0x002fe200078e021c */
[----:B------:R-:W-:-:S02]  /*e5e0*/  ISETP.GE.AND P2, PT, R47, RZ, PT ;  /* 0x000000ff2f00720c */ /* 0x000fc40003f46270 */
[----:B------:R-:W-:-:S04]  /*e5f0*/  VIMNMX R47, PT, PT, R12, R47, PT ;  /* 0x0000002f0c2f7248 */ /* 0x000fc80003fe0100 */
[----:B------:R-:W-:Y:S02]  /*e600*/  SEL R47, R47, RZ, P2 ;  /* 0x000000ff2f2f7207 */ /* 0x000fe40001000000 */
[----:B------:R-:W-:Y:S02]  /*e610*/  ISETP.GE.AND P2, PT, R51, RZ, PT ;  /* 0x000000ff3300720c */ /* 0x000fe40003f46270 */
[----:B------:R-:W-:-:S04]  /*e620*/  VIMNMX R51, PT, PT, R12, R51, PT ;  /* 0x000000330c337248 */ /* 0x000fc80003fe0100 */
[----:B------:R-:W-:Y:S02]  /*e630*/  SEL R51, R51, RZ, P2 ;  /* 0x000000ff33337207 */ /* 0x000fe40001000000 */
[----:B------:R-:W-:-:S04]  /*e640*/  IADD3 R8, P2, PT, R9, UR4, RZ ;  /* 0x0000000409087c10 */ /* 0x000fc8000ff5e0ff */
[----:B------:R-:W-:Y:S02]  /*e650*/  LEA.HI.X.SX32 R9, R9, UR5, 0x1, P2 ;  /* 0x0000000509097c11 */ /* 0x000fe400090f0eff */
[C---:B------:R-:W-:Y:S01]  /*e660*/  IADD3 R46, P2, PT, R25.reuse, UR4, RZ ;  /* 0x00000004192e7c10 */ /* 0x040fe2000ff5e0ff */
[----:B------:R-:W-:Y:S02]  /*e670*/  IMAD R55, R22, UR8, R47 ;  /* 0x0000000816377c24 */ /* 0x000fe4000f8e022f */
[----:B------:R-:W-:Y:S01]  /*e680*/  FMUL R22, R0, R57 ;  /* 0x0000003900167220 */ /* 0x000fe20000400000 */
[----:B------:R-:W-:Y:S01]  /*e690*/  LEA.HI.X.SX32 R47, R25, UR5, 0x1, P2 ;  /* 0x00000005192f7c11 */ /* 0x000fe200090f0eff */
[----:B------:R1:W3:Y:S02]  /*e6a0*/  LDG.E.U8 R9, desc[UR6][R8.64] ;  /* 0x0000000608097981 */ /* 0x0002e4000c1e1100 */
[C---:B------:R-:W-:Y:S02]  /*e6b0*/  FFMA R22, R13.reuse, R56, -R22 ;  /* 0x000000380d167223 */ /* 0x040fe40000000816 */
[----:B------:R4:W3:Y:S01]  /*e6c0*/  LDG.E.U8 R56, desc[UR6][R46.64] ;  /* 0x000000062e387981 */ /* 0x0008e2000c1e1100 */
[----:B------:R-:W5:Y:S08]  /*e6d0*/  I2F.S8 R28, UR10 ;  /* 0x0000000a001c7d06 */ /* 0x000f700008001400 */
[----:B0-----:R-:W0:Y:S01]  /*e6e0*/  I2F.S8 R25, UR9 ;  /* 0x0000000900197d06 */ /* 0x001e220008001400 */
[----:B-----5:R-:W-:-:S04]  /*e6f0*/  FMUL R57, R13, R28 ;  /* 0x0000001c0d397220 */ /* 0x020fc80000400000 */
[----:B0-----:R-:W-:-:S04]  /*e700*/  FFMA R57, R0, R25, R57 ;  /* 0x0000001900397223 */ /* 0x001fc80000000039 */
[----:B------:R-:W-:-:S06]  /*e710*/  FADD R57, R57, 0.5 ;  /* 0x3f00000039397421 */ /* 0x000fcc0000000000 */
[----:B------:R-:W1:Y:S01]  /*e720*/  F2I.TRUNC.NTZ R57, R57 ;  /* 0x0000003900397305 */ /* 0x000e62000020f100 */
[----:B------:R-:W-:Y:S01]  /*e730*/  IADD3 R50, P2, PT, R52, UR4, RZ ;  /* 0x0000000434327c10 */ /* 0x000fe2000ff5e0ff */
[----:B------:R-:W0:Y:S01]  /*e740*/  LDCU.U8 UR10, c[0x3][0x127] ;  /* 0x00c024e0ff0a77ac */ /* 0x000e220008000000 */
[----:B------:R-:W-:Y:S02]  /*e750*/  IMAD R16, R16, UR8, R51 ;  /* 0x0000000810107c24 */ /* 0x000fe4000f8e0233 */
[----:B------:R-:W-:Y:S01]  /*e760*/  LEA.HI.X.SX32 R51, R52, UR5, 0x1, P2 ;  /* 0x0000000534337c11 */ /* 0x000fe200090f0eff */
[----:B------:R-:W5:Y:S04]  /*e770*/  LDCU.U8 UR9, c[0x3][0x126] ;  /* 0x00c024c0ff0977ac */ /* 0x000f680008000000 */
[----:B------:R0:W3:Y:S01]  /*e780*/  LDG.E.U8 R52, desc[UR6][R50.64] ;  /* 0x0000000632347981 */ /* 0x0000e2000c1e1100 */
[----:B-1----:R-:W-:-:S05]  /*e790*/  IMAD.IADD R8, R10, 0x1, R57 ;  /* 0x000000010a087824 */ /* 0x002fca00078e0239 */
[----:B------:R-:W-:Y:S02]  /*e7a0*/  ISETP.GE.AND P2, PT, R8, RZ, PT ;  /* 0x000000ff0800720c */ /* 0x000fe40003f46270 */
[----:B------:R-:W-:-:S04]  /*e7b0*/  VIMNMX R8, PT, PT, R11, R8, PT ;  /* 0x000000080b087248 */ /* 0x000fc80003fe0100 */
[----:B------:R-:W-:Y:S02]  /*e7c0*/  SEL R8, R8, RZ, P2 ;  /* 0x000000ff08087207 */ /* 0x000fe40001000000 */
[----:B----4-:R-:W-:-:S04]  /*e7d0*/  IADD3 R46, P2, PT, R49, UR4, RZ ;  /* 0x00000004312e7c10 */ /* 0x010fc8000ff5e0ff */
[----:B------:R-:W-:Y:S01]  /*e7e0*/  LEA.HI.X.SX32 R47, R49, UR5, 0x1, P2 ;  /* 0x00000005312f7c11 */ /* 0x000fe200090f0eff */
[----:B0-----:R-:W0:Y:S04]  /*e7f0*/  I2F.S8 R50, UR10 ;  /* 0x0000000a00327d06 */ /* 0x001e280008001400 */
[----:B------:R1:W4:Y:S04]  /*e800*/  LDG.E.U8 R49, desc[UR6][R46.64] ;  /* 0x000000062e317981 */ /* 0x000328000c1e1100 */
[----:B-----5:R-:W5:Y:S01]  /*e810*/  I2F.S8 R32, UR9 ;  /* 0x0000000900207d06 */ /* 0x020f620008001400 */
[----:B------:R-:W-:Y:S01]  /*e820*/  FADD R18, R18, 0.5 ;  /* 0x3f00000012127421 */ /* 0x000fe20000000000 */
[----:B------:R-:W-:Y:S01]  /*e830*/  FADD R14, R14, 0.5 ;  /* 0x3f0000000e0e7421 */ /* 0x000fe20000000000 */
[C---:B------:R-:W-:Y:S01]  /*e840*/  FMUL R28, R0.reuse, R28 ;  /* 0x0000001c001c7220 */ /* 0x040fe20000400000 */
[----:B------:R-:W1:Y:S01]  /*e850*/  LDCU.U8 UR10, c[0x3][0x129] ;  /* 0x00c02520ff0a77ac */ /* 0x000e620008000000 */
[----:B0-----:R-:W-:Y:S01]  /*e860*/  FMUL R51, R13, R50 ;  /* 0x000000320d337220 */ /* 0x001fe20000400000 */
[----:B------:R-:W0:Y:S03]  /*e870*/  LDCU.U8 UR9, c[0x3][0x128] ;  /* 0x00c02500ff0977ac */ /* 0x000e260008000000 */
[----:B-----5:R-:W-:-:S04]  /*e880*/  FFMA R51, R0, R32, R51 ;  /* 0x0000002000337223 */ /* 0x020fc80000000033 */
[----:B------:R-:W-:-:S06]  /*e890*/  FADD R51, R51, 0.5 ;  /* 0x3f00000033337421 */ /* 0x000fcc0000000000 */
[----:B------:R-:W5:Y:S08]  /*e8a0*/  F2I.TRUNC.NTZ R51, R51 ;  /* 0x0000003300337305 */ /* 0x000f70000020f100 */
[----:B------:R-:W1:Y:S01]  /*e8b0*/  F2I.TRUNC.NTZ R18, R18 ;  /* 0x0000001200127305 */ /* 0x000e62000020f100 */
[----:B------:R-:W-:-:S07]  /*e8c0*/  FFMA R25, R13, R25, -R28 ;  /* 0x000000190d197223 */ /* 0x000fce000000081c */
[----:B------:R-:W0:Y:S01]  /*e8d0*/  F2I.TRUNC.NTZ R14, R14 ;  /* 0x0000000e000e7305 */ /* 0x000e22000020f100 */
[----:B-----5:R-:W-:Y:S02]  /*e8e0*/  IMAD.IADD R28, R10, 0x1, R51 ;  /* 0x000000010a1c7824 */ /* 0x020fe400078e0233 */
[----:B------:R-:W-:-:S03]  /*e8f0*/  FMUL R50, R0, R50 ;  /* 0x0000003200327220 */ /* 0x000fc60000400000 */
[----:B------:R-:W-:Y:S01]  /*e900*/  ISETP.GE.AND P2, PT, R28, RZ, PT ;  /* 0x000000ff1c00720c */ /* 0x000fe20003f46270 */
[----:B-1----:R-:W-:Y:S01]  /*e910*/  IMAD.IADD R47, R7, 0x1, R18 ;  /* 0x00000001072f7824 */ /* 0x002fe200078e0212 */
[----:B------:R-:W-:Y:S01]  /*e920*/  VIMNMX R28, PT, PT, R11, R28, PT ;  /* 0x0000001c0b1c7248 */ /* 0x000fe20003fe0100 */
[----:B------:R-:W-:-:S03]  /*e930*/  FFMA R32, R13, R32, -R50 ;  /* 0x000000200d207223 */ /* 0x000fc60000000832 */
[----:B------:R-:W-:Y:S02]  /*e940*/  SEL R28, R28, RZ, P2 ;  /* 0x000000ff1c1c7207 */ /* 0x000fe40001000000 */
[----:B------:R-:W-:Y:S01]  /*e950*/  ISETP.GE.AND P2, PT, R47, RZ, PT ;  /* 0x000000ff2f00720c */ /* 0x000fe20003f46270 */
[----:B0-----:R-:W-:Y:S01]  /*e960*/  IMAD.IADD R51, R7, 0x1, R14 ;  /* 0x0000000107337824 */ /* 0x001fe200078e020e */
[----:B------:R-:W-:Y:S01]  /*e970*/  VIMNMX R47, PT, PT, R12, R47, PT ;  /* 0x0000002f0c2f7248 */ /* 0x000fe20003fe0100 */
[----:B------:R-:W0:Y:S03]  /*e980*/  I2F.S8 R50, UR10 ;  /* 0x0000000a00327d06 */ /* 0x000e260008001400 */
[----:B------:R-:W-:Y:S02]  /*e990*/  SEL R47, R47, RZ, P2 ;  /* 0x000000ff2f2f7207 */ /* 0x000fe40001000000 */
[----:B------:R-:W-:-:S02]  /*e9a0*/  ISETP.GE.AND P2, PT, R51, RZ, PT ;  /* 0x000000ff3300720c */ /* 0x000fc40003f46270 */
[----:B------:R-:W-:Y:S01]  /*e9b0*/  VIMNMX R51, PT, PT, R12, R51, PT ;  /* 0x000000330c337248 */ /* 0x000fe20003fe0100 */
[----:B------:R-:W1:Y:S03]  /*e9c0*/  I2F.S8 R14, UR9 ;  /* 0x00000009000e7d06 */ /* 0x000e660008001400 */
[----:B------:R-:W-:Y:S01]  /*e9d0*/  SEL R46, R51, RZ, P2 ;  /* 0x000000ff332e7207 */ /* 0x000fe20001000000 */
[----:B------:R-:W5:Y:S04]  /*e9e0*/  LDCU.U8 UR10, c[0x3][0x12b] ;  /* 0x00c02560ff0a77ac */ /* 0x000f680008000000 */
[----:B------:R-:W-:Y:S02]  /*e9f0*/  IMAD R18, R21, UR8, R46 ;  /* 0x0000000815127c24 */ /* 0x000fe4000f8e022e */
[----:B0-----:R-:W-:Y:S01]  /*ea00*/  FMUL R21, R13, R50 ;  /* 0x000000320d157220 */ /* 0x001fe20000400000 */
[----:B------:R-:W0:Y:S03]  /*ea10*/  LDCU.U8 UR9, c[0x3][0x12a] ;  /* 0x00c02540ff0977ac */ /* 0x000e260008000000 */
[----:B-1----:R-:W-:-:S04]  /*ea20*/  FFMA R21, R0, R14, R21 ;  /* 0x0000000e00157223 */ /* 0x002fc80000000015 */
[----:B------:R-:W-:-:S04]  /*ea30*/  FADD R46, R21, 0.5 ;  /* 0x3f000000152e7421 */ /* 0x000fc80000000000 */
[----:B------:R-:W-:Y:S01]  /*ea40*/  F2I.TRUNC.NTZ R21, R46 ;  /* 0x0000002e00157305 */ /* 0x000fe2000020f100 */
[----:B------:R-:W-:-:S07]  /*ea50*/  LOP3.LUT R37, R37, 0xefffffff, RZ, 0xc0, !PT ;  /* 0xefffffff25257812 */ /* 0x000fce00078ec0ff */
[----:B-----5:R-:W1:Y:S01]  /*ea60*/  I2F.S8 R58, UR10 ;  /* 0x0000000a003a7d06 */ /* 0x020e620008001400 */
[----:B------:R-:W-:-:S07]  /*ea70*/  @P0 LOP3.LUT R37, R37, 0x10000000, RZ, 0xfc, !PT ;  /* 0x1000000025250812 */ /* 0x000fce00078efcff */
[----:B0-----:R-:W0:Y:S01]  /*ea80*/  I2F.S8 R57, UR9 ;  /* 0x0000000900397d06 */ /* 0x001e220008001400 */
[----:B------:R-:W-:Y:S01]  /*ea90*/  FADD R44, R44, 0.5 ;  /* 0x3f0000002c2c7421 */ /* 0x000fe20000000000 */
[----:B------:R-:W-:Y:S01]  /*eaa0*/  FMUL R50, R0, R50 ;  /* 0x0000003200327220 */ /* 0x000fe20000400000 */
[----:B------:R-:W-:Y:S01]  /*eab0*/  LOP3.LUT R34, R34, 0xffffffbf, RZ, 0xc0, !PT ;  /* 0xffffffbf22227812 */ /* 0x000fe200078ec0ff */
[----:B------:R-:W5:Y:S01]  /*eac0*/  LDCU.U8 UR10, c[0x3][0x12d] ;  /* 0x00c025a0ff0a77ac */ /* 0x000f620008000000 */
[----:B-1----:R-:W-:Y:S01]  /*ead0*/  FMUL R51, R13, R58 ;  /* 0x0000003a0d337220 */ /* 0x002fe20000400000 */
[----:B------:R-:W1:Y:S01]  /*eae0*/  LDCU.U8 UR9, c[0x3][0x12c] ;  /* 0x00c02580ff0977ac */ /* 0x000e620008000000 */
[----:B--2---:R-:W-:Y:S01]  /*eaf0*/  ISETP.GE.U32.AND P0, PT, R53, R54, PT ;  /* 0x000000363500720c */ /* 0x004fe20003f06070 */
[----:B------:R-:W-:Y:S02]  /*eb00*/  IMAD R53, R2, UR8, R47 ;  /* 0x0000000802357c24 */ /* 0x000fe4000f8e022f */
[----:B------:R-:W-:-:S02]  /*eb10*/  IMAD.IADD R2, R10, 0x1, R21 ;  /* 0x000000010a027824 */ /* 0x000fc400078e0215 */
[----:B0-----:R-:W-:-:S03]  /*eb20*/  FFMA R51, R0, R57, R51 ;  /* 0x0000003900337223 */ /* 0x001fc60000000033 */
[----:B------:R-:W-:Y:S02]  /*eb30*/  ISETP.GE.AND P2, PT, R2, RZ, PT ;  /* 0x000000ff0200720c */ /* 0x000fe40003f46270 */
[----:B------:R-:W-:Y:S01]  /*eb40*/  VIMNMX R21, PT, PT, R11, R2, PT ;  /* 0x000000020b157248 */ /* 0x000fe20003fe0100 */
[----:B------:R-:W-:Y:S01]  /*eb50*/  FADD R2, R29, 0.5 ;  /* 0x3f0000001d027421 */ /* 0x000fe20000000000 */
[----:B------:R-:W-:-:S05]  /*eb60*/  FADD R51, R51, 0.5 ;  /* 0x3f00000033337421 */ /* 0x000fca0000000000 */
[----:B------:R-:W0:Y:S08]  /*eb70*/  F2I.TRUNC.NTZ R2, R2 ;  /* 0x0000000200027305 */ /* 0x000e30000020f100 */
[----:B------:R-:W2:Y:S01]  /*eb80*/  F2I.TRUNC.NTZ R51, R51 ;  /* 0x0000003300337305 */ /* 0x000ea2000020f100 */
[----:B------:R-:W-:Y:S01]  /*eb90*/  SEL R21, R21, RZ, P2 ;  /* 0x000000ff15157207 */ /* 0x000fe20001000000 */
[----:B0-----:R-:W-:-:S06]  /*eba0*/  IMAD.IADD R29, R7, 0x1, R2 ;  /* 0x00000001071d7824 */ /* 0x001fcc00078e0202 */
[----:B------:R-:W0:Y:S01]  /*ebb0*/  F2I.TRUNC.NTZ R44, R44 ;  /* 0x0000002c002c7305 */ /* 0x000e22000020f100 */
[----:B------:R-:W-:Y:S02]  /*ebc0*/  ISETP.GE.AND P2, PT, R29, RZ, PT ;  /* 0x000000ff1d00720c */ /* 0x000fe40003f46270 */
[----:B------:R-:W-:Y:S01]  /*ebd0*/  VIMNMX R29, PT, PT, R12, R29, PT ;  /* 0x0000001d0c1d7248 */ /* 0x000fe20003fe0100 */
[----:B--2---:R-:W-:-:S03]  /*ebe0*/  IMAD.IADD R2, R10, 0x1, R51 ;  /* 0x000000010a027824 */ /* 0x004fc600078e0233 */
[----:B------:R-:W-:Y:S01]  /*ebf0*/  SEL R47, R29, RZ, P2 ;  /* 0x000000ff1d2f7207 */ /* 0x000fe20001000000 */
[----:B------:R-:W-:Y:S01]  /*ec00*/  FFMA R29, R13, R14, -R50 ;  /* 0x0000000e0d1d7223 */ /* 0x000fe20000000832 */
[----:B------:R-:W-:Y:S02]  /*ec10*/  ISETP.GE.AND P2, PT, R2, RZ, PT ;  /* 0x000000ff0200720c */ /* 0x000fe40003f46270 */
[----:B------:R-:W-:Y:S02]  /*ec20*/  VIMNMX R14, PT, PT, R11, R2, PT ;  /* 0x000000020b0e7248 */ /* 0x000fe40003fe0100 */
[----:B------:R-:W-:Y:S02]  /*ec30*/  @P0 LOP3.LUT R34, R34, 0x40, RZ, 0xfc, !PT ;  /* 0x0000004022220812 */ /* 0x000fe400078efcff */
[----:B------:R-:W-:Y:S02]  /*ec40*/  SEL R14, R14, RZ, P2 ;  /* 0x000000ff0e0e7207 */ /* 0x000fe40001000000 */
[----:B------:R-:W-:Y:S01]  /*ec50*/  IADD3 R46, P2, PT, R55, UR4, RZ ;  /* 0x00000004372e7c10 */ /* 0x000fe2000ff5e0ff */
[----:B------:R-:W-:-:S03]  /*ec60*/  IMAD R26, R26, UR8, R47 ;  /* 0x000000081a1a7c24 */ /* 0x000fc6000f8e022f */
[----:B------:R-:W-:-:S05]  /*ec70*/  LEA.HI.X.SX32 R47, R55, UR5, 0x1, P2 ;  /* 0x00000005372f7c11 */ /* 0x000fca00090f0eff */
[----:B------:R2:W4:Y:S01]  /*ec80*/  LDG.E.U8 R54, desc[UR6][R46.64] ;  /* 0x000000062e367981 */ /* 0x000522000c1e1100 */
[----:B---3--:R-:W-:Y:S01]  /*ec90*/  ISETP.GE.U32.AND P0, PT, R9, R56, PT ;  /* 0x000000380900720c */ /* 0x008fe20003f06070 */
[----:B0-----:R-:W-:-:S05]  /*eca0*/  IMAD.IADD R9, R7, 0x1, R44 ;  /* 0x0000000107097824 */ /* 0x001fca00078e022c */
[----:B------:R-:W-:Y:S02]  /*ecb0*/  ISETP.GE.AND P2, PT, R9, RZ, PT ;  /* 0x000000ff0900720c */ /* 0x000fe40003f46270 */
[----:B------:R-:W-:-:S04]  /*ecc0*/  VIMNMX R9, PT, PT, R12, R9, PT ;  /* 0x000000090c097248 */ /* 0x000fc80003fe0100 */
[----:B------:R-:W-:Y:S02]  /*ecd0*/  SEL R56, R9, RZ, P2 ;  /* 0x000000ff09387207 */ /* 0x000fe40001000000 */
[----:B------:R-:W-:-:S04]  /*ece0*/  IADD3 R50, P2, PT, R16, UR4, RZ ;  /* 0x0000000410327c10 */ /* 0x000fc8000ff5e0ff */
[----:B------:R-:W-:-:S05]  /*ecf0*/  LEA.HI.X.SX32 R51, R16, UR5, 0x1, P2 ;  /* 0x0000000510337c11 */ /* 0x000fca00090f0eff */
[----:B------:R0:W3:Y:S01]  /*ed00*/  LDG.E.U8 R55, desc[UR6][R50.64] ;  /* 0x0000000632377981 */ /* 0x0000e2000c1e1100 */
[----:B-----5:R-:W5:Y:S08]  /*ed10*/  I2F.S8 R2, UR10 ;  /* 0x0000000a00027d06 */ /* 0x020f700008001400 */
[----:B-1----:R-:W1:Y:S01]  /*ed20*/  I2F.S8 R16, UR9 ;  /* 0x0000000900107d06 */ /* 0x002e620008001400 */
[----:B------:R-:W2:Y:S01]  /*ed30*/  LDCU.U8 UR10, c[0x3][0x12f] ;  /* 0x00c025e0ff0a77ac */ /* 0x000ea20008000000 */
[----:B------:R-:W-:Y:S01]  /*ed40*/  IMAD R56, R3, UR8, R56 ;  /* 0x0000000803387c24 */ /* 0x000fe2000f8e0238 */
[----:B------:R-:W0:Y:S01]  /*ed50*/  LDCU.U8 UR9, c[0x3][0x12e] ;  /* 0x00c025c0ff0977ac */ /* 0x000e220008000000 */
[----:B-----5:R-:W-:-:S04]  /*ed60*/  FMUL R3, R13, R2 ;  /* 0x000000020d037220 */ /* 0x020fc80000400000 */
[----:B-1----:R-:W-:-:S04]  /*ed70*/  FFMA R3, R0, R16, R3 ;  /* 0x0000001000037223 */ /* 0x002fc80000000003 */
[----:B------:R-:W-:Y:S01]  /*ed80*/  FADD R3, R3, 0.5 ;  /* 0x3f00000003037421 */ /* 0x000fe20000000000 */
[----:B------:R-:W-:Y:S01]  /*ed90*/  FMUL R58, R0, R58 ;  /* 0x0000003a003a7220 */ /* 0x000fe20000400000 */
[----:B--2---:R-:W-:Y:S03]  /*eda0*/  I2F.S8 R59, UR10 ;  /* 0x0000000a003b7d06 */ /* 0x004fe60008001400 */
[----:B------:R-:W-:-:S05]  /*edb0*/  FFMA R44, R13, R57, -R58 ;  /* 0x000000390d2c7223 */ /* 0x000fca000000083a */
[----:B------:R-:W1:Y:S08]  /*edc0*/  F2I.TRUNC.NTZ R3, R3 ;  /* 0x0000000300037305 */ /* 0x000e70000020f100 */
[----:B0-----:R-:W0:Y:S01]  /*edd0*/  I2F.S8 R58, UR9 ;  /* 0x00000009003a7d06 */ /* 0x001e220008001400 */
[----:B------:R-:W-:Y:S01]  /*ede0*/  FADD R33, R33, 0.5 ;  /* 0x3f00000021217421 */ /* 0x000fe20000000000 */
[----:B------:R-:W-:Y:S01]  /*edf0*/  FMUL R2, R0, R2 ;  /* 0x0000000200027220 */ /* 0x000fe20000400000 */
[----:B------:R-:W-:Y:S01]  /*ee00*/  FADD R15, R15, 0.5 ;  /* 0x3f0000000f0f7421 */ /* 0x000fe20000000000 */
[----:B------:R-:W-:Y:S01]  /*ee10*/  LOP3.LUT R34, R34, 0xfffffff7, RZ, 0xc0, !PT ;  /* 0xfffffff722227812 */ /* 0x000fe200078ec0ff */
[----:B------:R-:W2:Y:S01]  /*ee20*/  LDCU.U8 UR10, c[0x3][0x131] ;  /* 0x00c02620ff0a77ac */ /* 0x000ea20008000000 */
[----:B-1----:R-:W-:-:S02]  /*ee30*/  IMAD.IADD R46, R10, 0x1, R3 ;  /* 0x000000010a2e7824 */ /* 0x002fc400078e0203 */
[----:B------:R-:W-:Y:S01]  /*ee40*/  FMUL R3, R13, R59 ;  /* 0x0000003b0d037220 */ /* 0x000fe20000400000 */
[----:B------:R-:W1:Y:S03]  /*ee50*/  LDCU.U8 UR9, c[0x3][0x130] ;  /* 0x00c02600ff0977ac */ /* 0x000e660008000000 */
[----:B0-----:R-:W-:-:S04]  /*ee60*/  FFMA R3, R0, R58, R3 ;  /* 0x0000003a00037223 */ /* 0x001fc80000000003 */
[----:B------:R-:W-:Y:S01]  /*ee70*/  FADD R47, R3, 0.5 ;  /* 0x3f000000032f7421 */ /* 0x000fe20000000000 */
[----:B------:R-:W-:Y:S02]  /*ee80*/  ISETP.GE.AND P2, PT, R46, RZ, PT ;  /* 0x000000ff2e00720c */ /* 0x000fe40003f46270 */
[----:B------:R-:W-:Y:S02]  /*ee90*/  VIMNMX R9, PT, PT, R11, R46, PT ;  /* 0x0000002e0b097248 */ /* 0x000fe40003fe0100 */
[----:B------:R-:W0:Y:S08]  /*eea0*/  F2I.TRUNC.NTZ R46, R33 ;  /* 0x00000021002e7305 */ /* 0x000e30000020f100 */
[----:B------:R-:W5:Y:S01]  /*eeb0*/  F2I.TRUNC.NTZ R47, R47 ;  /* 0x0000002f002f7305 */ /* 0x000f62000020f100 */
[----:B------:R-:W-:Y:S01]  /*eec0*/  FFMA R16, R13, R16, -R2 ;  /* 0x000000100d107223 */ /* 0x000fe20000000802 */
[----:B------:R-:W-:Y:S01]  /*eed0*/  SEL R9, R9, RZ, P2 ;  /* 0x000000ff09097207 */ /* 0x000fe20001000000 */
[----:B0-----:R-:W-:-:S05]  /*eee0*/  IMAD.IADD R3, R7, 0x1, R46 ;  /* 0x0000000107037824 */ /* 0x001fca00078e022e */
[----:B------:R-:W0:Y:S01]  /*eef0*/  F2I.TRUNC.NTZ R46, R15 ;  /* 0x0000000f002e7305 */ /* 0x000e22000020f100 */
[----:B-----5:R-:W-:-:S05]  /*ef00*/  IMAD.IADD R2, R10, 0x1, R47 ;  /* 0x000000010a027824 */ /* 0x020fca00078e022f */
[----:B------:R-:W-:Y:S02]  /*ef10*/  ISETP.GE.AND P2, PT, R2, RZ, PT ;  /* 0x000000ff0200720c */ /* 0x000fe40003f46270 */
[----:B------:R-:W-:-:S04]  /*ef20*/  VIMNMX R2, PT, PT, R11, R2, PT ;  /* 0x000000020b027248 */ /* 0x000fc80003fe0100 */
[----:B------:R-:W-:Y:S02]  /*ef30*/  SEL R2, R2, RZ, P2 ;  /* 0x000000ff02027207 */ /* 0x000fe40001000000 */
[----:B------:R-:W-:Y:S02]  /*ef40*/  ISETP.GE.AND P2, PT, R3, RZ, PT ;  /* 0x000000ff0300720c */ /* 0x000fe40003f46270 */
[----:B------:R-:W-:-:S04]  /*ef50*/  VIMNMX R3, PT, PT, R12, R3, PT ;  /* 0x000000030c037248 */ /* 0x000fc80003fe0100 */
[----:B------:R-:W-:Y:S01]  /*ef60*/  SEL R50, R3, RZ, P2 ;  /* 0x000000ff03327207 */ /* 0x000fe20001000000 */
[----:B0-----:R-:W-:Y:S01]  /*ef70*/  IMAD.IADD R3, R7, 0x1, R46 ;  /* 0x0000000107037824 */ /* 0x001fe200078e022e */
[----:B------:R-:W-:-:S04]  /*ef80*/  @P0 LOP3.LUT R34, R34, 0x8, RZ, 0xfc, !PT ;  /* 0x0000000822220812 */ /* 0x000fc800078efcff */
[----:B------:R-:W-:Y:S02]  /*ef90*/  ISETP.GE.AND P2, PT, R3, RZ, PT ;  /* 0x000000ff0300720c */ /* 0x000fe40003f46270 */
[----:B------:R-:W-:Y:S02]  /*efa0*/  VIMNMX R3, PT, PT, R12, R3, PT ;  /* 0x000000030c037248 */ /* 0x000fe40003fe0100 */
[----:B----4-:R-:W-:Y:S02]  /*efb0*/  ISETP.GE.U32.AND P0, PT, R52, R49, PT ;  /* 0x000000313400720c */ /* 0x010fe40003f06070 */
[----:B------:R-:W-:Y:S02]  /*efc0*/  SEL R52, R3, RZ, P2 ;  /* 0x000000ff03347207 */ /* 0x000fe40001000000 */
[----:B------:R-:W-:Y:S01]  /*efd0*/  IADD3 R46, P2, PT, R53, UR4, RZ ;  /* 0x00000004352e7c10 */ /* 0x000fe2000ff5e0ff */
[----:B------:R-:W-:-:S03]  /*efe0*/  IMAD R57, R31, UR8, R50 ;  /* 0x000000081f397c24 */ /* 0x000fc6000f8e0232 */
[----:B------:R-:W-:Y:S02]  /*eff0*/  LEA.HI.X.SX32 R47, R53, UR5, 0x1, P2 ;  /* 0x00000005352f7c11 */ /* 0x000fe400090f0eff */
[----:B------:R-:W-:Y:S01]  /*f000*/  IADD3 R50, P2, PT, R18, UR4, RZ ;  /* 0x0000000412327c10 */ /* 0x000fe2000ff5e0ff */
[----:B------:R-:W-:-:S03]  /*f010*/  IMAD R49, R17, UR8, R52 ;  /* 0x0000000811317c24 */ /* 0x000fc6000f8e0234 */
[----:B------:R-:W-:Y:S02]  /*f020*/  LEA.HI.X.SX32 R51, R18, UR5, 0x1, P2 ;  /* 0x0000000512337c11 */ /* 0x000fe400090f0eff */
[C---:B------:R-:W-:Y:S01]  /*f030*/  IADD3 R52, P2, PT, R26.reuse, UR4, RZ ;  /* 0x000000041a347c10 */ /* 0x040fe2000ff5e0ff */
[----:B------:R-:W4:Y:S03]  /*f040*/  LDG.E.U8 R18, desc[UR6][R46.64] ;  /* 0x000000062e127981 */ /* 0x000f26000c1e1100 */
[----:B------:R-:W-:Y:S01]  /*f050*/  LEA.HI.X.SX32 R53, R26, UR5, 0x1, P2 ;  /* 0x000000051a357c11 */ /* 0x000fe200090f0eff */
[C---:B------:R-:W-:Y:S02]  /*f060*/  FMUL R26, R0.reuse, R59 ;  /* 0x0000003b001a7220 */ /* 0x040fe40000400000 */
[----:B------:R-:W4:Y:S01]  /*f070*/  LDG.E.U8 R59, desc[UR6][R50.64] ;  /* 0x00000006323b7981 */ /* 0x000f22000c1e1100 */
[----:B--2---:R-:W0:Y:S08]  /*f080*/  I2F.S8 R17, UR10 ;  /* 0x0000000a00117d06 */ /* 0x004e300008001400 */
[----:B-1----:R-:W1:Y:S01]  /*f090*/  I2F.S8 R15, UR9 ;  /* 0x00000009000f7d06 */ /* 0x002e620008001400 */
[----:B------:R-:W2:Y:S01]  /*f0a0*/  LDCU.U8 UR10, c[0x3][0x133] ;  /* 0x00c02660ff0a77ac */ /* 0x000ea20008000000 */
[----:B------:R2:W5:Y:S01]  /*f0b0*/  LDG.E.U8 R52, desc[UR6][R52.64] ;  /* 0x0000000634347981 */ /* 0x000562000c1e1100 */
[----:B0-----:R-:W-:Y:S01]  /*f0c0*/  FMUL R3, R13, R17 ;  /* 0x000000110d037220 */ /* 0x001fe20000400000 */
[----:B------:R-:W0:Y:S03]  /*f0d0*/  LDCU.U8 UR9, c[0x3][0x132] ;  /* 0x00c02640ff0977ac */ /* 0x000e260008000000 */
[----:B-1----:R-:W-:-:S04]  /*f0e0*/  FFMA R3, R0, R15, R3 ;  /* 0x0000000f00037223 */ /* 0x002fc80000000003 */
[----:B------:R-:W-:-:S06]  /*f0f0*/  FADD R31, R3, 0.5 ;  /* 0x3f000000031f7421 */ /* 0x000fcc0000000000 */
[----:B------:R-:W1:Y:S01]  /*f100*/  F2I.TRUNC.NTZ R31, R31 ;  /* 0x0000001f001f7305 */ /* 0x000e62000020f100 */
[----:B------:R-:W-:-:S07]  /*f110*/  FFMA R33, R13, R58, -R26 ;  /* 0x0000003a0d217223 */ /* 0x000fce000000081a */
[----:B--2---:R-:W2:Y:S01]  /*f120*/  I2F.S8 R53, UR10 ;  /* 0x0000000a00357d06 */ /* 0x004ea20008001400 */
[----:B-1----:R-:W-:-:S07]  /*f130*/  IMAD.IADD R26, R10, 0x1, R31 ;  /* 0x000000010a1a7824 */ /* 0x002fce00078e021f */
[----:B0-----:R-:W0:Y:S01]  /*f140*/  I2F.S8 R50, UR9 ;  /* 0x0000000900327d06 */ /* 0x001e220008001400 */
[----:B------:R-:W-:Y:S01]  /*f150*/  LOP3.LUT R37, R37, 0x7fffffff, RZ, 0xc0, !PT ;  /* 0x7fffffff25257812 */ /* 0x000fe200078ec0ff */
[----:B------:R-:W-:Y:S01]  /*f160*/  FADD R19, R19, 0.5 ;  /* 0x3f00000013137421 */ /* 0x000fe20000000000 */
[----:B------:R-:W-:Y:S01]  /*f170*/  FADD R27, R27, 0.5 ;  /* 0x3f0000001b1b7421 */ /* 0x000fe20000000000 */
[----:B------:R-:W-:Y:S01]  /*f180*/  ISETP.GE.AND P2, PT, R26, RZ, PT ;  /* 0x000000ff1a00720c */ /* 0x000fe20003f46270 */
[----:B------:R-:W1:Y:S01]  /*f190*/  LDCU.U8 UR10, c[0x3][0x135] ;  /* 0x00c026a0ff0a77ac */ /* 0x000e620008000000 */
[----:B------:R-:W-:Y:S01]  /*f1a0*/  VIMNMX R3, PT, PT, R11, R26, PT ;  /* 0x0000001a0b037248 */ /* 0x000fe20003fe0100 */
[----:B------:R-:W-:Y:S01]  /*f1b0*/  FMUL R26, R0, R17 ;  /* 0x00000011001a7220 */ /* 0x000fe20000400000 */
[----:B--2---:R-:W-:Y:S01]  /*f1c0*/  FMUL R17, R13, R53 ;  /* 0x000000350d117220 */ /* 0x004fe20000400000 */
[----:B------:R-:W2:Y:S01]  /*f1d0*/  LDCU.U8 UR9, c[0x3][0x134] ;  /* 0x00c02680ff0977ac */ /* 0x000ea20008000000 */
[----:B------:R-:W-:-:S02]  /*f1e0*/  SEL R3, R3, RZ, P2 ;  /* 0x000000ff03037207 */ /* 0x000fc40001000000 */
[----:B------:R-:W-:Y:S01]  /*f1f0*/  IADD3 R46, P2, PT, R56, UR4, RZ ;  /* 0x00000004382e7c10 */ /* 0x000fe2000ff5e0ff */
[----:B0-----:R-:W-:-:S03]  /*f200*/  FFMA R17, R0, R50, R17 ;  /* 0x0000003200117223 */ /* 0x001fc60000000011 */
[----:B------:R-:W-:Y:S02]  /*f210*/  LEA.HI.X.SX32 R47, R56, UR5, 0x1, P2 ;  /* 0x00000005382f7c11 */ /* 0x000fe400090f0eff */
[----:B------:R-:W-:-:S03]  /*f220*/  @P0 LOP3.LUT R37, R37, 0x80000000, RZ, 0xfc, !PT ;  /* 0x8000000025250812 */ /* 0x000fc600078efcff */
[----:B------:R1:W5:Y:S01]  /*f230*/  LDG.E.U8 R51, desc[UR6][R46.64] ;  /* 0x000000062e337981 */ /* 0x000362000c1e1100 */
[----:B------:R-:W-:Y:S01]  /*f240*/  FFMA R15, R13, R15, -R26 ;  /* 0x0000000f0d0f7223 */ /* 0x000fe2000000081a */
[----:B-1----:R-:W-:Y:S01]  /*f250*/  I2F.S8 R46, UR10 ;  /* 0x0000000a002e7d06 */ /* 0x002fe20008001400 */
[----:B---3--:R-:W-:Y:S01]  /*f260*/  ISETP.GE.U32.AND P0, PT, R54, R55, PT ;  /* 0x000000373600720c */ /* 0x008fe20003f06070 */
[----:B------:R-:W-:-:S06]  /*f270*/  FADD R54, R17, 0.5 ;  /* 0x3f00000011367421 */ /* 0x000fcc0000000000 */
[----:B------:R-:W0:Y:S02]  /*f280*/  F2I.TRUNC.NTZ R17, R54 ;  /* 0x0000003600117305 */ /* 0x000e24000020f100 */
[----:B0-----:R-:W-:-:S05]  /*f290*/  IMAD.IADD R26, R10, 0x1, R17 ;  /* 0x000000010a1a7824 */ /* 0x001fca00078e0211 */
[----:B------:R-:W-:Y:S02]  /*f2a0*/  ISETP.GE.AND P2, PT, R26, RZ, PT ;  /* 0x000000ff1a00720c */ /* 0x000fe40003f46270 */
[----:B------:R-:W-:Y:S02]  /*f2b0*/  VIMNMX R17, PT, PT, R11, R26, PT ;  /* 0x0000001a0b117248 */ /* 0x000fe40003fe0100 */
[----:B------:R-:W0:Y:S02]  /*f2c0*/  F2I.TRUNC.NTZ R26, R19 ;  /* 0x00000013001a7305 */ /* 0x000e24000020f100 */
[----:B------:R-:W-:Y:S01]  /*f2d0*/  SEL R17, R17, RZ, P2 ;  /* 0x000000ff11117207 */ /* 0x000fe20001000000 */
[----:B0-----:R-:W-:-:S05]  /*f2e0*/  IMAD.IADD R31, R7, 0x1, R26 ;  /* 0x00000001071f7824 */ /* 0x001fca00078e021a */
[----:B------:R-:W0:Y:S01]  /*f2f0*/  F2I.TRUNC.NTZ R26, R27 ;  /* 0x0000001b001a7305 */ /* 0x000e22000020f100 */
[----:B------:R-:W-:Y:S02]  /*f300*/  ISETP.GE.AND P2, PT, R31, RZ, PT ;  /* 0x000000ff1f00720c */ /* 0x000fe40003f46270 */
[----:B------:R-:W-:-:S04]  /*f310*/  VIMNMX R31, PT, PT, R12, R31, PT ;  /* 0x0000001f0c1f7248 */ /* 0x000fc80003fe0100 */
[----:B------:R-:W-:Y:S01]  /*f320*/  SEL R31, R31, RZ, P2 ;  /* 0x000000ff1f1f7207 */ /* 0x000fe20001000000 */
[----:B0-----:R-:W-:Y:S02]  /*f330*/  IMAD.IADD R47, R7, 0x1, R26 ;  /* 0x00000001072f7824 */ /* 0x001fe400078e021a */
[----:B------:R-:W-:-:S04]  /*f340*/  FMUL R26, R0, R53 ;  /* 0x00000035001a7220 */ /* 0x000fc80000400000 */
[C---:B------:R-:W-:Y:S01]  /*f350*/  FFMA R26, R13.reuse, R50, -R26 ;  /* 0x000000320d1a7223 */ /* 0x040fe2000000081a */
[----:B------:R-:W-:Y:S02]  /*f360*/  IMAD R50, R4, UR8, R31 ;  /* 0x0000000804327c24 */ /* 0x000fe4000f8e021f */
[----:B--2---:R-:W0:Y:S01]  /*f370*/  I2F.S8 R31, UR9 ;  /* 0x00000009001f7d06 */ /* 0x004e220008001400 */
[----:B------:R-:W-:Y:S01]  /*f380*/  FMUL R19, R13, R46 ;  /* 0x0000002e0d137220 */ /* 0x000fe20000400000 */
[----:B------:R-:W1:Y:S01]  /*f390*/  LDCU.U8 UR10, c[0x3][0x137] ;  /* 0x00c026e0ff0a77ac */ /* 0x000e620008000000 */
[----:B------:R-:W-:Y:S02]  /*f3a0*/  FADD R30, R30, 0.5 ;  /* 0x3f0000001e1e7421 */ /* 0x000fe40000000000 */
[----:B0-----:R-:W-:-:S04]  /*f3b0*/  FFMA R19, R0, R31, R19 ;  /* 0x0000001f00137223 */ /* 0x001fc80000000013 */
[----:B------:R-:W-:Y:S01]  /*f3c0*/  FADD R4, R19, 0.5 ;  /* 0x3f00000013047421 */ /* 0x000fe20000000000 */
[----:B------:R-:W0:Y:S03]  /*f3d0*/  LDCU.U8 UR9, c[0x3][0x136] ;  /* 0x00c026c0ff0977ac */ /* 0x000e260008000000 */
[----:B------:R-:W2:Y:S01]  /*f3e0*/  F2I.TRUNC.NTZ R19, R4 ;  /* 0x0000000400137305 */ /* 0x000ea2000020f100 */
[----:B------:R-:W-:Y:S02]  /*f3f0*/  ISETP.GE.AND P2, PT, R47, RZ, PT ;  /* 0x000000ff2f00720c */ /* 0x000fe40003f46270 */
[----:B------:R-:W-:-:S05]  /*f400*/  VIMNMX R47, PT, PT, R12, R47, PT ;  /* 0x0000002f0c2f7248 */ /* 0x000fca0003fe0100 */
[----:B------:R-:W3:Y:S01]  /*f410*/  F2I.TRUNC.NTZ R30, R30 ;  /* 0x0000001e001e7305 */ /* 0x000ee2000020f100 */
[----:B------:R-:W-:-:S05]  /*f420*/  SEL R47, R47, RZ, P2 ;  /* 0x000000ff2f2f7207 */ /* 0x000fca0001000000 */
[----:B------:R-:W-:Y:S02]  /*f430*/  IMAD R53, R24, UR8, R47 ;  /* 0x0000000818357c24 */ /* 0x000fe4000f8e022f */
[----:B--2---:R-:W-:Y:S01]  /*f440*/  IMAD.IADD R24, R10, 0x1, R19 ;  /* 0x000000010a187824 */ /* 0x004fe200078e0213 */
[----:B-1----:R-:W1:Y:S04]  /*f450*/  I2F.S8 R56, UR10 ;  /* 0x0000000a00387d06 */ /* 0x002e680008001400 */
[----:B------:R-:W-:Y:S02]  /*f460*/  ISETP.GE.AND P2, PT, R24, RZ, PT ;  /* 0x000000ff1800720c */ /* 0x000fe40003f46270 */
[----:B------:R-:W-:Y:S01]  /*f470*/  VIMNMX R24, PT, PT, R11, R24, PT ;  /* 0x000000180b187248 */ /* 0x000fe20003fe0100 */
[----:B---3--:R-:W-:Y:S01]  /*f480*/  IMAD.IADD R19, R7, 0x1, R30 ;  /* 0x0000000107137824 */ /* 0x008fe200078e021e */
[----:B0-----:R-:W0:Y:S01]  /*f490*/  I2F.S8 R27, UR9 ;  /* 0x00000009001b7d06 */ /* 0x001e220008001400 */
[----:B------:R-:W-:Y:S01]  /*f4a0*/  FMUL R46, R0, R46 ;  /* 0x0000002e002e7220 */ /* 0x000fe20000400000 */
[----:B------:R-:W-:Y:S01]  /*f4b0*/  SEL R24, R24, RZ, P2 ;  /* 0x000000ff18187207 */ /* 0x000fe20001000000 */
[----:B------:R-:W-:Y:S01]  /*f4c0*/  FADD R45, R45, 0.5 ;  /* 0x3f0000002d2d7421 */ /* 0x000fe20000000000 */
[----:B------:R-:W-:-:S02]  /*f4d0*/  ISETP.GE.AND P2, PT, R19, RZ, PT ;  /* 0x000000ff1300720c */ /* 0x000fc40003f46270 */
[----:B------:R-:W-:Y:S01]  /*f4e0*/  LOP3.LUT R34, R34, 0xfffffbff, RZ, 0xc0, !PT ;  /* 0xfffffbff22227812 */ /* 0x000fe200078ec0ff */
[----:B------:R-:W2:Y:S01]  /*f4f0*/  LDCU.U8 UR10, c[0x3][0x139] ;  /* 0x00c02720ff0a77ac */ /* 0x000ea20008000000 */
[----:B------:R-:W-:Y:S01]  /*f500*/  VIMNMX R19, PT, PT, R12, R19, PT ;  /* 0x000000130c137248 */ /* 0x000fe20003fe0100 */
[----:B------:R-:W3:Y:S03]  /*f510*/  LDCU.U8 UR9, c[0x3][0x138] ;  /* 0x00c02700ff0977ac */ /* 0x000ee60008000000 */
[----:B------:R-:W-:Y:S01]  /*f520*/  SEL R54, R19, RZ, P2 ;  /* 0x000000ff13367207 */ /* 0x000fe20001000000 */
[C---:B-1----:R-:W-:Y:S01]  /*f530*/  FMUL R19, R13.reuse, R56 ;  /* 0x000000380d137220 */ /* 0x042fe20000400000 */
[----:B------:R-:W-:-:S03]  /*f540*/  FFMA R31, R13, R31, -R46 ;  /* 0x0000001f0d1f7223 */ /* 0x000fc6000000082e */
[----:B0-----:R-:W-:-:S04]  /*f550*/  FFMA R19, R0, R27, R19 ;  /* 0x0000001b00137223 */ /* 0x001fc80000000013 */
[----:B------:R-:W-:-:S04]  /*f560*/  FADD R46, R19, 0.5 ;  /* 0x3f000000132e7421 */ /* 0x000fc80000000000 */
[----:B------:R-:W0:Y:S08]  /*f570*/  F2I.TRUNC.NTZ R19, R46 ;  /* 0x0000002e00137305 */ /* 0x000e30000020f100 */
[----:B------:R-:W1:Y:S01]  /*f580*/  F2I.TRUNC.NTZ R30, R45 ;  /* 0x0000002d001e7305 */ /* 0x000e62000020f100 */
[----:B0-----:R-:W-:Y:S01]  /*f590*/  IMAD.IADD R4, R10, 0x1, R19 ;  /* 0x000000010a047824 */ /* 0x001fe200078e0213 */
[----:B------:R-:W-:-:S04]  /*f5a0*/  @P0 LOP3.LUT R34, R34, 0x400, RZ, 0xfc, !PT ;  /* 0x0000040022220812 */ /* 0x000fc800078efcff */
[----:B------:R-:W-:Y:S02]  /*f5b0*/  ISETP.GE.AND P2, PT, R4, RZ, PT ;  /* 0x000000ff0400720c */ /* 0x000fe40003f46270 */
[----:B------:R-:W-:Y:S01]  /*f5c0*/  VIMNMX R4, PT, PT, R11, R4, PT ;  /* 0x000000040b047248 */ /* 0x000fe20003fe0100 */
[----:B------:R-:W-:Y:S01]  /*f5d0*/  IMAD R54, R23, UR8, R54 ;  /* 0x0000000817367c24 */ /* 0x000fe2000f8e0236 */
[----:B----4-:R-:W-:Y:S01]  /*f5e0*/  ISETP.GE.U32.AND P0, PT, R18, R59, PT ;  /* 0x0000003b1200720c */ /* 0x010fe20003f06070 */
[----:B-1----:R-:W-:Y:S01]  /*f5f0*/  IMAD.IADD R23, R7, 0x1, R30 ;  /* 0x0000000107177824 */ /* 0x002fe200078e021e */
[----:B------:R-:W-:Y:S02]  /*f600*/  SEL R4, R4, RZ, P2 ;  /* 0x000000ff04047207 */ /* 0x000fe40001000000 */
[----:B------:R-:W-:-:S04]  /*f610*/  IADD3 R18, P2, PT, R57, UR4, RZ ;  /* 0x0000000439127c10 */ /* 0x000fc8000ff5e0ff */
[----:B------:R-:W-:Y:S02]  /*f620*/  LEA.HI.X.SX32 R19, R57, UR5, 0x1, P2 ;  /* 0x0000000539137c11 */ /* 0x000fe400090f0eff */
[----:B------:R-:W-:Y:S02]  /*f630*/  ISETP.GE.AND P2, PT, R23, RZ, PT ;  /* 0x000000ff1700720c */ /* 0x000fe40003f46270 */
[----:B------:R-:W-:Y:S01]  /*f640*/  VIMNMX R23, PT, PT, R12, R23, PT ;  /* 0x000000170c177248 */ /* 0x000fe20003fe0100 */
[----:B---3--:R-:W-:Y:S01]  /*f650*/  I2F.S8 R30, UR9 ;  /* 0x00000009001e7d06 */ /* 0x008fe20008001400 */
[----:B------:R0:W3:Y:S02]  /*f660*/  LDG.E.U8 R55, desc[UR6][R18.64] ;  /* 0x0000000612377981 */ /* 0x0000e4000c1e1100 */
[----:B------:R-:W-:Y:S02]  /*f670*/  SEL R23, R23, RZ, P2 ;  /* 0x000000ff17177207 */ /* 0x000fe40001000000 */
[----:B------:R-:W-:-:S04]  /*f680*/  IADD3 R46, P2, PT, R49, UR4, RZ ;  /* 0x00000004312e7c10 */ /* 0x000fc8000ff5e0ff */
[----:B------:R-:W-:Y:S02]  /*f690*/  LEA.HI.X.SX32 R47, R49, UR5, 0x1, P2 ;  /* 0x00000005312f7c11 */ /* 0x000fe400090f0eff */
[----:B--2---:R-:W0:Y:S01]  /*f6a0*/  I2F.S8 R49, UR10 ;  /* 0x0000000a00317d06 */ /* 0x004e220008001400 */
[----:B------:R-:W1:Y:S01]  /*f6b0*/  LDCU.U8 UR10, c[0x3][0x13b] ;  /* 0x00c02760ff0a77ac */ /* 0x000e620008000000 */
[----:B0-----:R-:W-:-:S04]  /*f6c0*/  FMUL R19, R13, R49 ;  /* 0x000000310d137220 */ /* 0x001fc80000400000 */
[----:B------:R-:W-:-:S04]  /*f6d0*/  FFMA R19, R0, R30, R19 ;  /* 0x0000001e00137223 */ /* 0x000fc80000000013 */
[----:B------:R-:W-:Y:S01]  /*f6e0*/  FADD R19, R19, 0.5 ;  /* 0x3f00000013137421 */ /* 0x000fe20000000000 */
[----:B------:R-:W0:Y:S05]  /*f6f0*/  LDCU.U8 UR9, c[0x3][0x13a] ;  /* 0x00c02740ff0977ac */ /* 0x000e2a0008000000 */
[----:B------:R-:W2:Y:S01]  /*f700*/  F2I.TRUNC.NTZ R19, R19 ;  /* 0x0000001300137305 */ /* 0x000ea2000020f100 */
[----:B------:R-:W-:-:S04]  /*f710*/  FMUL R56, R0, R56 ;  /* 0x0000003800387220 */ /* 0x000fc80000400000 */
[----:B------:R-:W-:Y:S02]  /*f720*/  FFMA R45, R13, R27, -R56 ;  /* 0x0000001b0d2d7223 */ /* 0x000fe40000000838 */
[----:B------:R4:W3:Y:S01]  /*f730*/  LDG.E.U8 R56, desc[UR6][R46.64] ;  /* 0x000000062e387981 */ /* 0x0008e2000c1e1100 */
[----:B-1----:R-:W1:Y:S01]  /*f740*/  I2F.S8 R57, UR10 ;  /* 0x0000000a00397d06 */ /* 0x002e620008001400 */
[----:B--2---:R-:W-:-:S05]  /*f750*/  IMAD.IADD R18, R10, 0x1, R19 ;  /* 0x000000010a127824 */ /* 0x004fca00078e0213 */
[----:B------:R-:W-:Y:S02]  /*f760*/  ISETP.GE.AND P2, PT, R18, RZ, PT ;  /* 0x000000ff1200720c */ /* 0x000fe40003f46270 */
[----:B------:R-:W-:Y:S01]  /*f770*/  VIMNMX R27, PT, PT, R11, R18, PT ;  /* 0x000000120b1b7248 */ /* 0x000fe20003fe0100 */
[----:B------:R-:W-:Y:S02]  /*f780*/  FMUL R18, R0, R49 ;  /* 0x0000003100127220 */ /* 0x000fe40000400000 */
[----:B0-----:R-:W0:Y:S01]  /*f790*/  I2F.S8 R49, UR9 ;  /* 0x0000000900317d06 */ /* 0x001e220008001400 */
[C---:B-1----:R-:W-:Y:S01]  /*f7a0*/  FMUL R19, R13.reuse, R57 ;  /* 0x000000390d137220 */ /* 0x042fe20000400000 */
[----:B------:R-:W-:Y:S01]  /*f7b0*/  FFMA R30, R13, R30, -R18 ;  /* 0x0000001e0d1e7223 */ /* 0x000fe20000000812 */
[----:B------:R-:W-:Y:S01]  /*f7c0*/  FADD R43, R43, 0.5 ;  /* 0x3f0000002b2b7421 */ /* 0x000fe20000000000 */
[----:B------:R-:W-:Y:S01]  /*f7d0*/  IMAD R6, R6, UR8, R23 ;  /* 0x0000000806067c24 */ /* 0x000fe2000f8e0217 */
[----:B------:R-:W-:Y:S01]  /*f7e0*/  SEL R27, R27, RZ, P2 ;  /* 0x000000ff1b1b7207 */ /* 0x000fe20001000000 */
[----:B------:R-:W-:Y:S01]  /*f7f0*/  FADD R22, R22, 0.5 ;  /* 0x3f00000016167421 */ /* 0x000fe20000000000 */
[----:B------:R-:W-:Y:S01]  /*f800*/  LOP3.LUT R34, R34, 0xfffffdff, RZ, 0xc0, !PT ;  /* 0xfffffdff22227812 */ /* 0x000fe200078ec0ff */
[----:B------:R-:W1:Y:S01]  /*f810*/  LDCU.U8 UR10, c[0x3][0x13d] ;  /* 0x00c027a0ff0a77ac */ /* 0x000e620008000000 */
[----:B------:R-:W2:Y:S01]  /*f820*/  LDCU.U8 UR9, c[0x3][0x13c] ;  /* 0x00c02780ff0977ac */ /* 0x000ea20008000000 */
[----:B0-----:R-:W-:-:S04]  /*f830*/  FFMA R19, R0, R49, R19 ;  /* 0x0000003100137223 */ /* 0x001fc80000000013 */
[----:B----4-:R-:W-:-:S04]  /*f840*/  FADD R46, R19, 0.5 ;  /* 0x3f000000132e7421 */ /* 0x010fc80000000000 */
[----:B------:R-:W0:Y:S02]  /*f850*/  F2I.TRUNC.NTZ R19, R46 ;  /* 0x0000002e00137305 */ /* 0x000e24000020f100 */
[----:B0-----:R-:W-:-:S05]  /*f860*/  IMAD.IADD R18, R10, 0x1, R19 ;  /* 0x000000010a127824 */ /* 0x001fca00078e0213 */
[----:B------:R-:W-:Y:S02]  /*f870*/  ISETP.GE.AND P2, PT, R18, RZ, PT ;  /* 0x000000ff1200720c */ /* 0x000fe40003f46270 */
[----:B------:R-:W-:Y:S02]  /*f880*/  VIMNMX R23, PT, PT, R11, R18, PT ;  /* 0x000000120b177248 */ /* 0x000fe40003fe0100 */
[----:B------:R-:W0:Y:S08]  /*f890*/  F2I.TRUNC.NTZ R18, R43 ;  /* 0x0000002b00127305 */ /* 0x000e30000020f100 */
[----:B------:R-:W4:Y:S01]  /*f8a0*/  F2I.TRUNC.NTZ R22, R22 ;  /* 0x0000001600167305 */ /* 0x000f22000020f100 */
[----:B------:R-:W-:Y:S01]  /*f8b0*/  SEL R23, R23, RZ, P2 ;  /* 0x000000ff17177207 */ /* 0x000fe20001000000 */
[----:B0-----:R-:W-:-:S05]  /*f8c0*/  IMAD.IADD R19, R7, 0x1, R18 ;  /* 0x0000000107137824 */ /* 0x001fca00078e0212 */
[----:B------:R-:W-:Y:S02]  /*f8d0*/  ISETP.GE.AND P2, PT, R19, RZ, PT ;  /* 0x000000ff1300720c */ /* 0x000fe40003f46270 */
[----:B------:R-:W-:Y:S01]  /*f8e0*/  VIMNMX R19, PT, PT, R12, R19, PT ;  /* 0x000000130c137248 */ /* 0x000fe20003fe0100 */
[----:B----4-:R-:W-:-:S03]  /*f8f0*/  IMAD.IADD R47, R7, 0x1, R22 ;  /* 0x00000001072f7824 */ /* 0x010fc600078e0216 */
[----:B------:R-:W-:Y:S02]  /*f900*/  SEL R19, R19, RZ, P2 ;  /* 0x000000ff13137207 */ /* 0x000fe40001000000 */
[----:B------:R-:W-:Y:S02]  /*f910*/  ISETP.GE.AND P2, PT, R47, RZ, PT ;  /* 0x000000ff2f00720c */ /* 0x000fe40003f46270 */
[----:B------:R-:W-:Y:S02]  /*f920*/  VIMNMX R47, PT, PT, R12, R47, PT ;  /* 0x0000002f0c2f7248 */ /* 0x000fe40003fe0100 */
[----:B------:R-:W-:Y:S02]  /*f930*/  @P0 LOP3.LUT R34, R34, 0x200, RZ, 0xfc, !PT ;  /* 0x0000020022220812 */ /* 0x000fe400078efcff */
[----:B------:R-:W-:Y:S02]  /*f940*/  SEL R47, R47, RZ, P2 ;  /* 0x000000ff2f2f7207 */ /* 0x000fe40001000000 */
[----:B------:R-:W-:-:S02]  /*f950*/  IADD3 R18, P2, PT, R50, UR4, RZ ;  /* 0x0000000432127c10 */ /* 0x000fc4000ff5e0ff */
[----:B-----5:R-:W-:Y:S01]  /*f960*/  ISETP.GE.U32.AND P0, PT, R52, R51, PT ;  /* 0x000000333400720c */ /* 0x020fe20003f06070 */
[----:B------:R-:W-:Y:S01]  /*f970*/  IMAD R51, R42, UR8, R19 ;  /* 0x000000082a337c24 */ /* 0x000fe2000f8e0213 */
[----:B------:R-:W-:Y:S02]  /*f980*/  LEA.HI.X.SX32 R19, R50, UR5, 0x1, P2 ;  /* 0x0000000532137c11 */ /* 0x000fe400090f0eff */
[----:B------:R-:W-:-:S04]  /*f990*/  IADD3 R42, P2, PT, R53, UR4, RZ ;  /* 0x00000004352a7c10 */ /* 0x000fc8000ff5e0ff */
[----:B------:R-:W-:Y:S01]  /*f9a0*/  LEA.HI.X.SX32 R43, R53, UR5, 0x1, P2 ;  /* 0x00000005352b7c11 */ /* 0x000fe200090f0eff */
[----:B------:R-:W-:Y:S02]  /*f9b0*/  IMAD R50, R20, UR8, R47 ;  /* 0x0000000814327c24 */ /* 0x000fe4000f8e022f */
[----:B------:R-:W-:Y:S01]  /*f9c0*/  FMUL R22, R0, R57 ;  /* 0x0000003900167220 */ /* 0x000fe20000400000 */
[----:B------:R0:W4:Y:S04]  /*f9d0*/  LDG.E.U8 R20, desc[UR6][R18.64] ;  /* 0x0000000612147981 */ /* 0x000128000c1e1100 */
[----:B------:R5:W4:Y:S01]  /*f9e0*/  LDG.E.U8 R57, desc[UR6][R42.64] ;  /* 0x000000062a397981 */ /* 0x000b22000c1e1100 */
[----:B-1----:R-:W0:Y:S01]  /*f9f0*/  I2F.S8 R53, UR10 ;  /* 0x0000000a00357d06 */ /* 0x002e220008001400 */
[----:B------:R-:W-:-:S07]  /*fa00*/  FFMA R49, R13, R49, -R22 ;  /* 0x000000310d317223 */ /* 0x000fce0000000816 */
[----:B--2---:R-:W1:Y:S01]  /*fa10*/  I2F.S8 R22, UR9 ;  /* 0x0000000900167d06 */ /* 0x004e620008001400 */
[----:B------:R-:W2:Y:S01]  /*fa20*/  LDCU.U8 UR10, c[0x3][0x13f] ;  /* 0x00c027e0ff0a77ac */ /* 0x000ea20008000000 */
[----:B------:R-:W5:Y:S01]  /*fa30*/  LDCU.U8 UR9, c[0x3][0x13e] ;  /* 0x00c027c0ff0977ac */ /* 0x000f620008000000 */
[----:B0-----:R-:W-:-:S04]  /*fa40*/  FMUL R19, R13, R53 ;  /* 0x000000350d137220 */ /* 0x001fc80000400000 */
[----:B-1----:R-:W-:-:S04]  /*fa50*/  FFMA R19, R0, R22, R19 ;  /* 0x0000001600137223 */ /* 0x002fc80000000013 */
[----:B------:R-:W-:Y:S01]  /*fa60*/  FADD R19, R19, 0.5 ;  /* 0x3f00000013137421 */ /* 0x000fe20000000000 */
[C---:B------:R-:W-:Y:S01]  /*fa70*/  IADD3 R46, P2, PT, R54.reuse, UR4, RZ ;  /* 0x00000004362e7c10 */ /* 0x040fe2000ff5e0ff */
[----:B--2---:R-:W-:Y:S03]  /*fa80*/  I2F.S8 R58, UR10 ;  /* 0x0000000a003a7d06 */ /* 0x004fe60008001400 */
[----:B------:R-:W-:-:S05]  /*fa90*/  LEA.HI.X.SX32 R47, R54, UR5, 0x1, P2 ;  /* 0x00000005362f7c11 */ /* 0x000fca00090f0eff */
[----:B------:R-:W0:Y:S01]  /*faa0*/  F2I.TRUNC.NTZ R19, R19 ;  /* 0x0000001300137305 */ /* 0x000e22000020f100 */
[----:B------:R1:W2:Y:S07]  /*fab0*/  LDG.E.U8 R52, desc[UR6][R46.64] ;  /* 0x000000062e347981 */ /* 0x0002ae000c1e1100 */
[----:B-----5:R-:W5:Y:S01]  /*fac0*/  I2F.S8 R54, UR9 ;  /* 0x0000000900367d06 */ /* 0x020f620008001400 */
[----:B------:R-:W-:Y:S01]  /*fad0*/  FADD R25, R25, 0.5 ;  /* 0x3f00000019197421 */ /* 0x000fe20000000000 */
[----:B------:R-:W-:Y:S01]  /*fae0*/  FMUL R42, R0, R53 ;  /* 0x00000035002a7220 */ /* 0x000fe20000400000 */
[----:B------:R-:W1:Y:S01]  /*faf0*/  LDCU.U8 UR10, c[0x3][0x141] ;  /* 0x00c02820ff0a77ac */ /* 0x000e620008000000 */
[----:B0-----:R-:W-:-:S02]  /*fb00*/  IMAD.IADD R18, R10, 0x1, R19 ;  /* 0x000000010a127824 */ /* 0x001fc400078e0213 */
[----:B------:R-:W-:Y:S01]  /*fb10*/  FMUL R19, R13, R58 ;  /* 0x0000003a0d137220 */ /* 0x000fe20000400000 */
[----:B------:R-:W0:Y:S03]  /*fb20*/  LDCU.U8 UR9, c[0x3][0x140] ;  /* 0x00c02800ff0977ac */ /* 0x000e260008000000 */
[----:B-----5:R-:W-:-:S04]  /*fb30*/  FFMA R19, R0, R54, R19 ;  /* 0x0000003600137223 */ /* 0x020fc80000000013 */
[----:B-1----:R-:W-:Y:S01]  /*fb40*/  FADD R47, R19, 0.5 ;  /* 0x3f000000132f7421 */ /* 0x002fe20000000000 */
[----:B------:R-:W-:-:S05]  /*fb50*/  ISETP.GE.AND P2, PT, R18, RZ, PT ;  /* 0x000000ff1200720c */ /* 0x000fca0003f46270 */
[----:B------:R-:W1:Y:S01]  /*fb60*/  F2I.TRUNC.NTZ R47, R47 ;  /* 0x0000002f002f7305 */ /* 0x000e62000020f100 */
[----:B------:R-:W-:Y:S01]  /*fb70*/  VIMNMX R18, PT, PT, R11, R18, PT ;  /* 0x000000120b127248 */ /* 0x000fe20003fe0100 */
[----:B------:R-:W-:-:S03]  /*fb80*/  FFMA R22, R13, R22, -R42 ;  /* 0x000000160d167223 */ /* 0x000fc6000000082a */
[----:B------:R-:W-:-:S03]  /*fb90*/  SEL R18, R18, RZ, P2 ;  /* 0x000000ff12127207 */ /* 0x000fc60001000000 */
[----:B------:R-:W5:Y:S01]  /*fba0*/  F2I.TRUNC.NTZ R46, R25 ;  /* 0x00000019002e7305 */ /* 0x000f62000020f100 */
[----:B------:R-:W-:-:S04]  /*fbb0*/  IADD3 R42, P2, PT, R6, UR4, RZ ;  /* 0x00000004062a7c10 */ /* 0x000fc8000ff5e0ff */
[----:B------:R-:W-:Y:S01]  /*fbc0*/  LEA.HI.X.SX32 R43, R6, UR5, 0x1, P2 ;  /* 0x00000005062b7c11 */ /* 0x000fe200090f0eff */
[----:B-1----:R-:W-:-:S04]  /*fbd0*/  IMAD.IADD R6, R10, 0x1, R47 ;  /* 0x000000010a067824 */ /* 0x002fc800078e022f */
[----:B------:R1:W2:Y:S01]  /*fbe0*/  LDG.E.U8 R53, desc[UR6][R42.64] ;  /* 0x000000062a357981 */ /* 0x0002a2000c1e1100 */
[----:B------:R-:W-:Y:S02]  /*fbf0*/  ISETP.GE.AND P2, PT, R6, RZ, PT ;  /* 0x000000ff0600720c */ /* 0x000fe40003f46270 */
[----:B------:R-:W-:Y:S01]  /*fc00*/  VIMNMX R6, PT, PT, R11, R6, PT ;  /* 0x000000060b067248 */ /* 0x000fe20003fe0100 */
[----:B-----5:R-:W-:-:S03]  /*fc10*/  IMAD.IADD R19, R7, 0x1, R46 ;  /* 0x0000000107137824 */ /* 0x020fc600078e022e */
[----:B------:R-:W-:Y:S01]  /*fc20*/  SEL R6, R6, RZ, P2 ;  /* 0x000000ff06067207 */ /* 0x000fe20001000000 */
[----:B-1----:R-:W1:Y:S01]  /*fc30*/  I2F.S8 R42, UR10 ;  /* 0x0000000a002a7d06 */ /* 0x002e620008001400 */
[----:B------:R-:W-:Y:S02]  /*fc40*/  ISETP.GE.AND P2, PT, R19, RZ, PT ;  /* 0x000000ff1300720c */ /* 0x000fe40003f46270 */
[----:B------:R-:W-:-:S05]  /*fc50*/  VIMNMX R19, PT, PT, R12, R19, PT ;  /* 0x000000130c137248 */ /* 0x000fca0003fe0100 */
[----:B0-----:R-:W0:Y:S01]  /*fc60*/  I2F.S8 R46, UR9 ;  /* 0x00000009002e7d06 */ /* 0x001e220008001400 */
[----:B------:R-:W-:Y:S01]  /*fc70*/  SEL R43, R19, RZ, P2 ;  /* 0x000000ff132b7207 */ /* 0x000fe20001000000 */
[----:B------:R-:W-:-:S06]  /*fc80*/  FADD R19, R32, 0.5 ;  /* 0x3f00000020137421 */ /* 0x000fcc0000000000 */
[----:B------:R1:W5:Y:S01]  /*fc90*/  F2I.TRUNC.NTZ R32, R19 ;  /* 0x0000001300207305 */ /* 0x000362000020f100 */
[----:B------:R-:W-:Y:S02]  /*fca0*/  IMAD R8, R8, UR8, R43 ;  /* 0x0000000808087c24 */ /* 0x000fe4000f8e022b */
[----:B-1----:R-:W-:-:S04]  /*fcb0*/  FMUL R19, R13, R42 ;  /* 0x0000002a0d137220 */ /* 0x002fc80000400000 */
[----:B0-----:R-:W-:-:S04]  /*fcc0*/  FFMA R19, R0, R46, R19 ;  /* 0x0000002e00137223 */ /* 0x001fc80000000013 */
[----:B------:R-:W-:Y:S01]  /*fcd0*/  FADD R43, R19, 0.5 ;  /* 0x3f000000132b7421 */ /* 0x000fe20000000000 */
[----:B-----5:R-:W-:-:S05]  /*fce0*/  IMAD.IADD R47, R7, 0x1, R32 ;  /* 0x00000001072f7824 */ /* 0x020fca00078e0220 */
[----:B------:R-:W0:Y:S01]  /*fcf0*/  F2I.TRUNC.NTZ R43, R43 ;  /* 0x0000002b002b7305 */ /* 0x000e22000020f100 */
[----:B------:R-:W-:Y:S02]  /*fd00*/  ISETP.GE.AND P2, PT, R47, RZ, PT ;  /* 0x000000ff2f00720c */ /* 0x000fe40003f46270 */
[----:B------:R-:W-:Y:S01]  /*fd10*/  VIMNMX R47, PT, PT, R12, R47, PT ;  /* 0x0000002f0c2f7248 */ /* 0x000fe20003fe0100 */
[----:B------:R-:W-:-:S03]  /*fd20*/  FMUL R32, R0, R58 ;  /* 0x0000003a00207220 */ /* 0x000fc60000400000 */
[----:B------:R-:W-:Y:S01]  /*fd30*/  SEL R47, R47, RZ, P2 ;  /* 0x000000ff2f2f7207 */ /* 0x000fe20001000000 */
[----:B------:R-:W-:Y:S01]  /*fd40*/  FFMA R32, R13, R54, -R32 ;  /* 0x000000360d207223 */ /* 0x000fe20000000820 */
[----:B------:R-:W-:-:S03]  /*fd50*/  FADD R29, R29, 0.5 ;  /* 0x3f0000001d1d7421 */ /* 0x000fc60000000000 */
[----:B------:R-:W-:Y:S02]  /*fd60*/  IMAD R54, R28, UR8, R47 ;  /* 0x000000081c367c24 */ /* 0x000fe4000f8e022f */
[----:B0-----:R-:W-:-:S05]  /*fd70*/  IMAD.IADD R28, R10, 0x1, R43 ;  /* 0x000000010a1c7824 */ /* 0x001fca00078e022b */
[----:B------:R-:W-:Y:S02]  /*fd80*/  ISETP.GE.AND P2, PT, R28, RZ, PT ;  /* 0x000000ff1c00720c */ /* 0x000fe40003f46270 */
[----:B------:R-:W-:Y:S02]  /*fd90*/  VIMNMX R19, PT, PT, R11, R28, PT ;  /* 0x0000001c0b137248 */ /* 0x000fe40003fe0100 */
[----:B------:R-:W0:Y:S01]  /*fda0*/  F2I.TRUNC.NTZ R28, R29 ;  /* 0x0000001d001c7305 */ /* 0x000e22000020f100 */
[----:B------:R-:W1:Y:S01]  /*fdb0*/  LDCU.U8 UR10, c[0x3][0x143] ;  /* 0x00c02860ff0a77ac */ /* 0x000e620008000000 */
[----:B------:R-:W5:Y:S01]  /*fdc0*/  LDCU.U8 UR9, c[0x3][0x142] ;  /* 0x00c02840ff0977ac */ /* 0x000f620008000000 */
[----:B------:R-:W-:Y:S01]  /*fdd0*/  SEL R19, R19, RZ, P2 ;  /* 0x000000ff13137207 */ /* 0x000fe20001000000 */
[----:B0-----:R-:W-:-:S05]  /*fde0*/  IMAD.IADD R25, R7, 0x1, R28 ;  /* 0x0000000107197824 */ /* 0x001fca00078e021c */
[----:B------:R-:W-:Y:S02]  /*fdf0*/  ISETP.GE.AND P2, PT, R25, RZ, PT ;  /* 0x000000ff1900720c */ /* 0x000fe40003f46270 */
[----:B------:R-:W-:Y:S01]  /*fe00*/  VIMNMX R25, PT, PT, R12, R25, PT ;  /* 0x000000190c197248 */ /* 0x000fe20003fe0100 */
[----:B-1----:R-:W0:Y:S03]  /*fe10*/  I2F.S8 R47, UR10 ;  /* 0x0000000a002f7d06 */ /* 0x002e260008001400 */
[----:B------:R-:W-:-:S05]  /*fe20*/  SEL R28, R25, RZ, P2 ;  /* 0x000000ff191c7207 */ /* 0x000fca0001000000 */
[----:B-----5:R-:W1:Y:S01]  /*fe30*/  I2F.S8 R25, UR9 ;  /* 0x0000000900197d06 */ /* 0x020e620008001400 */
[----:B------:R-:W-:Y:S01]  /*fe40*/  FMUL R42, R0, R42 ;  /* 0x0000002a002a7220 */ /* 0x000fe20000400000 */
[----:B------:R-:W-:Y:S01]  /*fe50*/  LOP3.LUT R34, R34, 0xfffffeff, RZ, 0xc0, !PT ;  /* 0xfffffeff22227812 */ /* 0x000fe200078ec0ff */
[----:B------:R-:W-:Y:S01]  /*fe60*/  FADD R44, R44, 0.5 ;  /* 0x3f0000002c2c7421 */ /* 0x000fe20000000000 */
[----:B------:R-:W5:Y:S01]  /*fe70*/  LDCU.U8 UR10, c[0x3][0x145] ;  /* 0x00c028a0ff0a77ac */ /* 0x000f620008000000 */
[C---:B0-----:R-:W-:Y:S01]  /*fe80*/  FMUL R29, R13.reuse, R47 ;  /* 0x0000002f0d1d7220 */ /* 0x041fe20000400000 */
[----:B------:R-:W-:Y:S01]  /*fe90*/  FFMA R46, R13, R46, -R42 ;  /* 0x0000002e0d2e7223 */ /* 0x000fe2000000082a */
[----:B------:R-:W0:Y:S02]  /*fea0*/  LDCU.U8 UR9, c[0x3][0x144] ;  /* 0x00c02880ff0977ac */ /* 0x000e240008000000 */
[----:B-1----:R-:W-:Y:S01]  /*feb0*/  FFMA R29, R0, R25, R29 ;  /* 0x00000019001d7223 */ /* 0x002fe2000000001d */
[----:B------:R-:W-:-:S03]  /*fec0*/  @P0 LOP3.LUT R34, R34, 0x100, RZ, 0xfc, !PT ;  /* 0x0000010022220812 */ /* 0x000fc600078efcff */
[----:B------:R-:W-:Y:S01]  /*fed0*/  FADD R42, R29, 0.5 ;  /* 0x3f0000001d2a7421 */ /* 0x000fe20000000000 */
[----:B---3--:R-:W-:-:S03]  /*fee0*/  ISETP.GE.U32.AND P0, PT, R55, R56, PT ;  /* 0x000000383700720c */ /* 0x008fc60003f06070 */
[----:B------:R-:W-:Y:S01]  /*fef0*/  F2I.TRUNC.NTZ R29, R42 ;  /* 0x0000002a001d7305 */ /* 0x000fe2000020f100 */
[----:B------:R-:W-:-:S07]  /*ff00*/  LOP3.LUT R34, R34, 0xffffff7f, RZ, 0xc0, !PT ;  /* 0xffffff7f22227812 */ /* 0x000fce00078ec0ff */
[----:B------:R-:W1:Y:S02]  /*ff10*/  F2I.TRUNC.NTZ R44, R44 ;  /* 0x0000002c002c7305 */ /* 0x000e64000020f100 */
[----:B------:R-:W-:Y:S01]  /*ff20*/  @P0 LOP3.LUT R34, R34, 0x80, RZ, 0xfc, !PT ;  /* 0x0000008022220812 */ /* 0x000fe200078efcff */
[----:B------:R-:W-:Y:S02]  /*ff30*/  IMAD R55, R21, UR8, R28 ;  /* 0x0000000815377c24 */ /* 0x000fe4000f8e021c */
[----:B-1----:R-:W-:Y:S01]  /*ff40*/  IMAD.IADD R21, R7, 0x1, R44 ;  /* 0x0000000107157824 */ /* 0x002fe200078e022c */
[----:B----4-:R-:W-:Y:S01]  /*ff50*/  ISETP.GE.U32.AND P0, PT, R20, R57, PT ;  /* 0x000000391400720c */ /* 0x010fe20003f06070 */
[----:B------:R-:W-:-:S05]  /*ff60*/  IMAD.IADD R20, R10, 0x1, R29 ;  /* 0x000000010a147824 */ /* 0x000fca00078e021d */
[----:B------:R-:W-:Y:S02]  /*ff70*/  ISETP.GE.AND P2, PT, R20, RZ, PT ;  /* 0x000000ff1400720c */ /* 0x000fe40003f46270 */
[----:B------:R-:W-:-:S04]  /*ff80*/  VIMNMX R20, PT, PT, R11, R20, PT ;  /* 0x000000140b147248 */ /* 0x000fc80003fe0100 */
[----:B------:R-:W-:Y:S02]  /*ff90*/  SEL R20, R20, RZ, P2 ;  /* 0x000000ff14147207 */ /* 0x000fe40001000000 */
[----:B------:R-:W-:-:S04]  /*ffa0*/  IADD3 R28, P2, PT, R51, UR4, RZ ;  /* 0x00000004331c7c10 */ /* 0x000fc8000ff5e0ff */
[----:B------:R-:W-:Y:S02]  /*ffb0*/  LEA.HI.X.SX32 R29, R51, UR5, 0x1, P2 ;  /* 0x00000005331d7c11 */ /* 0x000fe400090f0eff */
[----:B------:R-:W-:Y:S02]  /*ffc0*/  ISETP.GE.AND P2, PT, R21, RZ, PT ;  /* 0x000000ff1500720c */ /* 0x000fe40003f46270 */
[----:B------:R-:W-:Y:S01]  /*ffd0*/  VIMNMX R21, PT, PT, R12, R21, PT ;  /* 0x000000150c157248 */ /* 0x000fe20003fe0100 */
[----:B------:R1:W3:Y:S03]  /*ffe0*/  LDG.E.U8 R57, desc[UR6][R28.64] ;  /* 0x000000061c397981 */ /* 0x0002e6000c1e1100 */
[----:B------:R-:W-:Y:S02]  /*fff0*/  SEL R21, R21, RZ, P2 ;  /* 0x000000ff15157207 */ /* 0x000fe40001000000 */
[----:B------:R-:W-:-:S04]  /*10000*/  IADD3 R42, P2, PT, R50, UR4, RZ ;  /* 0x00000004322a7c10 */ /* 0x000fc8000ff5e0ff */
[----:B------:R-:W-:-:S05]  /*10010*/  LEA.HI.X.SX32 R43, R50, UR5, 0x1, P2 ;  /* 0x00000005322b7c11 */ /* 0x000fca00090f0eff */
[----:B------:R4:W3:Y:S01]  /*10020*/  LDG.E.U8 R60, desc[UR6][R42.64] ;  /* 0x000000062a3c7981 */ /* 0x0008e2000c1e1100 */
[----:B------:R-:W-:-:S04]  /*10030*/  FMUL R50, R0, R47 ;  /* 0x0000002f00327220 */ /* 0x000fc80000400000 */
[C---:B------:R-:W-:Y:S02]  /*10040*/  FFMA R44, R13.reuse, R25, -R50 ;  /* 0x000000190d2c7223 */ /* 0x040fe40000000832 */
[----:B-----5:R-:W5:Y:S08]  /*10050*/  I2F.S8 R50, UR10 ;  /* 0x0000000a00327d06 */ /* 0x020f700008001400 */
[----:B0-----:R-:W0:Y:S01]  /*10060*/  I2F.S8 R47, UR9 ;  /* 0x00000009002f7d06 */ /* 0x001e220008001400 */
[----:B------:R-:W1:Y:S01]  /*10070*/  LDCU.U8 UR10, c[0x3][0x147] ;  /* 0x00c028e0ff0a77ac */ /* 0x000e620008000000 */
[----:B------:R-:W-:Y:S01]  /*10080*/  IMAD R59, R14, UR8, R21 ;  /* 0x000000080e3b7c24 */ /* 0x000fe2000f8e0215 */
[----:B------:R-:W4:Y:S01]  /*10090*/  LDCU.U8 UR9, c[0x3][0x146] ;  /* 0x00c028c0ff0977ac */ /* 0x000f220008000000 */
[----:B-----5:R-:W-:-:S04]  /*100a0*/  FMUL R21, R13, R50 ;  /* 0x000000320d157220 */ /* 0x020fc80000400000 */
[----:B0-----:R-:W-:-:S04]  /*100b0*/  FFMA R21, R0, R47, R21 ;  /* 0x0000002f00157223 */ /* 0x001fc80000000015 */
[----:B------:R-:W-:Y:S01]  /*100c0*/  FADD R21, R21, 0.5 ;  /* 0x3f00000015157421 */ /* 0x000fe20000000000 */
[----:B-1----:R-:W-:Y:S08]  /*100d0*/  I2F.S8 R61, UR10 ;  /* 0x0000000a003d7d06 */ /* 0x002ff00008001400 */
[----:B------:R-:W0:Y:S08]  /*100e0*/  F2I.TRUNC.NTZ R21, R21 ;  /* 0x0000001500157305 */ /* 0x000e30000020f100 */
[----:B----4-:R-:W1:Y:S01]  /*100f0*/  I2F.S8 R56, UR9 ;  /* 0x0000000900387d06 */ /* 0x010e620008001400 */
[----:B------:R-:W-:Y:S01]  /*10100*/  FADD R16, R16, 0.5 ;  /* 0x3f00000010107421 */ /* 0x000fe20000000000 */
[----:B------:R-:W-:Y:S01]  /*10110*/  FADD R33, R33, 0.5 ;  /* 0x3f00000021217421 */ /* 0x000fe20000000000 */
[----:B------:R-:W4:Y:S01]  /*10120*/  LDCU.U8 UR10, c[0x3][0x149] ;  /* 0x00c02920ff0a77ac */ /* 0x000f220008000000 */
[----:B0-----:R-:W-:-:S02]  /*10130*/  IMAD.IADD R14, R10, 0x1, R21 ;  /* 0x000000010a0e7824 */ /* 0x001fc400078e0215 */
[----:B------:R-:W-:Y:S01]  /*10140*/  FMUL R21, R13, R61 ;  /* 0x0000003d0d157220 */ /* 0x000fe20000400000 */
[----:B------:R-:W0:Y:S02]  /*10150*/  LDCU.U8 UR9, c[0x3][0x148] ;  /* 0x00c02900ff0977ac */ /* 0x000e240008000000 */
[----:B------:R-:W-:Y:S01]  /*10160*/  ISETP.GE.AND P2, PT, R14, RZ, PT ;  /* 0x000000ff0e00720c */ /* 0x000fe20003f46270 */
[----:B-1----:R-:W-:Y:S01]  /*10170*/  FFMA R21, R0, R56, R21 ;  /* 0x0000003800157223 */ /* 0x002fe20000000015 */
[----:B------:R-:W-:-:S03]  /*10180*/  VIMNMX R25, PT, PT, R11, R14, PT ;  /* 0x0000000e0b197248 */ /* 0x000fc60003fe0100 */
[----:B------:R-:W-:-:S04]  /*10190*/  FADD R14, R21, 0.5 ;  /* 0x3f000000150e7421 */ /* 0x000fc80000000000 */
[----:B------:R-:W1:Y:S08]  /*101a0*/  F2I.TRUNC.NTZ R21, R14 ;  /* 0x0000000e00157305 */ /* 0x000e70000020f100 */
[----:B------:R-:W5:Y:S01]  /*101b0*/  F2I.TRUNC.NTZ R16, R16 ;  /* 0x0000001000107305 */ /* 0x000f62000020f100 */
[----:B------:R-:W-:Y:S01]  /*101c0*/  SEL R25, R25, RZ, P2 ;  /* 0x000000ff19197207 */ /* 0x000fe20001000000 */
[----:B-1----:R-:W-:-:S06]  /*101d0*/  IMAD.IADD R28, R10, 0x1, R21 ;  /* 0x000000010a1c7824 */ /* 0x002fcc00078e0215 */
[----:B------:R-:W1:Y:S01]  /*101e0*/  F2I.TRUNC.NTZ R14, R33 ;  /* 0x00000021000e7305 */ /* 0x000e62000020f100 */
[----:B------:R-:W-:Y:S02]  /*101f0*/  ISETP.GE.AND P2, PT, R28, RZ, PT ;  /* 0x000000ff1c00720c */ /* 0x000fe40003f46270 */
[----:B------:R-:W-:Y:S01]  /*10200*/  VIMNMX R21, PT, PT, R11, R28, PT ;  /* 0x0000001c0b157248 */ /* 0x000fe20003fe0100 */
[----:B-----5:R-:W-:-:S03]  /*10210*/  IMAD.IADD R29, R7, 0x1, R16 ;  /* 0x00000001071d7824 */ /* 0x020fc600078e0210 */
        /* <DEDUP_REMOVED lines=8> */
[----:B------:R-:W-:-:S04]  /*102a0*/  IADD3 R28, P2, PT, R8, UR4, RZ ;  /* 0x00000004081c7c10 */ /* 0x000fc8000ff5e0ff */
[----:B------:R-:W-:Y:S02]  /*102b0*/  LEA.HI.X.SX32 R29, R8, UR5, 0x1, P2 ;  /* 0x00000005081d7c11 */ /* 0x000fe400090f0eff */
[----:B------:R-:W-:Y:S01]  /*102c0*/  IADD3 R8, P2, PT, R54, UR4, RZ ;  /* 0x0000000436087c10 */ /* 0x000fe2000ff5e0ff */
[----:B------:R-:W-:Y:S02]  /*102d0*/  IMAD R14, R2, UR8, R43 ;  /* 0x00000008020e7c24 */ /* 0x000fe4000f8e022b */
[----:B------:R-:W-:Y:S01]  /*102e0*/  FMUL R2, R0, R61 ;  /* 0x0000003d00027220 */ /* 0x000fe20000400000 */
[----:B------:R-:W-:Y:S01]  /*102f0*/  IMAD R58, R9, UR8, R58 ;  /* 0x00000008093a7c24 */ /* 0x000fe2000f8e023a */
[----:B------:R-:W-:Y:S01]  /*10300*/  LEA.HI.X.SX32 R9, R54, UR5, 0x1, P2 ;  /* 0x0000000536097c11 */ /* 0x000fe200090f0eff */
[----:B------:R-:W5:Y:S01]  /*10310*/  LDG.E.U8 R29, desc[UR6][R28.64] ;  /* 0x000000061c1d7981 */ /* 0x000f62000c1e1100 */
[----:B------:R-:W-:-:S03]  /*10320*/  FFMA R56, R13, R56, -R2 ;  /* 0x000000380d387223 */ /* 0x000fc60000000802 */
[----:B------:R1:W5:Y:S01]  /*10330*/  LDG.E.U8 R2, desc[UR6][R8.64] ;  /* 0x0000000608027981 */ /* 0x000362000c1e1100 */
[----:B------:R-:W-:-:S04]  /*10340*/  IADD3 R42, P2, PT, R55, UR4, RZ ;  /* 0x00000004372a7c10 */ /* 0x000fc8000ff5e0ff */
[----:B------:R-:W-:Y:S02]  /*10350*/  LEA.HI.X.SX32 R43, R55, UR5, 0x1, P2 ;  /* 0x00000005372b7c11 */ /* 0x000fe400090f0eff */
[----:B----4-:R-:W4:Y:S03]  /*10360*/  I2F.S8 R55, UR10 ;  /* 0x0000000a00377d06 */ /* 0x010f260008001400 */
[----:B------:R2:W5:Y:S05]  /*10370*/  LDG.E.U8 R54, desc[UR6][R42.64] ;  /* 0x000000062a367981 */ /* 0x00056a000c1e1100 */
[----:B0-----:R-:W0:Y:S01]  /*10380*/  I2F.S8 R33, UR9 ;  /* 0x0000000900217d06 */ /* 0x001e220008001400 */
[----:B----4-:R-:W-:-:S04]  /*10390*/  FMUL R61, R13, R55 ;  /* 0x000000370d3d7220 */ /* 0x010fc80000400000 */
[----:B0-----:R-:W-:-:S04]  /*103a0*/  FFMA R61, R0, R33, R61 ;  /* 0x00000021003d7223 */ /* 0x001fc8000000003d */
[----:B------:R-:W-:-:S06]  /*103b0*/  FADD R61, R61, 0.5 ;  /* 0x3f0000003d3d7421 */ /* 0x000fcc0000000000 */
[----:B------:R-:W0:Y:S01]  /*103c0*/  F2I.TRUNC.NTZ R61, R61 ;  /* 0x0000003d003d7305 */ /* 0x000e22000020f100 */
[----:B------:R-:W4:Y:S01]  /*103d0*/  LDCU.U8 UR10, c[0x3][0x14b] ;  /* 0x00c02960ff0a77ac */ /* 0x000f220008000000 */
[----:B------:R-:W2:Y:S01]  /*103e0*/  LDCU.U8 UR9, c[0x3][0x14a] ;  /* 0x00c02940ff0977ac */ /* 0x000ea20008000000 */
[----:B0-----:R-:W-:-:S05]  /*103f0*/  IMAD.IADD R16, R10, 0x1, R61 ;  /* 0x000000010a107824 */ /* 0x001fca00078e023d */
[----:B------:R-:W-:Y:S02]  /*10400*/  ISETP.GE.AND P2, PT, R16, RZ, PT ;  /* 0x000000ff1000720c */ /* 0x000fe40003f46270 */
[----:B------:R-:W-:-:S04]  /*10410*/  VIMNMX R16, PT, PT, R11, R16, PT ;  /* 0x000000100b107248 */ /* 0x000fc80003fe0100 */
[----:B------:R-:W-:Y:S02]  /*10420*/  SEL R16, R16, RZ, P2 ;  /* 0x000000ff10107207 */ /* 0x000fe40001000000 */
[----:B-1----:R-:W-:-:S04]  /*10430*/  IADD3 R8, P2, PT, R59, UR4, RZ ;  /* 0x000000043b087c10 */ /* 0x002fc8000ff5e0ff */
[----:B------:R-:W-:Y:S02]  /*10440*/  LEA.HI.X.SX32 R9, R59, UR5, 0x1, P2 ;  /* 0x000000053b097c11 */ /* 0x000fe400090f0eff */
[----:B----4-:R-:W0:Y:S01]  /*10450*/  I2F.S8 R59, UR10 ;  /* 0x0000000a003b7d06 */ /* 0x010e220008001400 */
[----:B------:R-:W-:Y:S01]  /*10460*/  FMUL R28, R0, R55 ;  /* 0x00000037001c7220 */ /* 0x000fe20000400000 */
[----:B------:R-:W-:Y:S01]  /*10470*/  FADD R15, R15, 0.5 ;  /* 0x3f0000000f0f7421 */ /* 0x000fe20000000000 */
[----:B------:R1:W4:Y:S05]  /*10480*/  LDG.E.U8 R55, desc[UR6][R8.64] ;  /* 0x0000000608377981 */ /* 0x00032a000c1e1100 */
[----:B--2---:R-:W2:Y:S01]  /*10490*/  I2F.S8 R43, UR9 ;  /* 0x00000009002b7d06 */ /* 0x004ea20008001400 */
[C---:B------:R-:W-:Y:S01]  /*104a0*/  FFMA R28, R13.reuse, R33, -R28 ;  /* 0x000000210d1c7223 */ /* 0x040fe2000000081c */
[----:B------:R-:W3:Y:S01]  /*104b0*/  LDCU.U8 UR10, c[0x3][0x14d] ;  /* 0x00c029a0ff0a77ac */ /* 0x000ee20008000000 */
[----:B-1----:R-:W-:Y:S01]  /*104c0*/  FADD R8, R26, 0.5 ;  /* 0x3f0000001a087421 */ /* 0x002fe20000000000 */
[----:B------:R-:W1:Y:S01]  /*104d0*/  LDCU.U8 UR9, c[0x3][0x14c] ;  /* 0x00c02980ff0977ac */ /* 0x000e620008000000 */
[----:B0-----:R-:W-:-:S04]  /*104e0*/  FMUL R33, R13, R59 ;  /* 0x0000003b0d217220 */ /* 0x001fc80000400000 */
[C---:B--2---:R-:W-:Y:S01]  /*104f0*/  FFMA R33, R0.reuse, R43, R33 ;  /* 0x0000002b00217223 */ /* 0x044fe20000000021 */
[----:B------:R-:W-:Y:S01]  /*10500*/  F2I.TRUNC.NTZ R8, R8 ;  /* 0x0000000800087305 */ /* 0x000fe2000020f100 */
[----:B------:R-:W-:Y:S01]  /*10510*/  FMUL R26, R0, R59 ;  /* 0x0000003b001a7220 */ /* 0x000fe20000400000 */
        /* <DEDUP_REMOVED lines=13> */
[----:B------:R-:W-:-:S03]  /*105f0*/  FFMA R26, R13, R43, -R26 ;  /* 0x0000002b0d1a7223 */ /* 0x000fc6000000081a */
[----:B------:R-:W-:Y:S02]  /*10600*/  ISETP.GE.AND P2, PT, R9, RZ, PT ;  /* 0x000000ff0900720c */ /* 0x000fe40003f46270 */
[----:B------:R-:W-:Y:S01]  /*10610*/  VIMNMX R9, PT, PT, R12, R9, PT ;  /* 0x000000090c097248 */ /* 0x000fe20003fe0100 */
[----:B------:R-:W0:Y:S03]  /*10620*/  I2F.S8 R43, UR10 ;  /* 0x0000000a002b7d06 */ /* 0x000e260008001400 */
[----:B------:R-:W-:-:S05]  /*10630*/  SEL R60, R9, RZ, P2 ;  /* 0x000000ff093c7207 */ /* 0x000fca0001000000 */
[----:B-1----:R-:W1:Y:S01]  /*10640*/  I2F.S8 R9, UR9 ;  /* 0x0000000900097d06 */ /* 0x002e620008001400 */
[----:B------:R-:W-:Y:S02]  /*10650*/  IMAD R15, R3, UR8, R42 ;  /* 0x00000008030f7c24 */ /* 0x000fe4000f8e022a */
[----:B0-----:R-:W-:Y:S01]  /*10660*/  FMUL R3, R13, R43 ;  /* 0x0000002b0d037220 */ /* 0x001fe20000400000 */
[----:B------:R-:W-:-:S03]  /*10670*/  IMAD R57, R17, UR8, R60 ;  /* 0x0000000811397c24 */ /* 0x000fc6000f8e023c */
[----:B-1----:R-:W-:-:S04]  /*10680*/  FFMA R3, R0, R9, R3 ;  /* 0x0000000900037223 */ /* 0x002fc80000000003 */
[----:B------:R-:W-:-:S06]  /*10690*/  FADD R17, R3, 0.5 ;  /* 0x3f00000003117421 */ /* 0x000fcc0000000000 */
[----:B------:R-:W0:Y:S01]  /*106a0*/  F2I.TRUNC.NTZ R17, R17 ;  /* 0x0000001100117305 */ /* 0x000e22000020f100 */
[----:B------:R-:W1:Y:S01]  /*106b0*/  LDCU.U8 UR10, c[0x3][0x14f] ;  /* 0x00c029e0ff0a77ac */ /* 0x000e620008000000 */
[----:B------:R-:W-:Y:S01]  /*106c0*/  FADD R31, R31, 0.5 ;  /* 0x3f0000001f1f7421 */ /* 0x000fe20000000000 */
[----:B------:R-:W2:Y:S01]  /*106d0*/  LDCU.U8 UR9, c[0x3][0x14e] ;  /* 0x00c029c0ff0977ac */ /* 0x000ea20008000000 */
[----:B0-----:R-:W-:-:S05]  /*106e0*/  IMAD.IADD R8, R10, 0x1, R17 ;  /* 0x000000010a087824 */ /* 0x001fca00078e0211 */
[----:B------:R-:W-:Y:S02]  /*106f0*/  ISETP.GE.AND P2, PT, R8, RZ, PT ;  /* 0x000000ff0800720c */ /* 0x000fe40003f46270 */
[----:B------:R-:W-:Y:S02]  /*10700*/  VIMNMX R42, PT, PT, R11, R8, PT ;  /* 0x000000080b2a7248 */ /* 0x000fe40003fe0100 */
[----:B------:R-:W0:Y:S08]  /*10710*/  F2I.TRUNC.NTZ R8, R31 ;  /* 0x0000001f00087305 */ /* 0x000e30000020f100 */
[----:B-1----:R-:W1:Y:S01]  /*10720*/  I2F.S8 R60, UR10 ;  /* 0x0000000a003c7d06 */ /* 0x002e620008001400 */
[----:B0-----:R-:W-:-:S02]  /*10730*/  IMAD.IADD R3, R7, 0x1, R8 ;  /* 0x0000000107037824 */ /* 0x001fc400078e0208 */
[----:B------:R-:W-:-:S05]  /*10740*/  FMUL R8, R0, R43 ;  /* 0x0000002b00087220 */ /* 0x000fca0000400000 */
[----:B--2---:R-:W0:Y:S01]  /*10750*/  I2F.S8 R43, UR9 ;  /* 0x00000009002b7d06 */ /* 0x004e220008001400 */
[----:B-----5:R-:W-:Y:S01]  /*10760*/  ISETP.GE.U32.AND P4, PT, R29, R2, PT ;  /* 0x000000021d00720c */ /* 0x020fe20003f86070 */
[----:B------:R-:W-:Y:S01]  /*10770*/  FFMA R17, R13, R9, -R8 ;  /* 0x000000090d117223 */ /* 0x000fe20000000808 */
[----:B------:R-:W-:Y:S01]  /*10780*/  FADD R45, R45, 0.5 ;  /* 0x3f0000002d2d7421 */ /* 0x000fe20000000000 */
[----:B------:R-:W-:Y:S01]  /*10790*/  SEL R42, R42, RZ, P2 ;  /* 0x000000ff2a2a7207 */ /* 0x000fe20001000000 */
[----:B-1----:R-:W-:Y:S01]  /*107a0*/  FMUL R9, R13, R60 ;  /* 0x0000003c0d097220 */ /* 0x002fe20000400000 */
[----:B------:R-:W1:Y:S01]  /*107b0*/  LDCU.U8 UR10, c[0x3][0x151] ;  /* 0x00c02a20ff0a77ac */ /* 0x000e620008000000 */
[----:B------:R-:W2:Y:S02]  /*107c0*/  LDCU.U8 UR9, c[0x3][0x150] ;  /* 0x00c02a00ff0977ac */ /* 0x000ea40008000000 */
[----:B0-----:R-:W-:-:S04]  /*107d0*/  FFMA R9, R0, R43, R9 ;  /* 0x0000002b00097223 */ /* 0x001fc80000000009 */
[----:B------:R-:W-:-:S06]  /*107e0*/  FADD R29, R9, 0.5 ;  /* 0x3f000000091d7421 */ /* 0x000fcc0000000000 */
[----:B------:R-:W0:Y:S01]  /*107f0*/  F2I.TRUNC.NTZ R29, R29 ;  /* 0x0000001d001d7305 */ /* 0x000e22000020f100 */
[----:B------:R-:W-:Y:S02]  /*10800*/  ISETP.GE.AND P2, PT, R3, RZ, PT ;  /* 0x000000ff0300720c */ /* 0x000fe40003f46270 */
[----:B------:R-:W-:-:S05]  /*10810*/  VIMNMX R3, PT, PT, R12, R3, PT ;  /* 0x000000030c037248 */ /* 0x000fca0003fe0100 */
[----:B------:R-:W3:Y:S01]  /*10820*/  F2I.TRUNC.NTZ R8, R45 ;  /* 0x0000002d00087305 */ /* 0x000ee2000020f100 */
[----:B------:R-:W-:Y:S01]  /*10830*/  SEL R3, R3, RZ, P2 ;  /* 0x000000ff03037207 */ /* 0x000fe20001000000 */
[----:B0-----:R-:W-:-:S05]  /*10840*/  IMAD.IADD R2, R10, 0x1, R29 ;  /* 0x000000010a027824 */ /* 0x001fca00078e021d */
[----:B------:R-:W-:Y:S02]  /*10850*/  ISETP.GE.AND P2, PT, R2, RZ, PT ;  /* 0x000000ff0200720c */ /* 0x000fe40003f46270 */
[----:B------:R-:W-:Y:S01]  /*10860*/  VIMNMX R31, PT, PT, R11, R2, PT ;  /* 0x000000020b1f7248 */ /* 0x000fe20003fe0100 */
[----:B---3--:R-:W-:-:S03]  /*10870*/  IMAD.IADD R9, R7, 0x1, R8 ;  /* 0x0000000107097824 */ /* 0x008fc600078e0208 */
[----:B------:R-:W-:Y:S02]  /*10880*/  SEL R31, R31, RZ, P2 ;  /* 0x000000ff1f1f7207 */ /* 0x000fe40001000000 */
[----:B------:R-:W-:Y:S01]  /*10890*/  IADD3 R2, P2, PT, R58, UR4, RZ ;  /* 0x000000043a027c10 */ /* 0x000fe2000ff5e0ff */
[----:B------:R-:W-:-:S03]  /*108a0*/  IMAD R59, R24, UR8, R3 ;  /* 0x00000008183b7c24 */ /* 0x000fc6000f8e0203 */
        /* <DEDUP_REMOVED lines=8> */
[----:B-1----:R-:W0:Y:S08]  /*10930*/  I2F.S8 R45, UR10 ;  /* 0x0000000a002d7d06 */ /* 0x002e300008001400 */
[----:B--2---:R-:W1:Y:S01]  /*10940*/  I2F.S8 R14, UR9 ;  /* 0x00000009000e7d06 */ /* 0x004e620008001400 */
[----:B0-----:R-:W-:-:S04]  /*10950*/  FMUL R3, R13, R45 ;  /* 0x0000002d0d037220 */ /* 0x001fc80000400000 */
[----:B-1----:R-:W-:-:S04]  /*10960*/  FFMA R3, R0, R14, R3 ;  /* 0x0000000e00037223 */ /* 0x002fc80000000003 */
[----:B------:R-:W-:Y:S01]  /*10970*/  FADD R3, R3, 0.5 ;  /* 0x3f00000003037421 */ /* 0x000fe20000000000 */
[----:B------:R-:W0:Y:S05]  /*10980*/  LDCU.U8 UR10, c[0x3][0x153] ;  /* 0x00c02a60ff0a77ac */ /* 0x000e2a0008000000 */
[----:B------:R-:W1:Y:S01]  /*10990*/  F2I.TRUNC.NTZ R3, R3 ;  /* 0x0000000300037305 */ /* 0x000e62000020f100 */
[----:B------:R-:W2:Y:S01]  /*109a0*/  LDCU.U8 UR9, c[0x3][0x152] ;  /* 0x00c02a40ff0977ac */ /* 0x000ea20008000000 */
[----:B------:R-:W-:-:S04]  /*109b0*/  FMUL R24, R0, R60 ;  /* 0x0000003c00187220 */ /* 0x000fc80000400000 */
[----:B------:R-:W-:Y:S01]  /*109c0*/  FFMA R24, R13, R43, -R24 ;  /* 0x0000002b0d187223 */ /* 0x000fe20000000818 */
[----:B-1----:R-:W-:Y:S01]  /*109d0*/  IMAD.IADD R2, R10, 0x1, R3 ;  /* 0x000000010a027824 */ /* 0x002fe200078e0203 */
[----:B0-----:R-:W0:Y:S04]  /*109e0*/  I2F.S8 R62, UR10 ;  /* 0x0000000a003e7d06 */ /* 0x001e280008001400 */
[----:B------:R-:W-:Y:S02]  /*109f0*/  ISETP.GE.AND P2, PT, R2, RZ, PT ;  /* 0x000000ff0200720c */ /* 0x000fe40003f46270 */
[----:B------:R-:W-:Y:S01]  /*10a00*/  VIMNMX R43, PT, PT, R11, R2, PT ;  /* 0x000000020b2b7248 */ /* 0x000fe20003fe0100 */
[----:B------:R-:W-:Y:S02]  /*10a10*/  FMUL R2, R0, R45 ;  /* 0x0000002d00027220 */ /* 0x000fe40000400000 */
[----:B--2---:R-:W1:Y:S01]  /*10a20*/  I2F.S8 R45, UR9 ;  /* 0x00000009002d7d06 */ /* 0x004e620008001400 */
[----:B0-----:R-:W-:Y:S01]  /*10a30*/  FMUL R3, R13, R62 ;  /* 0x0000003e0d037220 */ /* 0x001fe20000400000 */
[----:B------:R-:W-:-:S02]  /*10a40*/  IMAD R60, R4, UR8, R29 ;  /* 0x00000008043c7c24 */ /* 0x000fc4000f8e021d */
[----:B------:R-:W-:Y:S01]  /*10a50*/  FFMA R29, R13, R14, -R2 ;  /* 0x0000000e0d1d7223 */ /* 0x000fe20000000802 */
[----:B------:R-:W-:Y:S01]  /*10a60*/  FADD R30, R30, 0.5 ;  /* 0x3f0000001e1e7421 */ /* 0x000fe20000000000 */
[----:B------:R-:W-:Y:S01]  /*10a70*/  FADD R49, R49, 0.5 ;  /* 0x3f00000031317421 */ /* 0x000fe20000000000 */
[----:B------:R-:W-:Y:S01]  /*10a80*/  SEL R43, R43, RZ, P2 ;  /* 0x000000ff2b2b7207 */ /* 0x000fe20001000000 */
[----:B------:R-:W0:Y:S01]  /*10a90*/  LDCU.U8 UR10, c[0x3][0x155] ;  /* 0x00c02aa0ff0a77ac */ /* 0x000e220008000000 */
[----:B-1----:R-:W-:Y:S01]  /*10aa0*/  FFMA R3, R0, R45, R3 ;  /* 0x0000002d00037223 */ /* 0x002fe20000000003 */
[----:B------:R-:W1:Y:S03]  /*10ab0*/  LDCU.U8 UR9, c[0x3][0x154] ;  /* 0x00c02a80ff0977ac */ /* 0x000e660008000000 */
[----:B------:R-:W-:-:S04]  /*10ac0*/  FADD R2, R3, 0.5 ;  /* 0x3f00000003027421 */ /* 0x000fc80000000000 */
[----:B------:R-:W2:Y:S08]  /*10ad0*/  F2I.TRUNC.NTZ R3, R2 ;  /* 0x0000000200037305 */ /* 0x000eb0000020f100 */
[----:B------:R-:W4:Y:S01]  /*10ae0*/  F2I.TRUNC.NTZ R30, R30 ;  /* 0x0000001e001e7305 */ /* 0x000f22000020f100 */
[----:B--2---:R-:W-:-:S07]  /*10af0*/  IMAD.IADD R4, R10, 0x1, R3 ;  /* 0x000000010a047824 */ /* 0x004fce00078e0203 */
[----:B------:R-:W2:Y:S01]  /*10b00*/  F2I.TRUNC.NTZ R2, R49 ;  /* 0x0000003100027305 */ /* 0x000ea2000020f100 */
[----:B------:R-:W-:Y:S02]  /*10b10*/  ISETP.GE.AND P2, PT, R4, RZ, PT ;  /* 0x000000ff0400720c */ /* 0x000fe40003f46270 */
[----:B------:R-:W-:Y:S01]  /*10b20*/  VIMNMX R4, PT, PT, R11, R4, PT ;  /* 0x000000040b047248 */ /* 0x000fe20003fe0100 */
[----:B----4-:R-:W-:-:S03]  /*10b30*/  IMAD.IADD R3, R7, 0x1, R30 ;  /* 0x0000000107037824 */ /* 0x010fc600078e021e */
[----:B------:R-:W-:Y:S02]  /*10b40*/  SEL R4, R4, RZ, P2 ;  /* 0x000000ff04047207 */ /* 0x000fe40001000000 */
[----:B------:R-:W-:Y:S02]  /*10b50*/  ISETP.GE.AND P2, PT, R3, RZ, PT ;  /* 0x000000ff0300720c */ /* 0x000fe40003f46270 */
[----:B------:R-:W-:-:S04]  /*10b60*/  VIMNMX R3, PT, PT, R12, R3, PT ;  /* 0x000000030c037248 */ /* 0x000fc80003fe0100 */
[----:B-----5:R-:W-:Y:S01]  /*10b70*/  SEL R8, R3, RZ, P2 ;  /* 0x000000ff03087207 */ /* 0x020fe20001000000 */
        /* <DEDUP_REMOVED lines=8> */
[----:B------:R-:W-:-:S03]  /*10c00*/  IADD3 R2, P2, PT, R57, UR4, RZ ;  /* 0x0000000439027c10 */ /* 0x000fc6000ff5e0ff */
[----:B------:R2:W4:Y:S01]  /*10c10*/  LDG.E.U8 R49, desc[UR6][R14.64] ;  /* 0x000000060e317981 */ /* 0x000522000c1e1100 */
[----:B------:R-:W-:Y:S02]  /*10c20*/  LEA.HI.X.SX32 R3, R57, UR5, 0x1, P2 ;  /* 0x0000000539037c11 */ /* 0x000fe400090f0eff */
[----:B------:R-:W-:-:S04]  /*10c30*/  IADD3 R8, P2, PT, R59, UR4, RZ ;  /* 0x000000043b087c10 */ /* 0x000fc8000ff5e0ff */
[----:B------:R-:W-:Y:S02]  /*10c40*/  LEA.HI.X.SX32 R9, R59, UR5, 0x1, P2 ;  /* 0x000000053b097c11 */ /* 0x000fe400090f0eff */
[----:B0-----:R-:W2:Y:S08]  /*10c50*/  I2F.S8 R59, UR10 ;  /* 0x0000000a003b7d06 */ /* 0x001eb00008001400 */
[----:B-1----:R-:W0:Y:S01]  /*10c60*/  I2F.S8 R57, UR9 ;  /* 0x0000000900397d06 */ /* 0x002e220008001400 */
[----:B------:R-:W1:Y:S01]  /*10c70*/  LDCU.U8 UR10, c[0x3][0x157] ;  /* 0x00c02ae0ff0a77ac */ /* 0x000e620008000000 */
[----:B------:R-:W5:Y:S01]  /*10c80*/  LDCU.U8 UR9, c[0x3][0x156] ;  /* 0x00c02ac0ff0977ac */ /* 0x000f620008000000 */
[----:B--2---:R-:W-:-:S04]  /*10c90*/  FMUL R15, R13, R59 ;  /* 0x0000003b0d0f7220 */ /* 0x004fc80000400000 */
[----:B0-----:R-:W-:-:S04]  /*10ca0*/  FFMA R15, R0, R57, R15 ;  /* 0x00000039000f7223 */ /* 0x001fc8000000000f */
[----:B------:R-:W-:Y:S01]  /*10cb0*/  FADD R15, R15, 0.5 ;  /* 0x3f0000000f0f7421 */ /* 0x000fe20000000000 */
[----:B------:R-:W-:Y:S02]  /*10cc0*/  ISETP.GE.U32.AND P3, PT, R54, R55, PT ;  /* 0x000000373600720c */ /* 0x000fe40003f66070 */
[----:B------:R1:W2:Y:S03]  /*10cd0*/  LDG.E.U8 R55, desc[UR6][R8.64] ;  /* 0x0000000608377981 */ /* 0x0002a6000c1e1100 */
[----:B------:R-:W0:Y:S01]  /*10ce0*/  F2I.TRUNC.NTZ R15, R15 ;  /* 0x0000000f000f7305 */ /* 0x000e22000020f100 */
[----:B------:R-:W-:Y:S01]  /*10cf0*/  FMUL R62, R0, R62 ;  /* 0x0000003e003e7220 */ /* 0x000fe20000400000 */
[----:B------:R0:W4:Y:S06]  /*10d00*/  LDG.E.U8 R54, desc[UR6][R2.64] ;  /* 0x0000000602367981 */ /* 0x00012c000c1e1100 */
[----:B-1----:R-:W1:Y:S08]  /*10d10*/  I2F.S8 R8, UR10 ;  /* 0x0000000a00087d06 */ /* 0x002e700008001400 */
[----:B-----5:R-:W5:Y:S01]  /*10d20*/  I2F.S8 R9, UR9 ;  /* 0x0000000900097d06 */ /* 0x020f620008001400 */
[----:B0-----:R-:W-:-:S02]  /*10d30*/  IMAD.IADD R14, R10, 0x1, R15 ;  /* 0x000000010a0e7824 */ /* 0x001fc400078e020f */
[C---:B------:R-:W-:Y:S01]  /*10d40*/  FFMA R23, R13.reuse, R45, -R62 ;  /* 0x0000002d0d177223 */ /* 0x040fe2000000083e */
[----:B------:R-:W-:Y:S01]  /*10d50*/  FADD R22, R22, 0.5 ;  /* 0x3f00000016167421 */ /* 0x000fe20000000000 */
[----:B------:R-:W-:Y:S01]  /*10d60*/  FADD R46, R46, 0.5 ;  /* 0x3f0000002e2e7421 */ /* 0x000fe20000000000 */
[----:B------:R-:W-:Y:S01]  /*10d70*/  FMUL R50, R0, R50 ;  /* 0x0000003200327220 */ /* 0x000fe20000400000 */
[----:B------:R-:W-:Y:S01]  /*10d80*/  FADD R56, R56, 0.5 ;  /* 0x3f00000038387421 */ /* 0x000fe20000000000 */
[----:B-1----:R-:W-:Y:S01]  /*10d90*/  FMUL R15, R13, R8 ;  /* 0x000000080d0f7220 */ /* 0x002fe20000400000 */
[----:B------:R-:W-:Y:S01]  /*10da0*/  ISETP.GE.AND P2, PT, R14, RZ, PT ;  /* 0x000000ff0e00720c */ /* 0x000fe20003f46270 */
[----:B------:R-:W-:Y:S01]  /*10db0*/  FADD R28, R28, 0.5 ;  /* 0x3f0000001c1c7421 */ /* 0x000fe20000000000 */
[----:B------:R-:W-:Y:S01]  /*10dc0*/  VIMNMX R45, PT, PT, R11, R14, PT ;  /* 0x0000000e0b2d7248 */ /* 0x000fe20003fe0100 */
[----:B------:R-:W-:Y:S01]  /*10dd0*/  FMUL R14, R0, R59 ;  /* 0x0000003b000e7220 */ /* 0x000fe20000400000 */
[----:B------:R-:W-:Y:S01]  /*10de0*/  FADD R26, R26, 0.5 ;  /* 0x3f0000001a1a7421 */ /* 0x000fe20000000000 */
[----:B------:R-:W-:Y:S01]  /*10df0*/  FADD R17, R17, 0.5 ;  /* 0x3f00000011117421 */ /* 0x000fe20000000000 */
[----:B------:R-:W-:Y:S01]  /*10e00*/  FADD R24, R24, 0.5 ;  /* 0x3f00000018187421 */ /* 0x000fe20000000000 */
[----:B-----5:R-:W-:Y:S01]  /*10e10*/  FFMA R15, R0, R9, R15 ;  /* 0x00000009000f7223 */ /* 0x020fe2000000000f */
[----:B------:R-:W-:Y:S01]  /*10e20*/  SEL R45, R45, RZ, P2 ;  /* 0x000000ff2d2d7207 */ /* 0x000fe20001000000 */
[----:B------:R-:W-:Y:S01]  /*10e30*/  FADD R29, R29, 0.5 ;  /* 0x3f0000001d1d7421 */ /* 0x000fe20000000000 */
[C---:B------:R-:W-:Y:S01]  /*10e40*/  IADD3 R2, P2, PT, R60.reuse, UR4, RZ ;  /* 0x000000043c027c10 */ /* 0x040fe2000ff5e0ff */
[----:B------:R-:W-:Y:S01]  /*10e50*/  FADD R59, R15, 0.5 ;  /* 0x3f0000000f3b7421 */ /* 0x000fe20000000000 */
[----:B------:R-:W0:Y:S02]  /*10e60*/  LDCU.U8 UR10, c[0x3][0x159] ;  /* 0x00c02b20ff0a77ac */ /* 0x000e240008000000 */
[----:B------:R-:W-:Y:S01]  /*10e70*/  LEA.HI.X.SX32 R3, R60, UR5, 0x1, P2 ;  /* 0x000000053c037c11 */ /* 0x000fe200090f0eff */
[----:B------:R-:W1:Y:S02]  /*10e80*/  LDCU.U8 UR9, c[0x3][0x158] ;  /* 0x00c02b00ff0977ac */ /* 0x000e640008000000 */
[----:B------:R-:W5:Y:S08]  /*10e90*/  F2I.TRUNC.NTZ R59, R59 ;  /* 0x0000003b003b7305 */ /* 0x000f70000020f100 */
[----:B------:R-:W0:Y:S01]  /*10ea0*/  F2I.TRUNC.NTZ R22, R22 ;  /* 0x0000001600167305 */ /* 0x000e22000020f100 */
[----:B------:R-:W-:Y:S01]  /*10eb0*/  FFMA R14, R13, R57, -R14 ;  /* 0x000000390d0e7223 */ /* 0x000fe2000000080e */
[----:B-----5:R-:W-:-:S05]  /*10ec0*/  IMAD.IADD R60, R10, 0x1, R59 ;  /* 0x000000010a3c7824 */ /* 0x020fca00078e023b */
[----:B------:R-:W-:Y:S02]  /*10ed0*/  ISETP.GE.AND P6, PT, R60, RZ, PT ;  /* 0x000000ff3c00720c */ /* 0x000fe40003fc6270 */
[----:B------:R-:W-:Y:S01]  /*10ee0*/  VIMNMX R57, PT, PT, R11, R60, PT ;  /* 0x0000003c0b397248 */ /* 0x000fe20003fe0100 */
[----:B------:R-:W-:Y:S03]  /*10ef0*/  F2I.TRUNC.NTZ R46, R46 ;  /* 0x0000002e002e7305 */ /* 0x000fe6000020f100 */
[----:B------:R-:W-:Y:S01]  /*10f00*/  SEL R57, R57, RZ, P6 ;  /* 0x000000ff39397207 */ /* 0x000fe20003000000 */
[----:B------:R-:W-:-:S04]  /*10f10*/  FFMA R47, R13, R47, -R50 ;  /* 0x0000002f0d2f7223 */ /* 0x000fc80000000832 */
[----:B------:R-:W-:Y:S01]  /*10f20*/  FADD R47, R47, 0.5 ;  /* 0x3f0000002f2f7421 */ /* 0x000fe20000000000 */
[----:B------:R-:W-:Y:S01]  /*10f30*/  F2I.TRUNC.NTZ R56, R56 ;  /* 0x0000003800387305 */ /* 0x000fe2000020f100 */
[----:B---3--:R-:W-:Y:S02]  /*10f40*/  ISETP.GE.U32.AND P2, PT, R58, R61, PT ;  /* 0x0000003d3a00720c */ /* 0x008fe40003f46070 */
[----:B------:R3:W2:Y:S02]  /*10f50*/  LDG.E.U8 R58, desc[UR6][R2.64] ;  /* 0x00000006023a7981 */ /* 0x0006a4000c1e1100 */
[----:B---3--:R-:W-:-:S06]  /*10f60*/  FADD R2, R32, 0.5 ;  /* 0x3f00000020027421 */ /* 0x008fcc0000000000 */
[----:B------:R-:W3:Y:S01]  /*10f70*/  F2I.TRUNC.NTZ R2, R2 ;  /* 0x0000000200027305 */ /* 0x000ee2000020f100 */
[----:B0-----:R-:W-:-:S05]  /*10f80*/  IMAD.IADD R3, R7, 0x1, R22 ;  /* 0x0000000107037824 */ /* 0x001fca00078e0216 */
[----:B------:R-:W-:Y:S02]  /*10f90*/  ISETP.GE.AND P6, PT, R3, RZ, PT ;  /* 0x000000ff0300720c */ /* 0x000fe40003fc6270 */
[----:B------:R-:W-:Y:S01]  /*10fa0*/  VIMNMX R15, PT, PT, R12, R3, PT ;  /* 0x000000030c0f7248 */ /* 0x000fe20003fe0100 */
[----:B---3--:R-:W-:Y:S02]  /*10fb0*/  IMAD.IADD R3, R7, 0x1, R2 ;  /* 0x0000000107037824 */ /* 0x008fe400078e0202 */
[----:B------:R-:W-:-:S06]  /*10fc0*/  FADD R2, R44, 0.5 ;  /* 0x3f0000002c027421 */ /* 0x000fcc0000000000 */
[----:B------:R-:W0:Y:S01]  /*10fd0*/  F2I.TRUNC.NTZ R2, R2 ;  /* 0x0000000200027305 */ /* 0x000e22000020f100 */
[----:B------:R-:W-:Y:S02]  /*10fe0*/  SEL R15, R15, RZ, P6 ;  /* 0x000000ff0f0f7207 */ /* 0x000fe40003000000 */
[----:B------:R-:W-:Y:S02]  /*10ff0*/  ISETP.GE.AND P6, PT, R3, RZ, PT ;  /* 0x000000ff0300720c */ /* 0x000fe40003fc6270 */
[----:B------:R-:W-:-:S03]  /*11000*/  VIMNMX R59, PT, PT, R12, R3, PT ;  /* 0x000000030c3b7248 */ /* 0x000fc60003fe0100 */
[----:B------:R-:W3:Y:S01]  /*11010*/  F2I.TRUNC.NTZ R22, R47 ;  /* 0x0000002f00167305 */ /* 0x000ee2000020f100 */
[----:B------:R-:W-:Y:S01]  /*11020*/  IMAD.IADD R3, R7, 0x1, R46 ;  /* 0x0000000107037824 */ /* 0x000fe200078e022e */
[----:B------:R-:W-:-:S04]  /*11030*/  SEL R59, R59, RZ, P6 ;  /* 0x000000ff3b3b7207 */ /* 0x000fc80003000000 */
[----:B------:R-:W-:Y:S02]  /*11040*/  ISETP.GE.AND P6, PT, R3, RZ, PT ;  /* 0x000000ff0300720c */ /* 0x000fe40003fc6270 */
[----:B------:R-:W-:Y:S01]  /*11050*/  VIMNMX R32, PT, PT, R12, R3, PT ;  /* 0x000000030c207248 */ /* 0x000fe20003fe0100 */
[----:B0-----:R-:W-:Y:S01]  /*11060*/  IMAD.IADD R3, R7, 0x1, R2 ;  /* 0x0000000107037824 */ /* 0x001fe200078e0202 */
[----:B------:R-:W0:Y:S02]  /*11070*/  F2I.TRUNC.NTZ R28, R28 ;  /* 0x0000001c001c7305 */ /* 0x000e24000020f100 */
[----:B------:R-:W-:Y:S02]  /*11080*/  SEL R32, R32, RZ, P6 ;  /* 0x000000ff20207207 */ /* 0x000fe40003000000 */
[----:B------:R-:W-:Y:S02]  /*11090*/  ISETP.GE.AND P6, PT, R3, RZ, PT ;  /* 0x000000ff0300720c */ /* 0x000fe40003fc6270 */
[----:B------:R-:W-:Y:S01]  /*110a0*/  VIMNMX R61, PT, PT, R12, R3, PT ;  /* 0x000000030c3d7248 */ /* 0x000fe20003fe0100 */
[----:B---3--:R-:W-:Y:S01]  /*110b0*/  IMAD.IADD R3, R7, 0x1, R22 ;  /* 0x0000000107037824 */ /* 0x008fe200078e0216 */
[----:B------:R-:W3:Y:S02]  /*110c0*/  F2I.TRUNC.NTZ R26, R26 ;  /* 0x0000001a001a7305 */ /* 0x000ee4000020f100 */
[----:B------:R-:W-:-:S02]  /*110d0*/  SEL R61, R61, RZ, P6 ;  /* 0x000000ff3d3d7207 */ /* 0x000fc40003000000 */
[----:B------:R-:W-:Y:S02]  /*110e0*/  ISETP.GE.AND P6, PT, R3, RZ, PT ;  /* 0x000000ff0300720c */ /* 0x000fe40003fc6270 */
[----:B------:R-:W-:Y:S01]  /*110f0*/  VIMNMX R44, PT, PT, R12, R3, PT ;  /* 0x000000030c2c7248 */ /* 0x000fe20003fe0100 */
[----:B------:R-:W-:Y:S01]  /*11100*/  IMAD.IADD R3, R7, 0x1, R56 ;  /* 0x0000000107037824 */ /* 0x000fe200078e0238 */
[----:B------:R-:W5:Y:S02]  /*11110*/  F2I.TRUNC.NTZ R2, R17 ;  /* 0x0000001100027305 */ /* 0x000f64000020f100 */
[----:B------:R-:W-:Y:S02]  /*11120*/  SEL R44, R44, RZ, P6 ;  /* 0x000000ff2c2c7207 */ /* 0x000fe40003000000 */
[----:B------:R-:W-:Y:S02]  /*11130*/  ISETP.GE.AND P6, PT, R3, RZ, PT ;  /* 0x000000ff0300720c */ /* 0x000fe40003fc6270 */
[----:B------:R-:W-:Y:S01]  /*11140*/  VIMNMX R46, PT, PT, R12, R3, PT ;  /* 0x000000030c2e7248 */ /* 0x000fe20003fe0100 */
[----:B0-----:R-:W-:-:S03]  /*11150*/  IMAD.IADD R3, R7, 0x1, R28 ;  /* 0x0000000107037824 */ /* 0x001fc600078e021c */
[----:B------:R-:W-:Y:S02]  /*11160*/  SEL R46, R46, RZ, P6 ;  /* 0x000000ff2e2e7207 */ /* 0x000fe40003000000 */
[----:B------:R-:W-:Y:S02]  /*11170*/  ISETP.GE.AND P6, PT, R3, RZ, PT ;  /* 0x000000ff0300720c */ /* 0x000fe40003fc6270 */
[----:B------:R-:W-:Y:S01]  /*11180*/  VIMNMX R47, PT, PT, R12, R3, PT ;  /* 0x000000030c2f7248 */ /* 0x000fe20003fe0100 */
[----:B---3--:R-:W-:Y:S01]  /*11190*/  IMAD.IADD R3, R7, 0x1, R26 ;  /* 0x0000000107037824 */ /* 0x008fe200078e021a */
[----:B------:R-:W0:Y:S02]  /*111a0*/  F2I.TRUNC.NTZ R24, R24 ;  /* 0x0000001800187305 */ /* 0x000e24000020f100 */
[----:B------:R-:W-:Y:S02]  /*111b0*/  SEL R47, R47, RZ, P6 ;  /* 0x000000ff2f2f7207 */ /* 0x000fe40003000000 */
[----:B------:R-:W-:-:S02]  /*111c0*/  ISETP.GE.AND P6, PT, R3, RZ, PT ;  /* 0x000000ff0300720c */ /* 0x000fc40003fc6270 */
[----:B------:R-:W-:Y:S01]  /*111d0*/  VIMNMX R62, PT, PT, R12, R3, PT ;  /* 0x000000030c3e7248 */ /* 0x000fe20003fe0100 */
[----:B-----5:R-:W-:Y:S02]  /*111e0*/  IMAD.IADD R3, R7, 0x1, R2 ;  /* 0x0000000107037824 */ /* 0x020fe400078e0202 */
[----:B------:R-:W3:Y:S01]  /*111f0*/  F2I.TRUNC.NTZ R2, R29 ;  /* 0x0000001d00027305 */ /* 0x000ee2000020f100 */
[----:B------:R-:W-:Y:S02]  /*11200*/  SEL R62, R62, RZ, P6 ;  /* 0x000000ff3e3e7207 */ /* 0x000fe40003000000 */
[----:B------:R-:W-:Y:S02]  /*11210*/  ISETP.GE.AND P6, PT, R3, RZ, PT ;  /* 0x000000ff0300720c */ /* 0x000fe40003fc6270 */
[----:B------:R-:W-:Y:S01]  /*11220*/  VIMNMX R65, PT, PT, R12, R3, PT ;  /* 0x000000030c417248 */ /* 0x000fe20003fe0100 */
[----:B0-----:R-:W-:Y:S02]  /*11230*/  IMAD.IADD R3, R7, 0x1, R24 ;  /* 0x0000000107037824 */ /* 0x001fe400078e0218 */
[----:B------:R-:W-:Y:S01]  /*11240*/  FADD R23, R23, 0.5 ;  /* 0x3f00000017177421 */ /* 0x000fe20000000000 */
[----:B------:R-:W-:-:S02]  /*11250*/  SEL R65, R65, RZ, P6 ;  /* 0x000000ff41417207 */ /* 0x000fc40003000000 */
[----:B------:R-:W-:Y:S02]  /*11260*/  ISETP.GE.AND P6, PT, R3, RZ, PT ;  /* 0x000000ff0300720c */ /* 0x000fe40003fc6270 */
[----:B------:R-:W-:Y:S01]  /*11270*/  VIMNMX R66, PT, PT, R12, R3, PT ;  /* 0x000000030c427248 */ /* 0x000fe20003fe0100 */
[----:B------:R-:W-:Y:S01]  /*11280*/  FADD R14, R14, 0.5 ;  /* 0x3f0000000e0e7421 */ /* 0x000fe20000000000 */
[----:B---3--:R-:W-:Y:S02]  /*11290*/  IMAD.IADD R3, R7, 0x1, R2 ;  /* 0x0000000107037824 */ /* 0x008fe400078e0202 */
[----:B------:R-:W0:Y:S01]  /*112a0*/  F2I.TRUNC.NTZ R2, R23 ;  /* 0x0000001700027305 */ /* 0x000e22000020f100 */
[----:B------:R-:W-:-:S04]  /*112b0*/  FMUL R8, R0, R8 ;  /* 0x0000000800087220 */ /* 0x000fc80000400000 */
[----:B------:R-:W-:-:S03]  /*112c0*/  FFMA R8, R13, R9, -R8 ;  /* 0x000000090d087223 */ /* 0x000fc60000000808 */
[----:B------:R-:W3:Y:S01]  /*112d0*/  F2I.TRUNC.NTZ R14, R14 ;  /* 0x0000000e000e7305 */ /* 0x000ee2000020f100 */
[----:B------:R-:W-:Y:S01]  /*112e0*/  FADD R17, R8, 0.5 ;  /* 0x3f00000008117421 */ /* 0x000fe20000000000 */
[----:B------:R-:W-:Y:S02]  /*112f0*/  SEL R66, R66, RZ, P6 ;  /* 0x000000ff42427207 */ /* 0x000fe40003000000 */
[----:B------:R-:W-:Y:S02]  /*11300*/  ISETP.GE.AND P6, PT, R3, RZ, PT ;  /* 0x000000ff0300720c */ /* 0x000fe40003fc6270 */
[----:B------:R-:W-:Y:S01]  /*11310*/  VIMNMX R68, PT, PT, R12, R3, PT ;  /* 0x000000030c447248 */ /* 0x000fe20003fe0100 */
[----:B0-----:R-:W-:Y:S02]  /*11320*/  IMAD.IADD R3, R7, 0x1, R2 ;  /* 0x0000000107037824 */ /* 0x001fe400078e0202 */
[----:B------:R-:W0:Y:S01]  /*11330*/  F2I.TRUNC.NTZ R2, R17 ;  /* 0x0000001100027305 */ /* 0x000e22000020f100 */
[----:B------:R-:W-:-:S02]  /*11340*/  SEL R68, R68, RZ, P6 ;  /* 0x000000ff44447207 */ /* 0x000fc40003000000 */
[----:B------:R-:W-:Y:S02]  /*11350*/  ISETP.GE.AND P6, PT, R3, RZ, PT ;  /* 0x000000ff0300720c */ /* 0x000fe40003fc6270 */
[----:B------:R-:W-:Y:S01]  /*11360*/  VIMNMX R63, PT, PT, R12, R3, PT ;  /* 0x000000030c3f7248 */ /* 0x000fe20003fe0100 */
[----:B---3--:R-:W-:-:S03]  /*11370*/  IMAD.IADD R3, R7, 0x1, R14 ;  /* 0x0000000107037824 */ /* 0x008fc600078e020e */
[----:B------:R-:W-:Y:S02]  /*11380*/  SEL R63, R63, RZ, P6 ;  /* 0x000000ff3f3f7207 */ /* 0x000fe40003000000 */
[----:B------:R-:W-:Y:S02]  /*11390*/  ISETP.GE.AND P6, PT, R3, RZ, PT ;  /* 0x000000ff0300720c */ /* 0x000fe40003fc6270 */
[----:B------:R-:W-:Y:S01]  /*113a0*/  VIMNMX R60, PT, PT, R12, R3, PT ;  /* 0x000000030c3c7248 */ /* 0x000fe20003fe0100 */
[----:B0-----:R-:W-:-:S03]  /*113b0*/  IMAD.IADD R3, R7, 0x1, R2 ;  /* 0x0000000107037824 */ /* 0x001fc600078e0202 */
[----:B------:R-:W-:Y:S02]  /*113c0*/  SEL R60, R60, RZ, P6 ;  /* 0x000000ff3c3c7207 */ /* 0x000fe40003000000 */
[----:B------:R-:W-:Y:S02]  /*113d0*/  IADD3 R22, P6, PT, R30, UR4, RZ ;  /* 0x000000041e167c10 */ /* 0x000fe4000ffde0ff */
[----:B------:R-:W-:Y:S02]  /*113e0*/  VIMNMX R64, PT, PT, R12, R3, PT ;  /* 0x000000030c407248 */ /* 0x000fe40003fe0100 */
[----:B------:R-:W-:Y:S02]  /*113f0*/  LEA.HI.X.SX32 R23, R30, UR5, 0x1, P6 ;  /* 0x000000051e177c11 */ /* 0x000fe4000b0f0eff */
[----:B------:R-:W-:Y:S01]  /*11400*/  ISETP.GE.AND P6, PT, R3, RZ, PT ;  /* 0x000000ff0300720c */ /* 0x000fe20003fc6270 */
[----:B------:R-:W-:Y:S02]  /*11410*/  IMAD R15, R18, UR8, R15 ;  /* 0x00000008120f7c24 */ /* 0x000fe4000f8e020f */
[----:B------:R-:W-:Y:S01]  /*11420*/  IMAD R6, R6, UR8, R59 ;  /* 0x0000000806067c24 */ /* 0x000fe2000f8e023b */
[----:B------:R-:W-:Y:S01]  /*11430*/  SEL R64, R64, RZ, P6 ;  /* 0x000000ff40407207 */ /* 0x000fe20003000000 */
[----:B------:R-:W-:Y:S01]  /*11440*/  IMAD R19, R19, UR8, R32 ;  /* 0x0000000813137c24 */ /* 0x000fe2000f8e0220 */
[C---:B------:R-:W-:Y:S01]  /*11450*/  IADD3 R2, P6, PT, R27.reuse, UR4, RZ ;  /* 0x000000041b027c10 */ /* 0x040fe2000ffde0ff */
[----:B------:R-:W-:Y:S01]  /*11460*/  IMAD R20, R20, UR8, R61 ;  /* 0x0000000814147c24 */ /* 0x000fe2000f8e023d */
[----:B------:R0:W3:Y:S02]  /*11470*/  LDG.E.U8 R56, desc[UR6][R22.64] ;  /* 0x0000000616387981 */ /* 0x0000e4000c1e1100 */
[----:B------:R-:W-:-:S02]  /*11480*/  LEA.HI.X.SX32 R3, R27, UR5, 0x1, P6 ;  /* 0x000000051b037c11 */ /* 0x000fc4000b0f0eff */
[----:B------:R-:W-:-:S04]  /*11490*/  IADD3 R8, P6, PT, R15, UR4, RZ ;  /* 0x000000040f087c10 */ /* 0x000fc8000ffde0ff */
[----:B------:R-:W-:Y:S02]  /*114a0*/  LEA.HI.X.SX32 R9, R15, UR5, 0x1, P6 ;  /* 0x000000050f097c11 */ /* 0x000fe4000b0f0eff */
[----:B------:R-:W-:-:S03]  /*114b0*/  IADD3 R14, P6, PT, R6, UR4, RZ ;  /* 0x00000004060e7c10 */ /* 0x000fc6000ffde0ff */
[----:B------:R5:W3:Y:S01]  /*114c0*/  LDG.E.U8 R8, desc[UR6][R8.64] ;  /* 0x0000000608087981 */ /* 0x000ae2000c1e1100 */
[----:B------:R-:W-:-:S06]  /*114d0*/  LEA.HI.X.SX32 R15, R6, UR5, 0x1, P6 ;  /* 0x00000005060f7c11 */ /* 0x000fcc000b0f0eff */
[----:B------:R-:W3:Y:S01]  /*114e0*/  LDG.E.U8 R15, desc[UR6][R14.64] ;  /* 0x000000060e0f7981 */ /* 0x000ee2000c1e1100 */
[----:B------:R-:W-:Y:S01]  /*114f0*/  IADD3 R18, P6, PT, R19, UR4, RZ ;  /* 0x0000000413127c10 */ /* 0x000fe2000ffde0ff */
[----:B------:R-:W-:-:S03]  /*11500*/  IMAD R25, R25, UR8, R44 ;  /* 0x0000000819197c24 */ /* 0x000fc6000f8e022c */
[----:B------:R-:W-:Y:S02]  /*11510*/  LEA.HI.X.SX32 R19, R19, UR5, 0x1, P6 ;  /* 0x0000000513137c11 */ /* 0x000fe4000b0f0eff */
[----:B0-----:R-:W-:Y:S01]  /*11520*/  IADD3 R22, P6, PT, R20, UR4, RZ ;  /* 0x0000000414167c10 */ /* 0x001fe2000ffde0ff */
[----:B------:R-:W-:Y:S02]  /*11530*/  IMAD R21, R21, UR8, R46 ;  /* 0x0000000815157c24 */ /* 0x000fe4000f8e022e */
[----:B------:R-:W-:Y:S01]  /*11540*/  IMAD R47, R16, UR8, R47 ;  /* 0x00000008102f7c24 */ /* 0x000fe2000f8e022f */
[----:B------:R-:W-:Y:S01]  /*11550*/  LEA.HI.X.SX32 R23, R20, UR5, 0x1, P6 ;  /* 0x0000000514177c11 */ /* 0x000fe2000b0f0eff */
[----:B------:R-:W-:Y:S01]  /*11560*/  IMAD R33, R33, UR8, R62 ;  /* 0x0000000821217c24 */ /* 0x000fe2000f8e023e */
[C---:B------:R-:W-:Y:S01]  /*11570*/  IADD3 R26, P6, PT, R25.reuse, UR4, RZ ;  /* 0x00000004191a7c10 */ /* 0x040fe2000ffde0ff */
[----:B------:R-:W-:Y:S01]  /*11580*/  IMAD R42, R42, UR8, R65 ;  /* 0x000000082a2a7c24 */ /* 0x000fe2000f8e0241 */
[----:B------:R-:W3:Y:S02]  /*11590*/  LDG.E.U8 R18, desc[UR6][R18.64] ;  /* 0x0000000612127981 */ /* 0x000ee4000c1e1100 */
[----:B------:R-:W-:-:S02]  /*115a0*/  LEA.HI.X.SX32 R27, R25, UR5, 0x1, P6 ;  /* 0x00000005191b7c11 */ /* 0x000fc4000b0f0eff */
[----:B------:R-:W-:Y:S01]  /*115b0*/  IADD3 R28, P6, PT, R21, UR4, RZ ;  /* 0x00000004151c7c10 */ /* 0x000fe2000ffde0ff */
[----:B------:R-:W-:Y:S01]  /*115c0*/  IMAD R31, R31, UR8, R66 ;  /* 0x000000081f1f7c24 */ /* 0x000fe2000f8e0242 */
[----:B------:R-:W3:Y:S02]  /*115d0*/  LDG.E.U8 R23, desc[UR6][R22.64] ;  /* 0x0000000616177981 */ /* 0x000ee4000c1e1100 */
[----:B------:R-:W-:Y:S02]  /*115e0*/  LEA.HI.X.SX32 R29, R21, UR5, 0x1, P6 ;  /* 0x00000005151d7c11 */ /* 0x000fe4000b0f0eff */
[----:B------:R-:W-:Y:S01]  /*115f0*/  IADD3 R16, P6, PT, R47, UR4, RZ ;  /* 0x000000042f107c10 */ /* 0x000fe2000ffde0ff */
[----:B------:R-:W-:Y:S02]  /*11600*/  IMAD R43, R43, UR8, R68 ;  /* 0x000000082b2b7c24 */ /* 0x000fe4000f8e0244 */
[----:B------:R-:W-:Y:S01]  /*11610*/  IMAD R4, R4, UR8, R63 ;  /* 0x0000000804047c24 */ /* 0x000fe2000f8e023f */
[----:B------:R-:W-:Y:S01]  /*11620*/  LEA.HI.X.SX32 R17, R47, UR5, 0x1, P6 ;  /* 0x000000052f117c11 */ /* 0x000fe2000b0f0eff */
[----:B------:R-:W0:Y:S01]  /*11630*/  I2F.S8 R6, UR10 ;  /* 0x0000000a00067d06 */ /* 0x000e220008001400 */
[----:B------:R-:W-:Y:S01]  /*11640*/  IADD3 R20, P6, PT, R33, UR4, RZ ;  /* 0x0000000421147c10 */ /* 0x000fe2000ffde0ff */
[----:B------:R-:W-:Y:S01]  /*11650*/  IMAD R45, R45, UR8, R60 ;  /* 0x000000082d2d7c24 */ /* 0x000fe2000f8e023c */
[----:B------:R-:W-:Y:S01]  /*11660*/  LOP3.LUT R34, R34, 0xffffffdf, RZ, 0xc0, !PT ;  /* 0xffffffdf22227812 */ /* 0x000fe200078ec0ff */
[----:B------:R-:W-:Y:S01]  /*11670*/  IMAD R57, R57, UR8, R64 ;  /* 0x0000000839397c24 */ /* 0x000fe2000f8e0240 */
[----:B------:R-:W-:Y:S01]  /*11680*/  LEA.HI.X.SX32 R21, R33, UR5, 0x1, P6 ;  /* 0x0000000521157c11 */ /* 0x000fe2000b0f0eff */
[----:B------:R-:W3:Y:S01]  /*11690*/  LDG.E.U8 R26, desc[UR6][R26.64] ;  /* 0x000000061a1a7981 */ /* 0x000ee2000c1e1100 */
[----:B------:R-:W-:-:S02]  /*116a0*/  IADD3 R24, P6, PT, R42, UR4, RZ ;  /* 0x000000042a187c10 */ /* 0x000fc4000ffde0ff */
[----:B------:R-:W-:Y:S01]  /*116b0*/  P2R R41, PR, RZ, 0x2 ;  /* 0x00000002ff297803 */ /* 0x000fe20000000000 */
[----:B------:R-:W3:Y:S01]  /*116c0*/  LDG.E.U8 R29, desc[UR6][R28.64] ;  /* 0x000000061c1d7981 */ /* 0x000ee2000c1e1100 */
[----:B------:R-:W-:Y:S02]  /*116d0*/  LEA.HI.X.SX32 R25, R42, UR5, 0x1, P6 ;  /* 0x000000052a197c11 */ /* 0x000fe4000b0f0eff */
[C---:B------:R-:W-:Y:S01]  /*116e0*/  IADD3 R30, P6, PT, R31.reuse, UR4, RZ ;  /* 0x000000041f1e7c10 */ /* 0x040fe2000ffde0ff */
[----:B------:R-:W3:Y:S03]  /*116f0*/  LDG.E.U8 R16, desc[UR6][R16.64] ;  /* 0x0000000610107981 */ /* 0x000ee6000c1e1100 */
[----:B------:R-:W-:Y:S02]  /*11700*/  LEA.HI.X.SX32 R31, R31, UR5, 0x1, P6 ;  /* 0x000000051f1f7c11 */ /* 0x000fe4000b0f0eff */
[----:B------:R-:W-:-:S04]  /*11710*/  IADD3 R32, P6, PT, R43, UR4, RZ ;  /* 0x000000042b207c10 */ /* 0x000fc8000ffde0ff */
[----:B------:R-:W-:Y:S02]  /*11720*/  LEA.HI.X.SX32 R33, R43, UR5, 0x1, P6 ;  /* 0x000000052b217c11 */ /* 0x000fe4000b0f0eff */
[----:B------:R-:W-:Y:S01]  /*11730*/  IADD3 R42, P6, PT, R4, UR4, RZ ;  /* 0x00000004042a7c10 */ /* 0x000fe2000ffde0ff */
[----:B------:R-:W4:Y:S01]  /*11740*/  LDCU.U8 UR10, c[0x3][0x15b] ;  /* 0x00c02b60ff0a77ac */ /* 0x000f220008000000 */
[-C--:B0-----:R-:W-:Y:S01]  /*11750*/  FMUL R59, R13, R6.reuse ;  /* 0x000000060d3b7220 */ /* 0x081fe20000400000 */
[----:B------:R-:W-:Y:S01]  /*11760*/  @P0 LOP3.LUT R34, R34, 0x20, RZ, 0xfc, !PT ;  /* 0x0000002022220812 */ /* 0x000fe200078efcff */
[----:B------:R-:W3:Y:S01]  /*11770*/  LDG.E.U8 R32, desc[UR6][R32.64] ;  /* 0x0000000620207981 */ /* 0x000ee2000c1e1100 */
[----:B------:R-:W-:Y:S02]  /*11780*/  LEA.HI.X.SX32 R43, R4, UR5, 0x1, P6 ;  /* 0x00000005042b7c11 */ /* 0x000fe4000b0f0eff */
[----:B-1----:R-:W0:Y:S01]  /*11790*/  I2F.S8 R4, UR9 ;  /* 0x0000000900047d06 */ /* 0x002e220008001400 */
[----:B------:R-:W-:Y:S01]  /*117a0*/  IADD3 R44, P6, PT, R45, UR4, RZ ;  /* 0x000000042d2c7c10 */ /* 0x000fe2000ffde0ff */
[----:B------:R-:W5:Y:S01]  /*117b0*/  LDCU.U8 UR9, c[0x3][0x15a] ;  /* 0x00c02b40ff0977ac */ /* 0x000f620008000000 */
[----:B------:R-:W-:-:S05]  /*117c0*/  FMUL R6, R0, R6 ;  /* 0x0000000600067220 */ /* 0x000fca0000400000 */
[----:B----4-:R-:W-:Y:S01]  /*117d0*/  I2F.S8 R60, UR10 ;  /* 0x0000000a003c7d06 */ /* 0x010fe20008001400 */
[----:B------:R-:W-:Y:S01]  /*117e0*/  LEA.HI.X.SX32 R45, R45, UR5, 0x1, P6 ;  /* 0x000000052d2d7c11 */ /* 0x000fe2000b0f0eff */
[----:B------:R-:W4:Y:S01]  /*117f0*/  LDG.E.U8 R43, desc[UR6][R42.64] ;  /* 0x000000062a2b7981 */ /* 0x000f22000c1e1100 */
[----:B------:R-:W-:Y:S01]  /*11800*/  IADD3 R46, P6, PT, R57, UR4, RZ ;  /* 0x00000004392e7c10 */ /* 0x000fe2000ffde0ff */
[----:B0-----:R-:W-:-:S04]  /*11810*/  FFMA R59, R0, R4, R59 ;  /* 0x00000004003b7223 */ /* 0x001fc8000000003b */
[----:B-----5:R-:W-:Y:S01]  /*11820*/  I2F.S8 R9, UR9 ;  /* 0x0000000900097d06 */ /* 0x020fe20008001400 */
[----:B------:R-:W-:Y:S02]  /*11830*/  LEA.HI.X.SX32 R47, R57, UR5, 0x1, P6 ;  /* 0x00000005392f7c11 */ /* 0x000fe4000b0f0eff */
[----:B------:R-:W-:Y:S01]  /*11840*/  LOP3.LUT P0, RZ, R36, 0x400, RZ, 0xc0, !PT ;  /* 0x0000040024ff7812 */ /* 0x000fe2000780c0ff */
[----:B------:R0:W5:Y:S01]  /*11850*/  LDG.E.U8 R57, desc[UR6][R2.64] ;  /* 0x0000000602397981 */ /* 0x000162000c1e1100 */
[----:B------:R-:W1:Y:S01]  /*11860*/  LDCU.U8 UR10, c[0x3][0x15d] ;  /* 0x00c02ba0ff0a77ac */ /* 0x000e620008000000 */
[----:B------:R-:W-:Y:S02]  /*11870*/  ISETP.GE.U32.AND P1, PT, R52, R53, PT ;  /* 0x000000353400720c */ /* 0x000fe40003f26070 */
[----:B------:R-:W-:Y:S01]  /*11880*/  LOP3.LUT R34, R34, 0xfffffffb, RZ, 0xc0, !PT ;  /* 0xfffffffb22227812 */ /* 0x000fe200078ec0ff */
[----:B------:R-:W2:Y:S01]  /*11890*/  LDCU.U8 UR9, c[0x3][0x15c] ;  /* 0x00c02b80ff0977ac */ /* 0x000ea20008000000 */
[----:B------:R-:W-:Y:S01]  /*118a0*/  LOP3.LUT R37, R37, 0xfffffffe, RZ, 0xc0, !PT ;  /* 0xfffffffe25257812 */ /* 0x000fe200078ec0ff */
[----:B------:R-:W5:Y:S01]  /*118b0*/  LDG.E.U8 R44, desc[UR6][R44.64] ;  /* 0x000000062c2c7981 */ /* 0x000f62000c1e1100 */
[----:B0-----:R-:W-:-:S04]  /*118c0*/  FADD R2, R59, 0.5 ;  /* 0x3f0000003b027421 */ /* 0x001fc80000000000 */
[----:B------:R-:W0:Y:S01]  /*118d0*/  F2I.TRUNC.NTZ R3, R2 ;  /* 0x0000000200037305 */ /* 0x000e22000020f100 */
[C---:B------:R-:W-:Y:S01]  /*118e0*/  FFMA R59, R13.reuse, R4, -R6 ;  /* 0x000000040d3b7223 */ /* 0x040fe20000000806 */
[----:B0-----:R-:W-:Y:S02]  /*118f0*/  IMAD.IADD R4, R10, 0x1, R3 ;  /* 0x000000010a047824 */ /* 0x001fe400078e0203 */
[----:B------:R-:W-:-:S04]  /*11900*/  FMUL R3, R13, R60 ;  /* 0x0000003c0d037220 */ /* 0x000fc80000400000 */
[----:B------:R-:W-:-:S04]  /*11910*/  FFMA R3, R0, R9, R3 ;  /* 0x0000000900037223 */ /* 0x000fc80000000003 */
[----:B------:R-:W-:Y:S01]  /*11920*/  FADD R3, R3, 0.5 ;  /* 0x3f00000003037421 */ /* 0x000fe20000000000 */
[----:B------:R-:W-:Y:S01]  /*11930*/  FADD R59, R59, 0.5 ;  /* 0x3f0000003b3b7421 */ /* 0x000fe20000000000 */
[----:B------:R-:W-:-:S04]  /*11940*/  FMUL R60, R0, R60 ;  /* 0x0000003c003c7220 */ /* 0x000fc80000400000 */
[----:B------:R-:W0:Y:S01]  /*11950*/  F2I.TRUNC.NTZ R3, R3 ;  /* 0x0000000300037305 */ /* 0x000e22000020f100 */
[----:B------:R-:W-:-:S07]  /*11960*/  FFMA R60, R13, R9, -R60 ;  /* 0x000000090d3c7223 */ /* 0x000fce000000083c */
[----:B------:R-:W1:Y:S01]  /*11970*/  F2I.TRUNC.NTZ R14, R59 ;  /* 0x0000003b000e7305 */ /* 0x000e62000020f100 */
[----:B------:R-:W-:Y:S01]  /*11980*/  FADD R60, R60, 0.5 ;  /* 0x3f0000003c3c7421 */ /* 0x000fe20000000000 */
[----:B------:R-:W-:-:S06]  /*11990*/  P2R R50, PR, RZ, 0x1 ;  /* 0x00000001ff327803 */ /* 0x000fcc0000000000 */
[----:B------:R-:W2:Y:S01]  /*119a0*/  F2I.TRUNC.NTZ R60, R60 ;  /* 0x0000003c003c7305 */ /* 0x000ea2000020f100 */
[----:B0-----:R-:W-:Y:S01]  /*119b0*/  IMAD.IADD R2, R10, 0x1, R3 ;  /* 0x000000010a027824 */ /* 0x001fe200078e0203 */
[----:B------:R-:W-:Y:S02]  /*119c0*/  SEL R3, RZ, 0x1, P5 ;  /* 0x00000001ff037807 */ /* 0x000fe40002800000 */
[----:B------:R-:W-:Y:S01]  /*119d0*/  LOP3.LUT P0, RZ, R36, 0x2, RZ, 0xc0, !PT ;  /* 0x0000000224ff7812 */ /* 0x000fe2000780c0ff */
[----:B-1----:R-:W-:Y:S02]  /*119e0*/  IMAD.IADD R9, R7, 0x1, R14 ;  /* 0x0000000107097824 */ /* 0x002fe400078e020e */
[----:B------:R-:W-:Y:S01]  /*119f0*/  @!P4 VIADD R3, R3, 0x2 ;  /* 0x000000020303c836 */ /* 0x000fe20000000000 */
[----:B------:R-:W-:Y:S02]  /*11a00*/  P2R R51, PR, RZ, 0x1 ;  /* 0x00000001ff337803 */ /* 0x000fe40000000000 */
[----:B------:R-:W-:-:S02]  /*11a10*/  ISETP.GE.AND P4, PT, R9, RZ, PT ;  /* 0x000000ff0900720c */ /* 0x000fc40003f86270 */
[----:B------:R-:W-:Y:S02]  /*11a20*/  VIMNMX R9, PT, PT, R12, R9, PT ;  /* 0x000000090c097248 */ /* 0x000fe40003fe0100 */
[C---:B------:R-:W-:Y:S02]  /*11a30*/  LOP3.LUT P0, RZ, R36.reuse, 0x10, RZ, 0xc0, !PT ;  /* 0x0000001024ff7812 */ /* 0x040fe4000780c0ff */
[----:B------:R-:W-:Y:S01]  /*11a40*/  SEL R14, R9, RZ, P4 ;  /* 0x000000ff090e7207 */ /* 0x000fe20002000000 */
[----:B--2---:R-:W-:Y:S01]  /*11a50*/  IMAD.IADD R9, R7, 0x1, R60 ;  /* 0x0000000107097824 */ /* 0x004fe200078e023c */
[----:B------:R-:W-:Y:S02]  /*11a60*/  P2R R52, PR, RZ, 0x1 ;  /* 0x00000001ff347803 */ /* 0x000fe40000000000 */
[----:B------:R-:W-:Y:S01]  /*11a70*/  LOP3.LUT P0, RZ, R36, 0x4, RZ, 0xc0, !PT ;  /* 0x0000000424ff7812 */ /* 0x000fe2000780c0ff */
[----:B------:R-:W-:Y:S01]  /*11a80*/  @!P3 VIADD R3, R3, 0x4 ;  /* 0x000000040303b836 */ /* 0x000fe20000000000 */
[----:B------:R-:W-:-:S02]  /*11a90*/  ISETP.GE.AND P6, PT, R4, RZ, PT ;  /* 0x000000ff0400720c */ /* 0x000fc40003fc6270 */
[----:B------:R-:W-:Y:S02]  /*11aa0*/  VIMNMX R4, PT, PT, R11, R4, PT ;  /* 0x000000040b047248 */ /* 0x000fe40003fe0100 */
[----:B------:R-:W-:Y:S02]  /*11ab0*/  P2R R53, PR, RZ, 0x1 ;  /* 0x00000001ff357803 */ /* 0x000fe40000000000 */
[----:B------:R-:W-:Y:S02]  /*11ac0*/  ISETP.GE.AND P3, PT, R9, RZ, PT ;  /* 0x000000ff0900720c */ /* 0x000fe40003f66270 */
[----:B------:R-:W-:Y:S02]  /*11ad0*/  LOP3.LUT P0, RZ, R36, 0x20, RZ, 0xc0, !PT ;  /* 0x0000002024ff7812 */ /* 0x000fe4000780c0ff */
[----:B------:R-:W-:Y:S01]  /*11ae0*/  VIMNMX R9, PT, PT, R12, R9, PT ;  /* 0x000000090c097248 */ /* 0x000fe20003fe0100 */
[----:B------:R-:W0:Y:S01]  /*11af0*/  I2F.S8 R22, UR10 ;  /* 0x0000000a00167d06 */ /* 0x000e220008001400 */
[----:B------:R-:W-:Y:S01]  /*11b00*/  SEL R61, R4, RZ, P6 ;  /* 0x000000ff043d7207 */ /* 0x000fe20003000000 */
[----:B------:R-:W1:Y:S01]  /*11b10*/  LDCU.U8 UR10, c[0x3][0x15f] ;  /* 0x00c02be0ff0a77ac */ /* 0x000e620008000000 */
[----:B------:R-:W-:-:S02]  /*11b20*/  ISETP.GE.AND P6, PT, R2, RZ, PT ;  /* 0x000000ff0200720c */ /* 0x000fc40003fc6270 */
[----:B------:R-:W-:Y:S02]  /*11b30*/  VIMNMX R6, PT, PT, R11, R2, PT ;  /* 0x000000020b067248 */ /* 0x000fe40003fe0100 */
[----:B------:R-:W-:Y:S02]  /*11b40*/  SEL R2, RZ, 0x1, P0 ;  /* 0x00000001ff027807 */ /* 0x000fe40000000000 */
[----:B------:R-:W-:Y:S02]  /*11b50*/  ISETP.NE.AND P0, PT, R53, RZ, PT ;  /* 0x000000ff3500720c */ /* 0x000fe40003f05270 */
[----:B------:R-:W-:Y:S02]  /*11b60*/  SEL R19, R9, RZ, P3 ;  /* 0x000000ff09137207 */ /* 0x000fe40001800000 */
[----:B------:R-:W2:Y:S01]  /*11b70*/  I2F.S8 R9, UR9 ;  /* 0x0000000900097d06 */ /* 0x000ea20008001400 */
[----:B------:R-:W2:Y:S01]  /*11b80*/  LDCU.U8 UR9, c[0x3][0x15e] ;  /* 0x00c02bc0ff0977ac */ /* 0x000ea20008000000 */
[----:B------:R-:W-:-:S02]  /*11b90*/  SEL R4, RZ, 0x1, P0 ;  /* 0x00000001ff047807 */ /* 0x000fc40000000000 */
[----:B------:R-:W-:Y:S01]  /*11ba0*/  ISETP.NE.AND P0, PT, R52, RZ, PT ;  /* 0x000000ff3400720c */ /* 0x000fe20003f05270 */
[CC--:B0-----:R-:W-:Y:S01]  /*11bb0*/  FMUL R28, R0.reuse, R22.reuse ;  /* 0x00000016001c7220 */ /* 0x0c1fe20000400000 */
[C---:B------:R-:W-:Y:S02]  /*11bc0*/  FMUL R27, R13.reuse, R22 ;  /* 0x000000160d1b7220 */ /* 0x040fe40000400000 */
[----:B-1----:R-:W0:Y:S01]  /*11bd0*/  I2F.S8 R22, UR10 ;  /* 0x0000000a00167d06 */ /* 0x002e220008001400 */
[----:B------:R-:W1:Y:S01]  /*11be0*/  LDCU.U8 UR10, c[0x3][0x161] ;  /* 0x00c02c20ff0a77ac */ /* 0x000e620008000000 */
[-C--:B--2---:R-:W-:Y:S01]  /*11bf0*/  FFMA R28, R13, R9.reuse, -R28 ;  /* 0x000000090d1c7223 */ /* 0x084fe2000000081c */
[----:B------:R-:W-:-:S06]  /*11c00*/  FFMA R27, R0, R9, R27 ;  /* 0x00000009001b7223 */ /* 0x000fcc000000001b */
[----:B------:R-:W-:Y:S01]  /*11c10*/  @!P0 VIADD R2, R2, 0x2 ;  /* 0x0000000202028836 */ /* 0x000fe20000000000 */
[----:B------:R-:W-:Y:S01]  /*11c20*/  ISETP.NE.AND P0, PT, R51, RZ, PT ;  /* 0x000000ff3300720c */ /* 0x000fe20003f05270 */
[----:B------:R-:W2:Y:S01]  /*11c30*/  I2F.S8 R9, UR9 ;  /* 0x0000000900097d06 */ /* 0x000ea20008001400 */
[----:B------:R-:W2:Y:S01]  /*11c40*/  LDCU.U8 UR9, c[0x3][0x160] ;  /* 0x00c02c00ff0977ac */ /* 0x000ea20008000000 */
[----:B------:R-:W-:Y:S01]  /*11c50*/  @!P2 VIADD R3, R3, 0x8 ;  /* 0x000000080303a836 */ /* 0x000fe20000000000 */
[----:B------:R-:W-:Y:S01]  /*11c60*/  ISETP.GE.U32.AND P2, PT, R49, R54, PT ;  /* 0x000000363100720c */ /* 0x000fe20003f46070 */
[----:B0-----:R-:W-:-:S08]  /*11c70*/  FMUL R49, R13, R22 ;  /* 0x000000160d317220 */ /* 0x001fd00000400000 */
[----:B------:R-:W-:Y:S01]  /*11c80*/  @!P0 VIADD R4, R4, 0x2 ;  /* 0x0000000204048836 */ /* 0x000fe20000000000 */
[----:B------:R-:W-:Y:S01]  /*11c90*/  ISETP.NE.AND P0, PT, R50, RZ, PT ;  /* 0x000000ff3200720c */ /* 0x000fe20003f05270 */
[C---:B------:R-:W-:Y:S02]  /*11ca0*/  FMUL R50, R0.reuse, R22 ;  /* 0x0000001600327220 */ /* 0x040fe40000400000 */
[----:B-1----:R-:W0:Y:S01]  /*11cb0*/  I2F.S8 R22, UR10 ;  /* 0x0000000a00167d06 */ /* 0x002e220008001400 */
[----:B------:R-:W1:Y:S01]  /*11cc0*/  LDCU.U8 UR10, c[0x3][0x163] ;  /* 0x00c02c60ff0a77ac */ /* 0x000e620008000000 */
[-C--:B--2---:R-:W-:Y:S01]  /*11cd0*/  FFMA R50, R13, R9.reuse, -R50 ;  /* 0x000000090d327223 */ /* 0x084fe20000000832 */
[----:B------:R-:W-:-:S05]  /*11ce0*/  FFMA R49, R0, R9, R49 ;  /* 0x0000000900317223 */ /* 0x000fca0000000031 */
[----:B------:R-:W2:Y:S01]  /*11cf0*/  I2F.S8 R9, UR9 ;  /* 0x0000000900097d06 */ /* 0x000ea20008001400 */
[----:B------:R-:W3:Y:S01]  /*11d00*/  LDCU.U8 UR9, c[0x3][0x162] ;  /* 0x00c02c40ff0977ac */ /* 0x000ee20008000000 */
[----:B------:R-:W-:Y:S01]  /*11d10*/  LOP3.LUT P5, RZ, R36, 0x8, RZ, 0xc0, !PT ;  /* 0x0000000824ff7812 */ /* 0x000fe200078ac0ff */
[-C--:B0-----:R-:W-:Y:S01]  /*11d20*/  FMUL R52, R0, R22.reuse ;  /* 0x0000001600347220 */ /* 0x081fe20000400000 */
[----:B------:R-:W-:-:S03]  /*11d30*/  FMUL R53, R13, R22 ;  /* 0x000000160d357220 */ /* 0x000fc60000400000 */
[-C--:B--2---:R-:W-:Y:S01]  /*11d40*/  FFMA R51, R13, R9.reuse, -R52 ;  /* 0x000000090d337223 */ /* 0x084fe20000000834 */
[----:B------:R-:W-:Y:S02]  /*11d50*/  FFMA R53, R0, R9, R53 ;  /* 0x0000000900357223 */ /* 0x000fe40000000035 */
[----:B-1----:R-:W0:Y:S05]  /*11d60*/  I2F.S8 R9, UR10 ;  /* 0x0000000a00097d06 */ /* 0x002e2a0008001400 */
[----:B------:R-:W-:Y:S01]  /*11d70*/  @!P5 VIADD R2, R2, 0x4 ;  /* 0x000000040202d836 */ /* 0x000fe20000000000 */
[----:B------:R-:W-:Y:S02]  /*11d80*/  SEL R6, R6, RZ, P6 ;  /* 0x000000ff06067207 */ /* 0x000fe40003000000 */
[----:B------:R-:W-:Y:S01]  /*11d90*/  LOP3.LUT P6, RZ, R36, 0x1, RZ, 0xc0, !PT ;  /* 0x0000000124ff7812 */ /* 0x000fe200078cc0ff */
[----:B------:R-:W-:Y:S01]  /*11da0*/  FADD R27, R27, 0.5 ;  /* 0x3f0000001b1b7421 */ /* 0x000fe20000000000 */
[----:B------:R-:W-:Y:S01]  /*11db0*/  IMAD R14, R61, UR8, R14 ;  /* 0x000000083d0e7c24 */ /* 0x000fe2000f8e020e */
[----:B------:R-:W-:Y:S01]  /*11dc0*/  ISETP.GE.U32.AND P3, PT, R55, R58, PT ;  /* 0x0000003a3700720c */ /* 0x000fe20003f66070 */
[----:B------:R-:W-:-:S02]  /*11dd0*/  IMAD R6, R6, UR8, R19 ;  /* 0x0000000806067c24 */ /* 0x000fc4000f8e0213 */
[-C--:B0-----:R-:W-:Y:S01]  /*11de0*/  FMUL R22, R0, R9.reuse ;  /* 0x0000000900167220 */ /* 0x081fe20000400000 */
[----:B------:R-:W-:-:S06]  /*11df0*/  FMUL R9, R13, R9 ;  /* 0x000000090d097220 */ /* 0x000fcc0000400000 */
[----:B------:R-:W-:Y:S01]  /*11e00*/  @!P6 VIADD R4, R4, 0x4 ;  /* 0x000000040404e836 */ /* 0x000fe20000000000 */
[----:B------:R-:W-:Y:S01]  /*11e10*/  F2I.TRUNC.NTZ R27, R27 ;  /* 0x0000001b001b7305 */ /* 0x000fe2000020f100 */
[----:B------:R-:W-:Y:S02]  /*11e20*/  @!P2 VIADD R3, R3, 0x10 ;  /* 0x000000100303a836 */ /* 0x000fe40000000000 */
[----:B------:R-:W-:Y:S01]  /*11e30*/  FADD R28, R28, 0.5 ;  /* 0x3f0000001c1c7421 */ /* 0x000fe20000000000 */
[----:B------:R-:W-:Y:S01]  /*11e40*/  @!P0 VIADD R2, R2, 0x8 ;  /* 0x0000000802028836 */ /* 0x000fe20000000000 */
[----:B------:R-:W-:Y:S02]  /*11e50*/  LOP3.LUT P0, RZ, R36, 0x800, RZ, 0xc0, !PT ;  /* 0x0000080024ff7812 */ /* 0x000fe4000780c0ff */
[----:B---3--:R-:W-:Y:S02]  /*11e60*/  ISETP.GE.U32.AND P5, PT, R8, R15, PT ;  /* 0x0000000f0800720c */ /* 0x008fe40003fa6070 */
[----:B------:R-:W0:Y:S01]  /*11e70*/  I2F.S8 R8, UR9 ;  /* 0x0000000900087d06 */ /* 0x000e220008001400 */
[----:B------:R-:W-:-:S07]  /*11e80*/  FADD R50, R50, 0.5 ;  /* 0x3f00000032327421 */ /* 0x000fce0000000000 */
[----:B------:R-:W1:Y:S01]  /*11e90*/  F2I.TRUNC.NTZ R28, R28 ;  /* 0x0000001c001c7305 */ /* 0x000e62000020f100 */
[----:B------:R-:W-:Y:S01]  /*11ea0*/  @!P0 VIADD R2, R2, 0x10 ;  /* 0x0000001002028836 */ /* 0x000fe20000000000 */
[----:B------:R-:W-:Y:S01]  /*11eb0*/  @P1 LOP3.LUT R34, R34, 0x4, RZ, 0xfc, !PT ;  /* 0x0000000422221812 */ /* 0x000fe200078efcff */
[----:B------:R-:W-:Y:S01]  /*11ec0*/  FADD R51, R51, 0.5 ;  /* 0x3f00000033337421 */ /* 0x000fe20000000000 */
[----:B------:R-:W2:Y:S01]  /*11ed0*/  LDCU.U8 UR10, c[0x3][0x165] ;  /* 0x00c02ca0ff0a77ac */ /* 0x000ea20008000000 */
[-C--:B0-----:R-:W-:Y:S01]  /*11ee0*/  FFMA R55, R13, R8.reuse, -R22 ;  /* 0x000000080d377223 */ /* 0x081fe20000000816 */
[----:B------:R-:W-:Y:S01]  /*11ef0*/  FFMA R54, R0, R8, R9 ;  /* 0x0000000800367223 */ /* 0x000fe20000000009 */
[C---:B------:R-:W-:Y:S01]  /*11f00*/  IADD3 R8, P6, PT, R14.reuse, UR4, RZ ;  /* 0x000000040e087c10 */ /* 0x040fe2000ffde0ff */
[----:B------:R-:W0:Y:S03]  /*11f10*/  LDCU.U8 UR9, c[0x3][0x164] ;  /* 0x00c02c80ff0977ac */ /* 0x000e260008000000 */
[----:B------:R-:W-:-:S02]  /*11f20*/  LEA.HI.X.SX32 R9, R14, UR5, 0x1, P6 ;  /* 0x000000050e097c11 */ /* 0x000fc4000b0f0eff */
[----:B------:R-:W-:Y:S01]  /*11f30*/  IADD3 R14, P2, PT, R6, UR4, RZ ;  /* 0x00000004060e7c10 */ /* 0x000fe2000ff5e0ff */
[----:B------:R-:W-:-:S03]  /*11f40*/  FADD R22, R49, 0.5 ;  /* 0x3f00000031167421 */ /* 0x000fc60000000000 */
[----:B------:R-:W-:Y:S02]  /*11f50*/  LEA.HI.X.SX32 R15, R6, UR5, 0x1, P2 ;  /* 0x00000005060f7c11 */ /* 0x000fe400090f0eff */
[----:B------:R-:W-:Y:S01]  /*11f60*/  LOP3.LUT P2, RZ, R36, 0x1000, RZ, 0xc0, !PT ;  /* 0x0000100024ff7812 */ /* 0x000fe2000784c0ff */
[----:B------:R-:W-:Y:S02]  /*11f70*/  IMAD.IADD R6, R10, 0x1, R27 ;  /* 0x000000010a067824 */ /* 0x000fe400078e021b */
[----:B------:R-:W3:Y:S01]  /*11f80*/  F2I.TRUNC.NTZ R27, R22 ;  /* 0x00000016001b7305 */ /* 0x000ee2000020f100 */
[----:B-1----:R-:W-:-:S07]  /*11f90*/  IMAD.IADD R19, R7, 0x1, R28 ;  /* 0x0000000107137824 */ /* 0x002fce00078e021c */
[----:B------:R-:W1:Y:S01]  /*11fa0*/  F2I.TRUNC.NTZ R50, R50 ;  /* 0x0000003200327305 */ /* 0x000e62000020f100 */
[----:B------:R-:W-:Y:S01]  /*11fb0*/  ISETP.NE.AND P0, PT, R48, RZ, PT ;  /* 0x000000ff3000720c */ /* 0x000fe20003f05270 */
[----:B------:R-:W-:Y:S01]  /*11fc0*/  @!P2 VIADD R2, R2, 0x20 ;  /* 0x000000200202a836 */ /* 0x000fe20000000000 */
[----:B------:R-:W-:Y:S01]  /*11fd0*/  ISETP.GE.AND P2, PT, R6, RZ, PT ;  /* 0x000000ff0600720c */ /* 0x000fe20003f46270 */
[----:B------:R-:W-:Y:S01]  /*11fe0*/  @!P3 VIADD R3, R3, 0x20 ;  /* 0x000000200303b836 */ /* 0x000fe20000000000 */
[----:B------:R-:W-:Y:S01]  /*11ff0*/  VIMNMX R6, PT, PT, R11, R6, PT ;  /* 0x000000060b067248 */ /* 0x000fe20003fe0100 */
[----:B------:R-:W5:Y:S01]  /*12000*/  LDG.E.U8 R14, desc[UR6][R14.64] ;  /* 0x000000060e0e7981 */ /* 0x000f62000c1e1100 */
[----:B---3--:R-:W-:Y:S02]  /*12010*/  IMAD.IADD R48, R10, 0x1, R27 ;  /* 0x000000010a307824 */ /* 0x008fe400078e021b */
[----:B------:R-:W-:Y:S02]  /*12020*/  SEL R6, R6, RZ, P2 ;  /* 0x000000ff06067207 */ /* 0x000fe40001000000 */
[----:B------:R-:W-:-:S02]  /*12030*/  ISETP.GE.AND P2, PT, R19, RZ, PT ;  /* 0x000000ff1300720c */ /* 0x000fc40003f46270 */
[----:B------:R-:W-:Y:S02]  /*12040*/  VIMNMX R19, PT, PT, R12, R19, PT ;  /* 0x000000130c137248 */ /* 0x000fe40003fe0100 */
[----:B------:R-:W-:Y:S01]  /*12050*/  VIMNMX R49, PT, PT, R11, R48, PT ;  /* 0x000000300b317248 */ /* 0x000fe20003fe0100 */
[----:B-1----:R-:W-:Y:S01]  /*12060*/  IMAD.IADD R27, R7, 0x1, R50 ;  /* 0x00000001071b7824 */ /* 0x002fe200078e0232 */
[----:B------:R-:W-:Y:S02]  /*12070*/  SEL R19, R19, RZ, P2 ;  /* 0x000000ff13137207 */ /* 0x000fe40001000000 */
[----:B------:R-:W-:Y:S02]  /*12080*/  ISETP.GE.AND P2, PT, R48, RZ, PT ;  /* 0x000000ff3000720c */ /* 0x000fe40003f46270 */
[----:B------:R-:W-:Y:S02]  /*12090*/  VIMNMX R52, PT, PT, R12, R27, PT ;  /* 0x0000001b0c347248 */ /* 0x000fe40003fe0100 */
[----:B------:R-:W-:-:S02]  /*120a0*/  SEL R49, R49, RZ, P2 ;  /* 0x000000ff31317207 */ /* 0x000fc40001000000 */
[----:B------:R-:W-:Y:S01]  /*120b0*/  ISETP.GE.AND P2, PT, R27, RZ, PT ;  /* 0x000000ff1b00720c */ /* 0x000fe20003f46270 */
[----:B------:R-:W-:-:S06]  /*120c0*/  FADD R27, R53, 0.5 ;  /* 0x3f000000351b7421 */ /* 0x000fcc0000000000 */
[----:B------:R-:W1:Y:S01]  /*120d0*/  F2I.TRUNC.NTZ R27, R27 ;  /* 0x0000001b001b7305 */ /* 0x000e62000020f100 */
[----:B------:R-:W-:Y:S02]  /*120e0*/  LOP3.LUT P1, RZ, R36, 0x200, RZ, 0xc0, !PT ;  /* 0x0000020024ff7812 */ /* 0x000fe4000782c0ff */
[----:B------:R-:W-:Y:S01]  /*120f0*/  SEL R52, R52, RZ, P2 ;  /* 0x000000ff34347207 */ /* 0x000fe20001000000 */
[----:B-1----:R-:W-:Y:S02]  /*12100*/  IMAD.IADD R22, R10, 0x1, R27 ;  /* 0x000000010a167824 */ /* 0x002fe400078e021b */
[----:B------:R-:W-:-:S08]  /*12110*/  FADD R27, R54, 0.5 ;  /* 0x3f000000361b7421 */ /* 0x000fd00000000000 */
[----:B------:R-:W-:Y:S01]  /*12120*/  @!P1 VIADD R4, R4, 0x8 ;  /* 0x0000000804049836 */ /* 0x000fe20000000000 */
[----:B------:R-:W-:Y:S02]  /*12130*/  LOP3.LUT P1, RZ, R36, 0x100, RZ, 0xc0, !PT ;  /* 0x0000010024ff7812 */ /* 0x000fe4000782c0ff */
[----:B------:R-:W-:Y:S02]  /*12140*/  ISETP.GE.AND P2, PT, R22, RZ, PT ;  /* 0x000000ff1600720c */ /* 0x000fe40003f46270 */
[----:B------:R-:W-:Y:S02]  /*12150*/  VIMNMX R48, PT, PT, R11, R22, PT ;  /* 0x000000160b307248 */ /* 0x000fe40003fe0100 */
[----:B------:R-:W1:Y:S08]  /*12160*/  F2I.TRUNC.NTZ R22, R51 ;  /* 0x0000003300167305 */ /* 0x000e70000020f100 */
[----:B------:R-:W3:Y:S01]  /*12170*/  F2I.TRUNC.NTZ R27, R27 ;  /* 0x0000001b001b7305 */ /* 0x000ee2000020f100 */
[----:B------:R-:W-:Y:S01]  /*12180*/  @!P1 VIADD R4, R4, 0x10 ;  /* 0x0000001004049836 */ /* 0x000fe20000000000 */
[----:B------:R-:W-:Y:S01]  /*12190*/  ISETP.NE.AND P1, PT, R41, RZ, PT ;  /* 0x000000ff2900720c */ /* 0x000fe20003f25270 */
[----:B-1----:R-:W-:Y:S01]  /*121a0*/  IMAD.IADD R41, R7, 0x1, R22 ;  /* 0x0000000107297824 */ /* 0x002fe200078e0216 */
[----:B------:R-:W-:-:S04]  /*121b0*/  SEL R48, R48, RZ, P2 ;  /* 0x000000ff30307207 */ /* 0x000fc80001000000 */
[----:B------:R-:W-:Y:S02]  /*121c0*/  ISETP.GE.AND P2, PT, R41, RZ, PT ;  /* 0x000000ff2900720c */ /* 0x000fe40003f46270 */
[----:B------:R-:W-:Y:S01]  /*121d0*/  VIMNMX R53, PT, PT, R12, R41, PT ;  /* 0x000000290c357248 */ /* 0x000fe20003fe0100 */
[----:B---3--:R-:W-:-:S03]  /*121e0*/  IMAD.IADD R22, R10, 0x1, R27 ;  /* 0x000000010a167824 */ /* 0x008fc600078e021b */
[----:B------:R-:W-:Y:S02]  /*121f0*/  SEL R53, R53, RZ, P2 ;  /* 0x000000ff35357207 */ /* 0x000fe40001000000 */
[----:B------:R-:W-:Y:S02]  /*12200*/  ISETP.GE.AND P2, PT, R22, RZ, PT ;  /* 0x000000ff1600720c */ /* 0x000fe40003f46270 */
[----:B------:R-:W-:Y:S01]  /*12210*/  VIMNMX R54, PT, PT, R11, R22, PT ;  /* 0x000000160b367248 */ /* 0x000fe20003fe0100 */
[----:B------:R-:W-:-:S06]  /*12220*/  FADD R22, R55, 0.5 ;  /* 0x3f00000037167421 */ /* 0x000fcc0000000000 */
[----:B------:R-:W1:Y:S08]  /*12230*/  F2I.TRUNC.NTZ R22, R22 ;  /* 0x0000001600167305 */ /* 0x000e70000020f100 */
[----:B--2---:R-:W2:Y:S01]  /*12240*/  I2F.S8 R28, UR10 ;  /* 0x0000000a001c7d06 */ /* 0x004ea20008001400 */
[----:B------:R-:W-:Y:S01]  /*12250*/  SEL R54, R54, RZ, P2 ;  /* 0x000000ff36367207 */ /* 0x000fe20001000000 */
[----:B-1----:R-:W-:-:S06]  /*12260*/  IMAD.IADD R41, R7, 0x1, R22 ;  /* 0x0000000107297824 */ /* 0x002fcc00078e0216 */
[----:B0-----:R-:W0:Y:S01]  /*12270*/  I2F.S8 R27, UR9 ;  /* 0x00000009001b7d06 */ /* 0x001e220008001400 */
[----:B------:R-:W-:Y:S02]  /*12280*/  ISETP.GE.AND P2, PT, R41, RZ, PT ;  /* 0x000000ff2900720c */ /* 0x000fe40003f46270 */
[----:B------:R-:W-:-:S04]  /*12290*/  VIMNMX R55, PT, PT, R12, R41, PT ;  /* 0x000000290c377248 */ /* 0x000fc80003fe0100 */
[----:B------:R-:W-:Y:S02]  /*122a0*/  SEL R55, R55, RZ, P2 ;  /* 0x000000ff37377207 */ /* 0x000fe40001000000 */
[----:B------:R-:W-:Y:S01]  /*122b0*/  ISETP.GE.U32.AND P2, PT, R18, R23, PT ;  /* 0x000000171200720c */ /* 0x000fe20003f46070 */
[-C--:B--2---:R-:W-:Y:S01]  /*122c0*/  FMUL R23, R13, R28.reuse ;  /* 0x0000001c0d177220 */ /* 0x084fe20000400000 */
[----:B------:R-:W-:-:S03]  /*122d0*/  FMUL R18, R0, R28 ;  /* 0x0000001c00127220 */ /* 0x000fc60000400000 */
[-C--:B0-----:R-:W-:Y:S01]  /*122e0*/  FFMA R23, R0, R27.reuse, R23 ;  /* 0x0000001b00177223 */ /* 0x081fe20000000017 */
[----:B------:R-:W-:-:S03]  /*122f0*/  FFMA R18, R13, R27, -R18 ;  /* 0x0000001b0d127223 */ /* 0x000fc60000000812 */
[----:B------:R-:W-:Y:S01]  /*12300*/  FADD R23, R23, 0.5 ;  /* 0x3f00000017177421 */ /* 0x000fe20000000000 */
[----:B------:R-:W-:-:S05]  /*12310*/  FADD R18, R18, 0.5 ;  /* 0x3f00000012127421 */ /* 0x000fca0000000000 */
[----:B------:R-:W0:Y:S01]  /*12320*/  F2I.TRUNC.NTZ R23, R23 ;  /* 0x0000001700177305 */ /* 0x000e22000020f100 */
[----:B------:R-:W1:Y:S07]  /*12330*/  LDCU.U8 UR10, c[0x3][0x167] ;  /* 0x00c02ce0ff0a77ac */ /* 0x000e6e0008000000 */
[----:B------:R-:W2:Y:S01]  /*12340*/  F2I.TRUNC.NTZ R18, R18 ;  /* 0x0000001200127305 */ /* 0x000ea2000020f100 */
[----:B------:R-:W3:Y:S01]  /*12350*/  LDCU.U8 UR9, c[0x3][0x166] ;  /* 0x00c02cc0ff0977ac */ /* 0x000ee20008000000 */
[----:B0-----:R-:W-:-:S02]  /*12360*/  IMAD.IADD R22, R10, 0x1, R23 ;  /* 0x000000010a167824 */ /* 0x001fc400078e0217 */
[----:B------:R0:W4:Y:S03]  /*12370*/  LDG.E.U8 R23, desc[UR6][R20.64] ;  /* 0x0000000614177981 */ /* 0x000126000c1e1100 */
[----:B------:R-:W-:Y:S02]  /*12380*/  ISETP.GE.AND P3, PT, R22, RZ, PT ;  /* 0x000000ff1600720c */ /* 0x000fe40003f66270 */
[----:B------:R-:W-:Y:S01]  /*12390*/  VIMNMX R27, PT, PT, R11, R22, PT ;  /* 0x000000160b1b7248 */ /* 0x000fe20003fe0100 */
[----:B--2---:R-:W-:-:S03]  /*123a0*/  IMAD.IADD R41, R7, 0x1, R18 ;  /* 0x0000000107297824 */ /* 0x004fc600078e0212 */
[----:B------:R-:W-:Y:S02]  /*123b0*/  SEL R27, R27, RZ, P3 ;  /* 0x000000ff1b1b7207 */ /* 0x000fe40001800000 */
[----:B------:R-:W-:Y:S02]  /*123c0*/  ISETP.GE.AND P3, PT, R41, RZ, PT ;  /* 0x000000ff2900720c */ /* 0x000fe40003f66270 */
[----:B------:R-:W-:Y:S02]  /*123d0*/  VIMNMX R22, PT, PT, R12, R41, PT ;  /* 0x000000290c167248 */ /* 0x000fe40003fe0100 */
[----:B-1----:R-:W1:Y:S08]  /*123e0*/  I2F.S8 R41, UR10 ;  /* 0x0000000a00297d06 */ /* 0x002e700008001400 */
[----:B---3--:R-:W2:Y:S01]  /*123f0*/  I2F.S8 R28, UR9 ;  /* 0x00000009001c7d06 */ /* 0x008ea20008001400 */
[----:B------:R-:W0:Y:S01]  /*12400*/  LDCU.U8 UR10, c[0x3][0x169] ;  /* 0x00c02d20ff0a77ac */ /* 0x000e220008000000 */
[----:B------:R-:W3:Y:S01]  /*12410*/  LDCU.U8 UR9, c[0x3][0x168] ;  /* 0x00c02d00ff0977ac */ /* 0x000ee20008000000 */
[-C--:B-1----:R-:W-:Y:S01]  /*12420*/  FMUL R18, R0, R41.reuse ;  /* 0x0000002900127220 */ /* 0x082fe20000400000 */
[----:B------:R-:W-:-:S04]  /*12430*/  FMUL R41, R13, R41 ;  /* 0x000000290d297220 */ /* 0x000fc80000400000 */
[-C--:B--2---:R-:W-:Y:S01]  /*12440*/  FFMA R41, R0, R28.reuse, R41 ;  /* 0x0000001c00297223 */ /* 0x084fe20000000029 */
[----:B------:R-:W-:-:S03]  /*12450*/  FFMA R18, R13, R28, -R18 ;  /* 0x0000001c0d127223 */ /* 0x000fc60000000812 */
[----:B------:R-:W-:Y:S01]  /*12460*/  FADD R41, R41, 0.5 ;  /* 0x3f00000029297421 */ /* 0x000fe20000000000 */
[----:B------:R-:W-:-:S05]  /*12470*/  FADD R18, R18, 0.5 ;  /* 0x3f00000012127421 */ /* 0x000fca0000000000 */
[----:B------:R-:W1:Y:S08]  /*12480*/  F2I.TRUNC.NTZ R41, R41 ;  /* 0x0000002900297305 */ /* 0x000e70000020f100 */
[----:B------:R-:W2:Y:S01]  /*12490*/  F2I.TRUNC.NTZ R18, R18 ;  /* 0x0000001200127305 */ /* 0x000ea2000020f100 */
[----:B------:R-:W-:Y:S01]  /*124a0*/  SEL R22, R22, RZ, P3 ;  /* 0x000000ff16167207 */ /* 0x000fe20001800000 */
[----:B-1----:R-:W-:-:S06]  /*124b0*/  IMAD.IADD R28, R10, 0x1, R41 ;  /* 0x000000010a1c7824 */ /* 0x002fcc00078e0229 */
[----:B0-----:R-:W0:Y:S01]  /*124c0*/  I2F.S8 R20, UR10 ;  /* 0x0000000a00147d06 */ /* 0x001e220008001400 */
[----:B------:R-:W-:Y:S02]  /*124d0*/  ISETP.GE.AND P3, PT, R28, RZ, PT ;  /* 0x000000ff1c00720c */ /* 0x000fe40003f66270 */
[----:B------:R-:W-:Y:S01]  /*124e0*/  VIMNMX R50, PT, PT, R11, R28, PT ;  /* 0x0000001c0b327248 */ /* 0x000fe20003fe0100 */
[----:B--2---:R-:W-:-:S03]  /*124f0*/  IMAD.IADD R17, R7, 0x1, R18 ;  /* 0x0000000107117824 */ /* 0x004fc600078e0212 */
[----:B------:R-:W-:Y:S02]  /*12500*/  SEL R50, R50, RZ, P3 ;  /* 0x000000ff32327207 */ /* 0x000fe40001800000 */
[----:B------:R-:W-:Y:S02]  /*12510*/  ISETP.GE.AND P3, PT, R17, RZ, PT ;  /* 0x000000ff1100720c */ /* 0x000fe40003f66270 */
[----:B------:R-:W-:Y:S02]  /*12520*/  VIMNMX R51, PT, PT, R12, R17, PT ;  /* 0x000000110c337248 */ /* 0x000fe40003fe0100 */
[----:B---3--:R-:W1:Y:S01]  /*12530*/  I2F.S8 R17, UR9 ;  /* 0x0000000900117d06 */ /* 0x008e620008001400 */
[-C--:B0-----:R-:W-:Y:S01]  /*12540*/  FMUL R21, R13, R20.reuse ;  /* 0x000000140d157220 */ /* 0x081fe20000400000 */
[----:B------:R-:W-:Y:S02]  /*12550*/  SEL R51, R51, RZ, P3 ;  /* 0x000000ff33337207 */ /* 0x000fe40001800000 */
[----:B------:R-:W-:Y:S01]  /*12560*/  ISETP.GE.U32.AND P3, PT, R26, R29, PT ;  /* 0x0000001d1a00720c */ /* 0x000fe20003f66070 */
[----:B------:R-:W-:-:S02]  /*12570*/  FMUL R26, R0, R20 ;  /* 0x00000014001a7220 */ /* 0x000fc40000400000 */
[----:B------:R-:W2:Y:S01]  /*12580*/  LDG.E.U8 R20, desc[UR6][R30.64] ;  /* 0x000000061e147981 */ /* 0x000ea2000c1e1100 */
[-C--:B-1----:R-:W-:Y:S01]  /*12590*/  FFMA R21, R0, R17.reuse, R21 ;  /* 0x0000001100157223 */ /* 0x082fe20000000015 */
[----:B------:R-:W-:-:S03]  /*125a0*/  FFMA R26, R13, R17, -R26 ;  /* 0x000000110d1a7223 */ /* 0x000fc6000000081a */
[----:B------:R-:W-:-:S06]  /*125b0*/  FADD R17, R21, 0.5 ;  /* 0x3f00000015117421 */ /* 0x000fcc0000000000 */
[----:B------:R-:W0:Y:S02]  /*125c0*/  F2I.TRUNC.NTZ R17, R17 ;  /* 0x0000001100117305 */ /* 0x000e24000020f100 */
[----:B0-----:R-:W-:Y:S02]  /*125d0*/  IMAD.IADD R18, R10, 0x1, R17 ;  /* 0x000000010a127824 */ /* 0x001fe400078e0211 */
[----:B------:R0:W2:Y:S01]  /*125e0*/  LDG.E.U8 R17, desc[UR6][R24.64] ;  /* 0x0000000618117981 */ /* 0x0000a2000c1e1100 */
[----:B------:R-:W-:Y:S01]  /*125f0*/  FADD R26, R26, 0.5 ;  /* 0x3f0000001a1a7421 */ /* 0x000fe20000000000 */
[----:B------:R-:W1:Y:S05]  /*12600*/  LDCU.U8 UR10, c[0x3][0x16b] ;  /* 0x00c02d60ff0a77ac */ /* 0x000e6a0008000000 */
[----:B------:R-:W3:Y:S01]  /*12610*/  F2I.TRUNC.NTZ R26, R26 ;  /* 0x0000001a001a7305 */ /* 0x000ee2000020f100 */
[----:B------:R-:W0:Y:S01]  /*12620*/  LDCU.U8 UR9, c[0x3][0x16a] ;  /* 0x00c02d40ff0977ac */ /* 0x000e220008000000 */
[----:B------:R-:W-:-:S02]  /*12630*/  @P3 LOP3.LUT R37, R37, 0x1, RZ, 0xfc, !PT ;  /* 0x0000000125253812 */ /* 0x000fc400078efcff */
[----:B------:R-:W-:Y:S02]  /*12640*/  ISETP.GE.AND P3, PT, R18, RZ, PT ;  /* 0x000000ff1200720c */ /* 0x000fe40003f66270 */
[----:B------:R-:W-:-:S04]  /*12650*/  VIMNMX R21, PT, PT, R11, R18, PT ;  /* 0x000000120b157248 */ /* 0x000fc80003fe0100 */
[----:B------:R-:W-:Y:S01]  /*12660*/  SEL R21, R21, RZ, P3 ;  /* 0x000000ff15157207 */ /* 0x000fe20001800000 */
[----:B---3--:R-:W-:-:S05]  /*12670*/  IMAD.IADD R29, R7, 0x1, R26 ;  /* 0x00000001071d7824 */ /* 0x008fca00078e021a */
[----:B------:R-:W-:Y:S02]  /*12680*/  ISETP.GE.AND P3, PT, R29, RZ, PT ;  /* 0x000000ff1d00720c */ /* 0x000fe40003f66270 */
[----:B------:R-:W-:Y:S02]  /*12690*/  VIMNMX R18, PT, PT, R12, R29, PT ;  /* 0x0000001d0c127248 */ /* 0x000fe40003fe0100 */
[----:B-1----:R-:W1:Y:S08]  /*126a0*/  I2F.S8 R29, UR10 ;  /* 0x0000000a001d7d06 */ /* 0x002e700008001400 */
[----:B0-----:R-:W0:Y:S01]  /*126b0*/  I2F.S8 R28, UR9 ;  /* 0x00000009001c7d06 */ /* 0x001e220008001400 */
[----:B------:R-:W3:Y:S01]  /*126c0*/  LDCU.U8 UR10, c[0x3][0x16d] ;  /* 0x00c02da0ff0a77ac */ /* 0x000ee20008000000 */
[----:B------:R-:W5:Y:S01]  /*126d0*/  LDCU.U8 UR9, c[0x3][0x16c] ;  /* 0x00c02d80ff0977ac */ /* 0x000f620008000000 */
[-C--:B-1----:R-:W-:Y:S01]  /*126e0*/  FMUL R26, R0, R29.reuse ;  /* 0x0000001d001a7220 */ /* 0x082fe20000400000 */
[----:B------:R-:W-:-:S04]  /*126f0*/  FMUL R29, R13, R29 ;  /* 0x0000001d0d1d7220 */ /* 0x000fc80000400000 */
[-C--:B0-----:R-:W-:Y:S01]  /*12700*/  FFMA R29, R0, R28.reuse, R29 ;  /* 0x0000001c001d7223 */ /* 0x081fe2000000001d */
[----:B------:R-:W-:-:S03]  /*12710*/  FFMA R26, R13, R28, -R26 ;  /* 0x0000001c0d1a7223 */ /* 0x000fc6000000081a */
[----:B------:R-:W-:Y:S01]  /*12720*/  FADD R41, R29, 0.5 ;  /* 0x3f0000001d297421 */ /* 0x000fe20000000000 */
[----:B------:R-:W-:-:S05]  /*12730*/  FADD R26, R26, 0.5 ;  /* 0x3f0000001a1a7421 */ /* 0x000fca0000000000 */
[----:B------:R-:W0:Y:S08]  /*12740*/  F2I.TRUNC.NTZ R41, R41 ;  /* 0x0000002900297305 */ /* 0x000e30000020f100 */
[----:B------:R-:W1:Y:S01]  /*12750*/  F2I.TRUNC.NTZ R26, R26 ;  /* 0x0000001a001a7305 */ /* 0x000e62000020f100 */
[----:B------:R-:W-:Y:S01]  /*12760*/  SEL R18, R18, RZ, P3 ;  /* 0x000000ff12127207 */ /* 0x000fe20001800000 */
[----:B0-----:R-:W-:-:S05]  /*12770*/  IMAD.IADD R24, R10, 0x1, R41 ;  /* 0x000000010a187824 */ /* 0x001fca00078e0229 */
[----:B------:R-:W-:Y:S02]  /*12780*/  ISETP.GE.AND P3, PT, R24, RZ, PT ;  /* 0x000000ff1800720c */ /* 0x000fe40003f66270 */
[----:B------:R-:W-:Y:S01]  /*12790*/  VIMNMX R29, PT, PT, R11, R24, PT ;  /* 0x000000180b1d7248 */ /* 0x000fe20003fe0100 */
[----:B-1----:R-:W-:-:S03]  /*127a0*/  IMAD.IADD R25, R7, 0x1, R26 ;  /* 0x0000000107197824 */ /* 0x002fc600078e021a */
[----:B------:R-:W-:Y:S02]  /*127b0*/  SEL R29, R29, RZ, P3 ;  /* 0x000000ff1d1d7207 */ /* 0x000fe40001800000 */
[----:B------:R-:W-:Y:S02]  /*127c0*/  ISETP.GE.AND P3, PT, R25, RZ, PT ;  /* 0x000000ff1900720c */ /* 0x000fe40003f66270 */
[----:B------:R-:W-:Y:S02]  /*127d0*/  VIMNMX R28, PT, PT, R12, R25, PT ;  /* 0x000000190c1c7248 */ /* 0x000fe40003fe0100 */
[----:B---3--:R-:W0:Y:S08]  /*127e0*/  I2F.S8 R25, UR10 ;  /* 0x0000000a00197d06 */ /* 0x008e300008001400 */
[----:B-----5:R-:W1:Y:S01]  /*127f0*/  I2F.S8 R24, UR9 ;  /* 0x0000000900187d06 */ /* 0x020e620008001400 */
[----:B------:R-:W-:Y:S01]  /*12800*/  SEL R28, R28, RZ, P3 ;  /* 0x000000ff1c1c7207 */ /* 0x000fe20001800000 */
[----:B------:R-:W3:Y:S01]  /*12810*/  LDCU.U8 UR10, c[0x3][0x16f] ;  /* 0x00c02de0ff0a77ac */ /* 0x000ee20008000000 */
[----:B------:R-:W5:Y:S05]  /*12820*/  LDCU.U8 UR9, c[0x3][0x16e] ;  /* 0x00c02dc0ff0977ac */ /* 0x000f6a0008000000 */
[----:B---3--:R-:W-:Y:S01]  /*12830*/  I2F.S8 R26, UR10 ;  /* 0x0000000a001a7d06 */ /* 0x008fe20008001400 */
[----:B----4-:R-:W-:Y:S01]  /*12840*/  ISETP.GE.U32.AND P3, PT, R16, R23, PT ;  /* 0x000000171000720c */ /* 0x010fe20003f66070 */
[-C--:B0-----:R-:W-:Y:S01]  /*12850*/  FMUL R16, R0, R25.reuse ;  /* 0x0000001900107220 */ /* 0x081fe20000400000 */
[----:B------:R-:W-:-:S04]  /*12860*/  FMUL R25, R13, R25 ;  /* 0x000000190d197220 */ /* 0x000fc80000400000 */
[----:B-1----:R-:W-:-:S04]  /*12870*/  FFMA R25, R0, R24, R25 ;  /* 0x0000001800197223 */ /* 0x002fc80000000019 */
[----:B------:R-:W-:-:S06]  /*12880*/  FADD R23, R25, 0.5 ;  /* 0x3f00000019177421 */ /* 0x000fcc0000000000 */
[----:B------:R-:W0:Y:S01]  /*12890*/  F2I.TRUNC.NTZ R23, R23 ;  /* 0x0000001700177305 */ /* 0x000e22000020f100 */
[----:B------:R-:W-:-:S04]  /*128a0*/  FFMA R16, R13, R24, -R16 ;  /* 0x000000180d107223 */ /* 0x000fc80000000810 */
[----:B------:R-:W-:-:S06]  /*128b0*/  FADD R16, R16, 0.5 ;  /* 0x3f00000010107421 */ /* 0x000fcc0000000000 */
[----:B------:R-:W1:Y:S01]  /*128c0*/  F2I.TRUNC.NTZ R16, R16 ;  /* 0x0000001000107305 */ /* 0x000e62000020f100 */
[----:B0-----:R-:W-:-:S07]  /*128d0*/  IMAD.IADD R24, R10, 0x1, R23 ;  /* 0x000000010a187824 */ /* 0x001fce00078e0217 */
[----:B-----5:R-:W0:Y:S01]  /*128e0*/  I2F.S8 R23, UR9 ;  /* 0x0000000900177d06 */ /* 0x020e220008001400 */
[-C--:B------:R-:W-:Y:S01]  /*128f0*/  FMUL R31, R13, R26.reuse ;  /* 0x0000001a0d1f7220 */ /* 0x080fe20000400000 */
[----:B------:R-:W-:Y:S01]  /*12900*/  LOP3.LUT R38, R38, 0xbfffffff, RZ, 0xc0, !PT ;  /* 0xbfffffff26267812 */ /* 0x000fe200078ec0ff */
[----:B------:R-:W3:Y:S01]  /*12910*/  LDCU.U8 UR10, c[0x3][0x171] ;  /* 0x00c02e20ff0a77ac */ /* 0x000ee20008000000 */
[----:B-1----:R-:W-:Y:S02]  /*12920*/  IMAD.IADD R25, R7, 0x1, R16 ;  /* 0x0000000107197824 */ /* 0x002fe400078e0210 */
[C---:B------:R-:W-:Y:S01]  /*12930*/  FMUL R16, R0.reuse, R26 ;  /* 0x0000001a00107220 */ /* 0x040fe20000400000 */
[----:B------:R-:W1:Y:S01]  /*12940*/  LDCU.U8 UR9, c[0x3][0x170] ;  /* 0x00c02e00ff0977ac */ /* 0x000e620008000000 */
[-C--:B0-----:R-:W-:Y:S02]  /*12950*/  FFMA R31, R0, R23.reuse, R31 ;  /* 0x00000017001f7223 */ /* 0x081fe4000000001f */
[----:B------:R-:W-:-:S02]  /*12960*/  FFMA R16, R13, R23, -R16 ;  /* 0x000000170d107223 */ /* 0x000fc40000000810 */
[----:B------:R-:W-:Y:S02]  /*12970*/  FADD R31, R31, 0.5 ;  /* 0x3f0000001f1f7421 */ /* 0x000fe40000000000 */
[----:B------:R-:W-:-:S04]  /*12980*/  FADD R16, R16, 0.5 ;  /* 0x3f00000010107421 */ /* 0x000fc80000000000 */
[----:B------:R-:W0:Y:S01]  /*12990*/  F2I.TRUNC.NTZ R31, R31 ;  /* 0x0000001f001f7305 */ /* 0x000e22000020f100 */
[----:B------:R-:W-:Y:S02]  /*129a0*/  @P3 LOP3.LUT R38, R38, 0x40000000, RZ, 0xfc, !PT ;  /* 0x4000000026263812 */ /* 0x000fe400078efcff */
[----:B------:R-:W-:-:S05]  /*129b0*/  ISETP.GE.AND P3, PT, R24, RZ, PT ;  /* 0x000000ff1800720c */ /* 0x000fca0003f66270 */
[----:B------:R-:W4:Y:S01]  /*129c0*/  F2I.TRUNC.NTZ R16, R16 ;  /* 0x0000001000107305 */ /* 0x000f22000020f100 */
[----:B------:R-:W-:-:S04]  /*129d0*/  VIMNMX R24, PT, PT, R11, R24, PT ;  /* 0x000000180b187248 */ /* 0x000fc80003fe0100 */
[----:B------:R-:W-:Y:S02]  /*129e0*/  SEL R24, R24, RZ, P3 ;  /* 0x000000ff18187207 */ /* 0x000fe40001800000 */
[----:B------:R-:W-:Y:S01]  /*129f0*/  ISETP.GE.AND P3, PT, R25, RZ, PT ;  /* 0x000000ff1900720c */ /* 0x000fe20003f66270 */
[----:B0-----:R-:W-:Y:S01]  /*12a00*/  IMAD.IADD R26, R10, 0x1, R31 ;  /* 0x000000010a1a7824 */ /* 0x001fe200078e021f */
[----:B------:R-:W-:-:S04]  /*12a10*/  VIMNMX R25, PT, PT, R12, R25, PT ;  /* 0x000000190c197248 */ /* 0x000fc80003fe0100 */
[----:B------:R-:W-:Y:S02]  /*12a20*/  SEL R25, R25, RZ, P3 ;  /* 0x000000ff19197207 */ /* 0x000fe40001800000 */
[----:B------:R-:W-:Y:S01]  /*12a30*/  ISETP.GE.AND P3, PT, R26, RZ, PT ;  /* 0x000000ff1a00720c */ /* 0x000fe20003f66270 */
[----:B----4-:R-:W-:Y:S01]  /*12a40*/  IMAD.IADD R23, R7, 0x1, R16 ;  /* 0x0000000107177824 */ /* 0x010fe200078e0210 */
[----:B------:R-:W-:Y:S02]  /*12a50*/  VIMNMX R41, PT, PT, R11, R26, PT ;  /* 0x0000001a0b297248 */ /* 0x000fe40003fe0100 */
[----:B---3--:R-:W0:Y:S02]  /*12a60*/  I2F.S8 R26, UR10 ;  /* 0x0000000a001a7d06 */ /* 0x008e240008001400 */
[----:B------:R-:W-:Y:S02]  /*12a70*/  SEL R41, R41, RZ, P3 ;  /* 0x000000ff29297207 */ /* 0x000fe40001800000 */
[----:B------:R-:W-:-:S02]  /*12a80*/  ISETP.GE.AND P3, PT, R23, RZ, PT ;  /* 0x000000ff1700720c */ /* 0x000fc40003f66270 */
[----:B------:R-:W-:Y:S02]  /*12a90*/  VIMNMX R30, PT, PT, R12, R23, PT ;  /* 0x000000170c1e7248 */ /* 0x000fe40003fe0100 */
[----:B-1----:R-:W1:Y:S02]  /*12aa0*/  I2F.S8 R23, UR9 ;  /* 0x0000000900177d06 */ /* 0x002e640008001400 */
[----:B------:R-:W-:Y:S02]  /*12ab0*/  SEL R30, R30, RZ, P3 ;  /* 0x000000ff1e1e7207 */ /* 0x000fe40001800000 */
[----:B--2---:R-:W-:Y:S01]  /*12ac0*/  ISETP.GE.U32.AND P3, PT, R17, R20, PT ;  /* 0x000000141100720c */ /* 0x004fe20003f66070 */
[-C--:B0-----:R-:W-:Y:S01]  /*12ad0*/  FMUL R17, R13, R26.reuse ;  /* 0x0000001a0d117220 */ /* 0x081fe20000400000 */
[----:B------:R-:W-:-:S03]  /*12ae0*/  FMUL R20, R0, R26 ;  /* 0x0000001a00147220 */ /* 0x000fc60000400000 */
[-C--:B-1----:R-:W-:Y:S01]  /*12af0*/  FFMA R17, R0, R23.reuse, R17 ;  /* 0x0000001700117223 */ /* 0x082fe20000000011 */
[----:B------:R-:W-:-:S03]  /*12b00*/  FFMA R20, R13, R23, -R20 ;  /* 0x000000170d147223 */ /* 0x000fc60000000814 */
[----:B------:R-:W-:Y:S01]  /*12b10*/  FADD R17, R17, 0.5 ;  /* 0x3f00000011117421 */ /* 0x000fe20000000000 */
[----:B------:R-:W-:-:S05]  /*12b20*/  FADD R20, R20, 0.5 ;  /* 0x3f00000014147421 */ /* 0x000fca0000000000 */
[----:B------:R-:W0:Y:S08]  /*12b30*/  F2I.TRUNC.NTZ R17, R17 ;  /* 0x0000001100117305 */ /* 0x000e30000020f100 */
[----:B------:R-:W1:Y:S01]  /*12b40*/  F2I.TRUNC.NTZ R20, R20 ;  /* 0x0000001400147305 */ /* 0x000e62000020f100 */
[----:B------:R-:W-:Y:S01]  /*12b50*/  LOP3.LUT R38, R38, 0xdfffffff, RZ, 0xc0, !PT ;  /* 0xdfffffff26267812 */ /* 0x000fe200078ec0ff */
[----:B0-----:R-:W-:-:S03]  /*12b60*/  IMAD.IADD R16, R10, 0x1, R17 ;  /* 0x000000010a107824 */ /* 0x001fc600078e0211 */
[----:B------:R-:W-:Y:S02]  /*12b70*/  @P3 LOP3.LUT R38, R38, 0x20000000, RZ, 0xfc, !PT ;  /* 0x2000000026263812 */ /* 0x000fe400078efcff */
[----:B------:R-:W-:Y:S02]  /*12b80*/  ISETP.GE.AND P3, PT, R16, RZ, PT ;  /* 0x000000ff1000720c */ /* 0x000fe40003f66270 */
[----:B------:R-:W-:Y:S01]  /*12b90*/  VIMNMX R31, PT, PT, R11, R16, PT ;  /* 0x000000100b1f7248 */ /* 0x000fe20003fe0100 */
[----:B-1----:R-:W-:-:S03]  /*12ba0*/  IMAD.IADD R23, R7, 0x1, R20 ;  /* 0x0000000107177824 */ /* 0x002fc600078e0214 */
[----:B------:R-:W-:Y:S02]  /*12bb0*/  SEL R31, R31, RZ, P3 ;  /* 0x000000ff1f1f7207 */ /* 0x000fe40001800000 */
[----:B------:R-:W-:Y:S02]  /*12bc0*/  ISETP.GE.AND P3, PT, R23, RZ, PT ;  /* 0x000000ff1700720c */ /* 0x000fe40003f66270 */
[----:B------:R-:W-:Y:S02]  /*12bd0*/  VIMNMX R26, PT, PT, R12, R23, PT ;  /* 0x000000170c1a7248 */ /* 0x000fe40003fe0100 */
[----:B------:R0:W2:Y:S01]  /*12be0*/  LDG.E.U8 R23, desc[UR6][R46.64] ;  /* 0x000000062e177981 */ /* 0x0000a2000c1e1100 */
[----:B------:R-:W1:Y:S01]  /*12bf0*/  LDCU.U8 UR10, c[0x3][0x173] ;  /* 0x00c02e60ff0a77ac */ /* 0x000e620008000000 */
[----:B------:R-:W3:Y:S01]  /*12c00*/  LDCU.U8 UR9, c[0x3][0x172] ;  /* 0x00c02e40ff0977ac */ /* 0x000ee20008000000 */
[----:B-1----:R-:W1:Y:S08]  /*12c10*/  I2F.S8 R17, UR10 ;  /* 0x0000000a00117d06 */ /* 0x002e700008001400 */
[----:B---3--:R-:W3:Y:S01]  /*12c20*/  I2F.S8 R16, UR9 ;  /* 0x0000000900107d06 */ /* 0x008ee20008001400 */
[----:B------:R-:W4:Y:S01]  /*12c30*/  LDCU.U8 UR10, c[0x3][0x175] ;  /* 0x00c02ea0ff0a77ac */ /* 0x000f220008000000 */
[----:B------:R-:W5:Y:S01]  /*12c40*/  LDCU.U8 UR9, c[0x3][0x174] ;  /* 0x00c02e80ff0977ac */ /* 0x000f620008000000 */
[-C--:B-1----:R-:W-:Y:S01]  /*12c50*/  FMUL R20, R0, R17.reuse ;  /* 0x0000001100147220 */ /* 0x082fe20000400000 */
[----:B------:R-:W-:-:S04]  /*12c60*/  FMUL R17, R13, R17 ;  /* 0x000000110d117220 */ /* 0x000fc80000400000 */
[----:B---3--:R-:W-:-:S04]  /*12c70*/  FFMA R17, R0, R16, R17 ;  /* 0x0000001000117223 */ /* 0x008fc80000000011 */
[----:B------:R-:W-:Y:S01]  /*12c80*/  FADD R17, R17, 0.5 ;  /* 0x3f00000011117421 */ /* 0x000fe20000000000 */
[----:B------:R-:W-:-:S05]  /*12c90*/  FFMA R20, R13, R16, -R20 ;  /* 0x000000100d147223 */ /* 0x000fca0000000814 */
[----:B------:R-:W1:Y:S01]  /*12ca0*/  F2I.TRUNC.NTZ R17, R17 ;  /* 0x0000001100117305 */ /* 0x000e62000020f100 */
[----:B------:R-:W-:-:S07]  /*12cb0*/  FADD R20, R20, 0.5 ;  /* 0x3f00000014147421 */ /* 0x000fce0000000000 */
[----:B------:R-:W3:Y:S01]  /*12cc0*/  F2I.TRUNC.NTZ R20, R20 ;  /* 0x0000001400147305 */ /* 0x000ee2000020f100 */
[----:B------:R-:W-:Y:S01]  /*12cd0*/  SEL R26, R26, RZ, P3 ;  /* 0x000000ff1a1a7207 */ /* 0x000fe20001800000 */
[----:B-1----:R-:W-:-:S06]  /*12ce0*/  IMAD.IADD R16, R10, 0x1, R17 ;  /* 0x000000010a107824 */ /* 0x002fcc00078e0211 */
[----:B----4-:R-:W1:Y:S01]  /*12cf0*/  I2F.S8 R17, UR10 ;  /* 0x0000000a00117d06 */ /* 0x010e620008001400 */
[----:B------:R-:W-:Y:S02]  /*12d00*/  ISETP.GE.AND P3, PT, R16, RZ, PT ;  /* 0x000000ff1000720c */ /* 0x000fe40003f66270 */
[----:B------:R-:W-:-:S05]  /*12d10*/  VIMNMX R42, PT, PT, R11, R16, PT ;  /* 0x000000100b2a7248 */ /* 0x000fca0003fe0100 */
[----:B-----5:R-:W4:Y:S01]  /*12d20*/  I2F.S8 R16, UR9 ;  /* 0x0000000900107d06 */ /* 0x020f220008001400 */
[----:B---3--:R-:W-:Y:S01]  /*12d30*/  IMAD.IADD R33, R7, 0x1, R20 ;  /* 0x0000000107217824 */ /* 0x008fe200078e0214 */
[----:B------:R-:W-:-:S04]  /*12d40*/  SEL R42, R42, RZ, P3 ;  /* 0x000000ff2a2a7207 */ /* 0x000fc80001800000 */
[----:B------:R-:W-:Y:S02]  /*12d50*/  ISETP.GE.AND P3, PT, R33, RZ, PT ;  /* 0x000000ff2100720c */ /* 0x000fe40003f66270 */
[----:B------:R-:W-:Y:S01]  /*12d60*/  VIMNMX R45, PT, PT, R12, R33, PT ;  /* 0x000000210c2d7248 */ /* 0x000fe20003fe0100 */
[----:B-1----:R-:W-:-:S03]  /*12d70*/  FMUL R33, R13, R17 ;  /* 0x000000110d217220 */ /* 0x002fc60000400000 */
[----:B------:R-:W-:Y:S02]  /*12d80*/  SEL R45, R45, RZ, P3 ;  /* 0x000000ff2d2d7207 */ /* 0x000fe40001800000 */
[----:B------:R-:W-:Y:S01]  /*12d90*/  ISETP.GE.U32.AND P3, PT, R32, R43, PT ;  /* 0x0000002b2000720c */ /* 0x000fe20003f66070 */
[C---:B------:R-:W-:Y:S01]  /*12da0*/  FMUL R32, R0.reuse, R17 ;  /* 0x0000001100207220 */ /* 0x040fe20000400000 */
[----:B----4-:R-:W-:-:S03]  /*12db0*/  FFMA R33, R0, R16, R33 ;  /* 0x0000001000217223 */ /* 0x010fc60000000021 */
[----:B------:R-:W-:Y:S01]  /*12dc0*/  FFMA R17, R13, R16, -R32 ;  /* 0x000000100d117223 */ /* 0x000fe20000000820 */
[----:B------:R-:W-:-:S04]  /*12dd0*/  FADD R16, R33, 0.5 ;  /* 0x3f00000021107421 */ /* 0x000fc80000000000 */
[----:B------:R-:W1:Y:S01]  /*12de0*/  F2I.TRUNC.NTZ R33, R16 ;  /* 0x0000001000217305 */ /* 0x000e62000020f100 */
[----:B------:R-:W-:-:S04]  /*12df0*/  LOP3.LUT R38, R38, 0x7fffffff, RZ, 0xc0, !PT ;  /* 0x7fffffff26267812 */ /* 0x000fc800078ec0ff */
[----:B------:R-:W-:Y:S01]  /*12e00*/  @P3 LOP3.LUT R38, R38, 0x80000000, RZ, 0xfc, !PT ;  /* 0x8000000026263812 */ /* 0x000fe200078efcff */
[----:B------:R-:W3:Y:S01]  /*12e10*/  LDCU.U8 UR10, c[0x3][0x177] ;  /* 0x00c02ee0ff0a77ac */ /* 0x000ee20008000000 */
[----:B-1----:R-:W-:-:S05]  /*12e20*/  IMAD.IADD R20, R10, 0x1, R33 ;  /* 0x000000010a147824 */ /* 0x002fca00078e0221 */
[----:B------:R-:W-:Y:S02]  /*12e30*/  ISETP.GE.AND P3, PT, R20, RZ, PT ;  /* 0x000000ff1400720c */ /* 0x000fe40003f66270 */
[----:B------:R-:W-:Y:S01]  /*12e40*/  VIMNMX R32, PT, PT, R11, R20, PT ;  /* 0x000000140b207248 */ /* 0x000fe20003fe0100 */
[----:B------:R-:W-:Y:S01]  /*12e50*/  FADD R20, R17, 0.5 ;  /* 0x3f00000011147421 */ /* 0x000fe20000000000 */
[----:B------:R-:W1:Y:S05]  /*12e60*/  LDCU.U8 UR9, c[0x3][0x176] ;  /* 0x00c02ec0ff0977ac */ /* 0x000e6a0008000000 */
[----:B------:R-:W4:Y:S01]  /*12e70*/  F2I.TRUNC.NTZ R20, R20 ;  /* 0x0000001400147305 */ /* 0x000f22000020f100 */
[----:B------:R-:W-:Y:S01]  /*12e80*/  SEL R32, R32, RZ, P3 ;  /* 0x000000ff20207207 */ /* 0x000fe20001800000 */
[----:B------:R-:W-:-:S06]  /*12e90*/  IMAD R6, R6, UR8, R19 ;  /* 0x0000000806067c24 */ /* 0x000fcc000f8e0213 */
[----:B---3--:R-:W3:Y:S01]  /*12ea0*/  I2F.S8 R43, UR10 ;  /* 0x0000000a002b7d06 */ /* 0x008ee20008001400 */
[----:B----4-:R-:W-:-:S07]  /*12eb0*/  IMAD.IADD R17, R7, 0x1, R20 ;  /* 0x0000000107117824 */ /* 0x010fce00078e0214 */
[----:B-1----:R-:W1:Y:S01]  /*12ec0*/  I2F.S8 R20, UR9 ;  /* 0x0000000900147d06 */ /* 0x002e620008001400 */
[----:B------:R-:W-:Y:S01]  /*12ed0*/  IMAD R49, R49, UR8, R52 ;  /* 0x0000000831317c24 */ /* 0x000fe2000f8e0234 */
[----:B------:R-:W4:Y:S01]  /*12ee0*/  LDCU.U8 UR10, c[0x3][0x179] ;  /* 0x00c02f20ff0a77ac */ /* 0x000f220008000000 */
[----:B------:R-:W-:Y:S02]  /*12ef0*/  ISETP.GE.AND P3, PT, R17, RZ, PT ;  /* 0x000000ff1100720c */ /* 0x000fe40003f66270 */
[----:B------:R-:W-:Y:S01]  /*12f00*/  VIMNMX R33, PT, PT, R12, R17, PT ;  /* 0x000000110c217248 */ /* 0x000fe20003fe0100 */
[----:B------:R-:W5:Y:S03]  /*12f10*/  LDCU.U8 UR9, c[0x3][0x178] ;  /* 0x00c02f00ff0977ac */ /* 0x000f660008000000 */
[----:B------:R-:W-:Y:S02]  /*12f20*/  SEL R33, R33, RZ, P3 ;  /* 0x000000ff21217207 */ /* 0x000fe40001800000 */
[----:B------:R-:W-:Y:S01]  /*12f30*/  IADD3 R16, P3, PT, R6, UR4, RZ ;  /* 0x0000000406107c10 */ /* 0x000fe2000ff7e0ff */
[-C--:B---3--:R-:W-:Y:S01]  /*12f40*/  FMUL R52, R0, R43.reuse ;  /* 0x0000002b00347220 */ /* 0x088fe20000400000 */
[----:B------:R-:W-:-:S02]  /*12f50*/  FMUL R43, R13, R43 ;  /* 0x0000002b0d2b7220 */ /* 0x000fc40000400000 */
[----:B------:R-:W-:Y:S02]  /*12f60*/  LEA.HI.X.SX32 R17, R6, UR5, 0x1, P3 ;  /* 0x0000000506117c11 */ /* 0x000fe400098f0eff */
[C---:B0-----:R-:W-:Y:S01]  /*12f70*/  IADD3 R46, P3, PT, R49.reuse, UR4, RZ ;  /* 0x00000004312e7c10 */ /* 0x041fe2000ff7e0ff */
[-C--:B-1----:R-:W-:Y:S02]  /*12f80*/  FFMA R43, R0, R20.reuse, R43 ;  /* 0x00000014002b7223 */ /* 0x082fe4000000002b */
[----:B------:R0:W3:Y:S01]  /*12f90*/  LDG.E.U8 R6, desc[UR6][R16.64] ;  /* 0x0000000610067981 */ /* 0x0000e2000c1e1100 */
[----:B------:R-:W-:Y:S01]  /*12fa0*/  LEA.HI.X.SX32 R47, R49, UR5, 0x1, P3 ;  /* 0x00000005312f7c11 */ /* 0x000fe200098f0eff */
[----:B------:R-:W-:Y:S01]  /*12fb0*/  FADD R43, R43, 0.5 ;  /* 0x3f0000002b2b7421 */ /* 0x000fe20000000000 */
[----:B------:R-:W-:-:S03]  /*12fc0*/  FFMA R52, R13, R20, -R52 ;  /* 0x000000140d347223 */ /* 0x000fc60000000834 */
[----:B------:R1:W3:Y:S01]  /*12fd0*/  LDG.E.U8 R19, desc[UR6][R46.64] ;  /* 0x000000062e137981 */ /* 0x0002e2000c1e1100 */
[----:B------:R-:W-:Y:S01]  /*12fe0*/  FADD R52, R52, 0.5 ;  /* 0x3f00000034347421 */ /* 0x000fe20000000000 */
[----:B------:R-:W0:Y:S08]  /*12ff0*/  F2I.TRUNC.NTZ R43, R43 ;  /* 0x0000002b002b7305 */ /* 0x000e30000020f100 */
[----:B------:R-:W4:Y:S01]  /*13000*/  F2I.TRUNC.NTZ R52, R52 ;  /* 0x0000003400347305 */ /* 0x000f22000020f100 */
[----:B0-----:R-:W-:-:S05]  /*13010*/  IMAD.IADD R16, R10, 0x1, R43 ;  /* 0x000000010a107824 */ /* 0x001fca00078e022b */
[----:B------:R-:W-:Y:S02]  /*13020*/  ISETP.GE.AND P3, PT, R16, RZ, PT ;  /* 0x000000ff1000720c */ /* 0x000fe40003f66270 */
[----:B------:R-:W-:Y:S01]  /*13030*/  VIMNMX R16, PT, PT, R11, R16, PT ;  /* 0x000000100b107248 */ /* 0x000fe20003fe0100 */
[----:B----4-:R-:W-:-:S03]  /*13040*/  IMAD.IADD R17, R7, 0x1, R52 ;  /* 0x0000000107117824 */ /* 0x010fc600078e0234 */
[----:B-1----:R-:W-:Y:S02]  /*13050*/  SEL R46, R16, RZ, P3 ;  /* 0x000000ff102e7207 */ /* 0x002fe40001800000 */
[----:B------:R-:W-:Y:S02]  /*13060*/  ISETP.GE.AND P3, PT, R17, RZ, PT ;  /* 0x000000ff1100720c */ /* 0x000fe40003f66270 */
[----:B------:R-:W-:Y:S02]  /*13070*/  VIMNMX R47, PT, PT, R12, R17, PT ;  /* 0x000000110c2f7248 */ /* 0x000fe40003fe0100 */
[----:B------:R-:W0:Y:S08]  /*13080*/  I2F.S8 R17, UR10 ;  /* 0x0000000a00117d06 */ /* 0x000e300008001400 */
[----:B-----5:R-:W1:Y:S01]  /*13090*/  I2F.S8 R16, UR9 ;  /* 0x0000000900107d06 */ /* 0x020e620008001400 */
[-C--:B0-----:R-:W-:Y:S01]  /*130a0*/  FMUL R20, R0, R17.reuse ;  /* 0x0000001100147220 */ /* 0x081fe20000400000 */
[----:B------:R-:W-:-:S04]  /*130b0*/  FMUL R17, R13, R17 ;  /* 0x000000110d117220 */ /* 0x000fc80000400000 */
[-C--:B-1----:R-:W-:Y:S01]  /*130c0*/  FFMA R17, R0, R16.reuse, R17 ;  /* 0x0000001000117223 */ /* 0x082fe20000000011 */
[----:B------:R-:W-:-:S03]  /*130d0*/  FFMA R20, R13, R16, -R20 ;  /* 0x000000100d147223 */ /* 0x000fc60000000814 */
[----:B------:R-:W-:Y:S01]  /*130e0*/  FADD R17, R17, 0.5 ;  /* 0x3f00000011117421 */ /* 0x000fe20000000000 */
[----:B------:R-:W-:-:S05]  /*130f0*/  FADD R20, R20, 0.5 ;  /* 0x3f00000014147421 */ /* 0x000fca0000000000 */
[----:B------:R-:W0:Y:S01]  /*13100*/  F2I.TRUNC.NTZ R17, R17 ;  /* 0x0000001100117305 */ /* 0x000e22000020f100 */
[----:B------:R-:W-:-:S07]  /*13110*/  SEL R47, R47, RZ, P3 ;  /* 0x000000ff2f2f7207 */ /* 0x000fce0001800000 */
[----:B------:R-:W1:Y:S01]  /*13120*/  F2I.TRUNC.NTZ R20, R20 ;  /* 0x0000001400147305 */ /* 0x000e62000020f100 */
[----:B------:R-:W-:Y:S01]  /*13130*/  LOP3.LUT R37, R37, 0xffffff7f, RZ, 0xc0, !PT ;  /* 0xffffff7f25257812 */ /* 0x000fe200078ec0ff */
[----:B0-----:R-:W-:-:S05]  /*13140*/  IMAD.IADD R16, R10, 0x1, R17 ;  /* 0x000000010a107824 */ /* 0x001fca00078e0211 */
[----:B------:R-:W-:Y:S01]  /*13150*/  VIMNMX R43, PT, PT, R11, R16, PT ;  /* 0x000000100b2b7248 */ /* 0x000fe20003fe0100 */
[----:B------:R-:W-:Y:S02]  /*13160*/  IMAD R48, R48, UR8, R53 ;  /* 0x0000000830307c24 */ /* 0x000fe4000f8e0235 */
[----:B------:R-:W-:Y:S01]  /*13170*/  IMAD R54, R54, UR8, R55 ;  /* 0x0000000836367c24 */ /* 0x000fe2000f8e0237 */
[----:B------:R-:W0:Y:S01]  /*13180*/  LDCU.U8 UR10, c[0x3][0x17b] ;  /* 0x00c02f60ff0a77ac */ /* 0x000e220008000000 */
[----:B------:R-:W4:Y:S01]  /*13190*/  LDG.E.U8 R53, desc[UR6][R8.64] ;  /* 0x0000000608357981 */ /* 0x000f22000c1e1100 */
[----:B--2---:R-:W-:Y:S01]  /*131a0*/  ISETP.GE.U32.AND P3, PT, R44, R23, PT ;  /* 0x000000172c00720c */ /* 0x004fe20003f66070 */
[----:B-1----:R-:W-:-:S05]  /*131b0*/  IMAD.IADD R23, R7, 0x1, R20 ;  /* 0x0000000107177824 */ /* 0x002fca00078e0214 */
[----:B------:R-:W-:-:S07]  /*131c0*/  VIMNMX R44, PT, PT, R12, R23, PT ;  /* 0x000000170c2c7248 */ /* 0x000fce0003fe0100 */
[----:B------:R-:W-:Y:S02]  /*131d0*/  @P3 LOP3.LUT R37, R37, 0x80, RZ, 0xfc, !PT ;  /* 0x0000008025253812 */ /* 0x000fe400078efcff */
[----:B------:R-:W-:-:S04]  /*131e0*/  ISETP.GE.AND P3, PT, R16, RZ, PT ;  /* 0x000000ff1000720c */ /* 0x000fc80003f66270 */
[----:B------:R-:W-:Y:S02]  /*131f0*/  SEL R43, R43, RZ, P3 ;  /* 0x000000ff2b2b7207 */ /* 0x000fe40001800000 */
[----:B------:R-:W-:-:S04]  /*13200*/  ISETP.GE.AND P3, PT, R23, RZ, PT ;  /* 0x000000ff1700720c */ /* 0x000fc80003f66270 */
[----:B------:R-:W-:Y:S02]  /*13210*/  SEL R44, R44, RZ, P3 ;  /* 0x000000ff2c2c7207 */ /* 0x000fe40001800000 */
[----:B------:R-:W-:-:S04]  /*13220*/  IADD3 R16, P3, PT, R48, UR4, RZ ;  /* 0x0000000430107c10 */ /* 0x000fc8000ff7e0ff */
[----:B------:R-:W-:Y:S02]  /*13230*/  LEA.HI.X.SX32 R17, R48, UR5, 0x1, P3 ;  /* 0x0000000530117c11 */ /* 0x000fe400098f0eff */
[----:B------:R-:W-:-:S04]  /*13240*/  IADD3 R48, P3, PT, R54, UR4, RZ ;  /* 0x0000000436307c10 */ /* 0x000fc8000ff7e0ff */
[----:B------:R-:W-:Y:S01]  /*13250*/  LEA.HI.X.SX32 R49, R54, UR5, 0x1, P3 ;  /* 0x0000000536317c11 */ /* 0x000fe200098f0eff */
[----:B------:R1:W2:Y:S04]  /*13260*/  LDG.E.U8 R17, desc[UR6][R16.64] ;  /* 0x0000000610117981 */ /* 0x0002a8000c1e1100 */
[----:B------:R5:W2:Y:S01]  /*13270*/  LDG.E.U8 R52, desc[UR6][R48.64] ;  /* 0x0000000630347981 */ /* 0x000aa2000c1e1100 */
[----:B------:R-:W1:Y:S01]  /*13280*/  LDCU.U8 UR9, c[0x3][0x17a] ;  /* 0x00c02f40ff0977ac */ /* 0x000e620008000000 */
[----:B0-----:R-:W0:Y:S08]  /*13290*/  I2F.S8 R23, UR10 ;  /* 0x0000000a00177d06 */ /* 0x001e300008001400 */
[----:B-1----:R-:W1:Y:S01]  /*132a0*/  I2F.S8 R20, UR9 ;  /* 0x0000000900147d06 */ /* 0x002e620008001400 */
[CC--:B0-----:R-:W-:Y:S01]  /*132b0*/  FMUL R54, R0.reuse, R23.reuse ;  /* 0x0000001700367220 */ /* 0x0c1fe20000400000 */
[----:B------:R-:W-:Y:S01]  /*132c0*/  FMUL R23, R13, R23 ;  /* 0x000000170d177220 */ /* 0x000fe20000400000 */
[----:B------:R-:W0:Y:S01]  /*132d0*/  LDCU.U8 UR10, c[0x3][0x17d] ;  /* 0x00c02fa0ff0a77ac */ /* 0x000e220008000000 */
[----:B------:R-:W5:Y:S02]  /*132e0*/  LDCU.U8 UR9, c[0x3][0x17c] ;  /* 0x00c02f80ff0977ac */ /* 0x000f640008000000 */
[----:B-1----:R-:W-:-:S04]  /*132f0*/  FFMA R23, R0, R20, R23 ;  /* 0x0000001400177223 */ /* 0x002fc80000000017 */
[----:B------:R-:W-:Y:S01]  /*13300*/  FADD R23, R23, 0.5 ;  /* 0x3f00000017177421 */ /* 0x000fe20000000000 */
[----:B------:R-:W-:-:S05]  /*13310*/  FFMA R54, R13, R20, -R54 ;  /* 0x000000140d367223 */ /* 0x000fca0000000836 */
[----:B------:R-:W1:Y:S01]  /*13320*/  F2I.TRUNC.NTZ R23, R23 ;  /* 0x0000001700177305 */ /* 0x000e62000020f100 */
[----:B------:R-:W-:-:S07]  /*13330*/  FADD R54, R54, 0.5 ;  /* 0x3f00000036367421 */ /* 0x000fce0000000000 */
[----:B------:R-:W5:Y:S01]  /*13340*/  F2I.TRUNC.NTZ R54, R54 ;  /* 0x0000003600367305 */ /* 0x000f62000020f100 */
[----:B-1----:R-:W-:-:S07]  /*13350*/  IMAD.IADD R16, R10, 0x1, R23 ;  /* 0x000000010a107824 */ /* 0x002fce00078e0217 */
[----:B0-----:R-:W0:Y:S01]  /*13360*/  I2F.S8 R20, UR10 ;  /* 0x0000000a00147d06 */ /* 0x001e220008001400 */
[----:B------:R-:W-:Y:S02]  /*13370*/  ISETP.GE.AND P3, PT, R16, RZ, PT ;  /* 0x000000ff1000720c */ /* 0x000fe40003f66270 */
[----:B------:R-:W-:Y:S01]  /*13380*/  VIMNMX R16, PT, PT, R11, R16, PT ;  /* 0x000000100b107248 */ /* 0x000fe20003fe0100 */
[----:B-----5:R-:W-:-:S03]  /*13390*/  IMAD.IADD R49, R7, 0x1, R54 ;  /* 0x0000000107317824 */ /* 0x020fc600078e0236 */
[----:B------:R-:W-:Y:S02]  /*133a0*/  SEL R48, R16, RZ, P3 ;  /* 0x000000ff10307207 */ /* 0x000fe40001800000 */
[----:B------:R-:W1:Y:S01]  /*133b0*/  I2F.S8 R16, UR9 ;  /* 0x0000000900107d06 */ /* 0x000e620008001400 */
[----:B------:R-:W-:Y:S02]  /*133c0*/  ISETP.GE.AND P3, PT, R49, RZ, PT ;  /* 0x000000ff3100720c */ /* 0x000fe40003f66270 */
[----:B------:R-:W-:-:S04]  /*133d0*/  VIMNMX R49, PT, PT, R12, R49, PT ;  /* 0x000000310c317248 */ /* 0x000fc80003fe0100 */
[----:B------:R-:W-:Y:S01]  /*133e0*/  SEL R49, R49, RZ, P3 ;  /* 0x000000ff31317207 */ /* 0x000fe20001800000 */
[----:B------:R-:W5:Y:S01]  /*133f0*/  LDCU.U8 UR10, c[0x3][0x17f] ;  /* 0x00c02fe0ff0a77ac */ /* 0x000f620008000000 */
[----:B------:R-:W-:Y:S01]  /*13400*/  LOP3.LUT R37, R37, 0xfffffff7, RZ, 0xc0, !PT ;  /* 0xfffffff725257812 */ /* 0x000fe200078ec0ff */
[----:B------:R-:W5:Y:S01]  /*13410*/  LDCU.U8 UR9, c[0x3][0x17e] ;  /* 0x00c02fc0ff0977ac */ /* 0x000f620008000000 */
[----:B---3--:R-:W-:Y:S01]  /*13420*/  ISETP.GE.U32.AND P3, PT, R6, R19, PT ;  /* 0x000000130600720c */ /* 0x008fe20003f66070 */
[-C--:B0-----:R-:W-:Y:S01]  /*13430*/  FMUL R19, R13, R20.reuse ;  /* 0x000000140d137220 */ /* 0x081fe20000400000 */
[----:B------:R-:W-:-:S03]  /*13440*/  FMUL R6, R0, R20 ;  /* 0x0000001400067220 */ /* 0x000fc60000400000 */
[-C--:B-1----:R-:W-:Y:S01]  /*13450*/  FFMA R19, R0, R16.reuse, R19 ;  /* 0x0000001000137223 */ /* 0x082fe20000000013 */
[----:B------:R-:W-:-:S03]  /*13460*/  FFMA R6, R13, R16, -R6 ;  /* 0x000000100d067223 */ /* 0x000fc60000000806 */
[----:B------:R-:W-:Y:S01]  /*13470*/  FADD R20, R19, 0.5 ;  /* 0x3f00000013147421 */ /* 0x000fe20000000000 */
[----:B------:R-:W-:-:S03]  /*13480*/  FADD R6, R6, 0.5 ;  /* 0x3f00000006067421 */ /* 0x000fc60000000000 */
[----:B------:R-:W0:Y:S08]  /*13490*/  F2I.TRUNC.NTZ R19, R20 ;  /* 0x0000001400137305 */ /* 0x000e30000020f100 */
[----:B------:R-:W1:Y:S01]  /*134a0*/  F2I.TRUNC.NTZ R6, R6 ;  /* 0x0000000600067305 */ /* 0x000e62000020f100 */
[----:B------:R-:W-:Y:S01]  /*134b0*/  @P3 LOP3.LUT R37, R37, 0x8, RZ, 0xfc, !PT ;  /* 0x0000000825253812 */ /* 0x000fe200078efcff */
[----:B0-----:R-:W-:-:S05]  /*134c0*/  IMAD.IADD R16, R10, 0x1, R19 ;  /* 0x000000010a107824 */ /* 0x001fca00078e0213 */
[----:B------:R-:W-:Y:S02]  /*134d0*/  ISETP.GE.AND P3, PT, R16, RZ, PT ;  /* 0x000000ff1000720c */ /* 0x000fe40003f66270 */
[----:B------:R-:W-:Y:S01]  /*134e0*/  VIMNMX R19, PT, PT, R11, R16, PT ;  /* 0x000000100b137248 */ /* 0x000fe20003fe0100 */
[----:B-1----:R-:W-:-:S03]  /*134f0*/  IMAD.IADD R23, R7, 0x1, R6 ;  /* 0x0000000107177824 */ /* 0x002fc600078e0206 */
[----:B------:R-:W-:Y:S02]  /*13500*/  SEL R19, R19, RZ, P3 ;  /* 0x000000ff13137207 */ /* 0x000fe40001800000 */
[----:B------:R-:W-:Y:S02]  /*13510*/  ISETP.GE.AND P3, PT, R23, RZ, PT ;  /* 0x000000ff1700720c */ /* 0x000fe40003f66270 */
[----:B------:R-:W-:Y:S02]  /*13520*/  VIMNMX R16, PT, PT, R12, R23, PT ;  /* 0x000000170c107248 */ /* 0x000fe40003fe0100 */
[----:B-----5:R-:W0:Y:S08]  /*13530*/  I2F.S8 R23, UR10 ;  /* 0x0000000a00177d06 */ /* 0x020e300008001400 */
[----:B------:R-:W1:Y:S01]  /*13540*/  I2F.S8 R20, UR9 ;  /* 0x0000000900147d06 */ /* 0x000e620008001400 */
[----:B------:R-:W3:Y:S01]  /*13550*/  LDCU.U8 UR10, c[0x3][0x181] ;  /* 0x00c03020ff0a77ac */ /* 0x000ee20008000000 */
[----:B------:R-:W5:Y:S01]  /*13560*/  LDCU.U8 UR9, c[0x3][0x180] ;  /* 0x00c03000ff0977ac */ /* 0x000f620008000000 */
[-C--:B0-----:R-:W-:Y:S01]  /*13570*/  FMUL R6, R0, R23.reuse ;  /* 0x0000001700067220 */ /* 0x081fe20000400000 */
[----:B------:R-:W-:-:S04]  /*13580*/  FMUL R23, R13, R23 ;  /* 0x000000170d177220 */ /* 0x000fc80000400000 */
[-C--:B-1----:R-:W-:Y:S01]  /*13590*/  FFMA R23, R0, R20.reuse, R23 ;  /* 0x0000001400177223 */ /* 0x082fe20000000017 */
[----:B------:R-:W-:-:S03]  /*135a0*/  FFMA R6, R13, R20, -R6 ;  /* 0x000000140d067223 */ /* 0x000fc60000000806 */
[----:B------:R-:W-:Y:S01]  /*135b0*/  FADD R54, R23, 0.5 ;  /* 0x3f00000017367421 */ /* 0x000fe20000000000 */
[----:B------:R-:W-:-:S03]  /*135c0*/  FADD R6, R6, 0.5 ;  /* 0x3f00000006067421 */ /* 0x000fc60000000000 */
        /* <DEDUP_REMOVED lines=12> */
[----:B------:R-:W-:-:S02]  /*13690*/  SEL R23, R23, RZ, P3 ;  /* 0x000000ff17177207 */ /* 0x000fc40001800000 */
[----:B------:R-:W-:Y:S01]  /*136a0*/  LOP3.LUT R37, R37, 0xffff7fff, RZ, 0xc0, !PT ;  /* 0xffff7fff25257812 */ /* 0x000fe200078ec0ff */
[----:B------:R-:W-:Y:S02]  /*136b0*/  IMAD R22, R27, UR8, R22 ;  /* 0x000000081b167c24 */ /* 0x000fe4000f8e0216 */
[----:B------:R-:W-:Y:S01]  /*136c0*/  IMAD R51, R50, UR8, R51 ;  /* 0x0000000832337c24 */ /* 0x000fe2000f8e0233 */
[----:B--2---:R-:W-:Y:S01]  /*136d0*/  ISETP.GE.U32.AND P3, PT, R17, R52, PT ;  /* 0x000000341100720c */ /* 0x004fe20003f66070 */
[-C--:B0-----:R-:W-:Y:S01]  /*136e0*/  FMUL R52, R0, R9.reuse ;  /* 0x0000000900347220 */ /* 0x081fe20000400000 */
[----:B------:R-:W-:-:S04]  /*136f0*/  FMUL R9, R13, R9 ;  /* 0x000000090d097220 */ /* 0x000fc80000400000 */
[-C--:B-1----:R-:W-:Y:S01]  /*13700*/  FFMA R9, R0, R8.reuse, R9 ;  /* 0x0000000800097223 */ /* 0x082fe20000000009 */
[----:B------:R-:W-:-:S03]  /*13710*/  FFMA R52, R13, R8, -R52 ;  /* 0x000000080d347223 */ /* 0x000fc60000000834 */
[----:B------:R-:W-:Y:S01]  /*13720*/  FADD R9, R9, 0.5 ;  /* 0x3f00000009097421 */ /* 0x000fe20000000000 */
[----:B------:R-:W-:-:S05]  /*13730*/  FADD R52, R52, 0.5 ;  /* 0x3f00000034347421 */ /* 0x000fca0000000000 */
        /* <DEDUP_REMOVED lines=9> */
[----:B------:R-:W-:-:S04]  /*137d0*/  VIMNMX R6, PT, PT, R12, R17, PT ;  /* 0x000000110c067248 */ /* 0x000fc80003fe0100 */
[----:B------:R-:W-:Y:S02]  /*137e0*/  SEL R6, R6, RZ, P3 ;  /* 0x000000ff06067207 */ /* 0x000fe40001800000 */
[----:B------:R-:W-:-:S04]  /*137f0*/  IADD3 R8, P3, PT, R22, UR4, RZ ;  /* 0x0000000416087c10 */ /* 0x000fc8000ff7e0ff */
[----:B------:R-:W-:Y:S02]  /*13800*/  LEA.HI.X.SX32 R9, R22, UR5, 0x1, P3 ;  /* 0x0000000516097c11 */ /* 0x000fe400098f0eff */
[----:B------:R-:W-:-:S03]  /*13810*/  IADD3 R50, P3, PT, R51, UR4, RZ ;  /* 0x0000000433327c10 */ /* 0x000fc6000ff7e0ff */
[----:B------:R0:W2:Y:S01]  /*13820*/  LDG.E.U8 R52, desc[UR6][R8.64] ;  /* 0x0000000608347981 */ /* 0x0000a2000c1e1100 */
[----:B------:R-:W-:-:S06]  /*13830*/  LEA.HI.X.SX32 R51, R51, UR5, 0x1, P3 ;  /* 0x0000000533337c11 */ /* 0x000fcc00098f0eff */
[----:B------:R1:W2:Y:S01]  /*13840*/  LDG.E.U8 R51, desc[UR6][R50.64] ;  /* 0x0000000632337981 */ /* 0x0002a2000c1e1100 */
[----:B------:R-:W3:Y:S01]  /*13850*/  LDCU.U8 UR10, c[0x3][0x183] ;  /* 0x00c03060ff0a77ac */ /* 0x000ee20008000000 */
[----:B------:R-:W5:Y:S01]  /*13860*/  LDCU.U8 UR9, c[0x3][0x182] ;  /* 0x00c03040ff0977ac */ /* 0x000f620008000000 */
[----:B---3--:R-:W3:Y:S08]  /*13870*/  I2F.S8 R22, UR10 ;  /* 0x0000000a00167d06 */ /* 0x008ef00008001400 */
[----:B-----5:R-:W5:Y:S01]  /*13880*/  I2F.S8 R17, UR9 ;  /* 0x0000000900117d06 */ /* 0x020f620008001400 */
[----:B------:R-:W4:Y:S01]  /*13890*/  LDCU.U8 UR10, c[0x3][0x185] ;  /* 0x00c030a0ff0a77ac */ /* 0x000f220008000000 */
[----:B------:R-:W1:Y:S01]  /*138a0*/  LDCU.U8 UR9, c[0x3][0x184] ;  /* 0x00c03080ff0977ac */ /* 0x000e620008000000 */
[-C--:B---3--:R-:W-:Y:S01]  /*138b0*/  FMUL R27, R13, R22.reuse ;  /* 0x000000160d1b7220 */ /* 0x088fe20000400000 */
[----:B------:R-:W-:-:S03]  /*138c0*/  FMUL R54, R0, R22 ;  /* 0x0000001600367220 */ /* 0x000fc60000400000 */
[-C--:B-----5:R-:W-:Y:S01]  /*138d0*/  FFMA R27, R0, R17.reuse, R27 ;  /* 0x00000011001b7223 */ /* 0x0a0fe2000000001b */
[----:B------:R-:W-:-:S03]  /*138e0*/  FFMA R54, R13, R17, -R54 ;  /* 0x000000110d367223 */ /* 0x000fc60000000836 */
[----:B------:R-:W-:Y:S01]  /*138f0*/  FADD R17, R27, 0.5 ;  /* 0x3f0000001b117421 */ /* 0x000fe20000000000 */
[----:B------:R-:W-:-:S05]  /*13900*/  FADD R54, R54, 0.5 ;  /* 0x3f00000036367421 */ /* 0x000fca0000000000 */
[----:B------:R-:W0:Y:S08]  /*13910*/  F2I.TRUNC.NTZ R17, R17 ;  /* 0x0000001100117305 */ /* 0x000e30000020f100 */
[----:B------:R-:W3:Y:S01]  /*13920*/  F2I.TRUNC.NTZ R54, R54 ;  /* 0x0000003600367305 */ /* 0x000ee2000020f100 */
[----:B0-----:R-:W-:-:S05]  /*13930*/  IMAD.IADD R8, R10, 0x1, R17 ;  /* 0x000000010a087824 */ /* 0x001fca00078e0211 */
[----:B------:R-:W-:Y:S02]  /*13940*/  ISETP.GE.AND P3, PT, R8, RZ, PT ;  /* 0x000000ff0800720c */ /* 0x000fe40003f66270 */
[----:B------:R-:W-:Y:S01]  /*13950*/  VIMNMX R27, PT, PT, R11, R8, PT ;  /* 0x000000080b1b7248 */ /* 0x000fe20003fe0100 */
[----:B---3--:R-:W-:-:S03]  /*13960*/  IMAD.IADD R9, R7, 0x1, R54 ;  /* 0x0000000107097824 */ /* 0x008fc600078e0236 */
[----:B------:R-:W-:Y:S02]  /*13970*/  SEL R27, R27, RZ, P3 ;  /* 0x000000ff1b1b7207 */ /* 0x000fe40001800000 */
[----:B------:R-:W-:Y:S02]  /*13980*/  ISETP.GE.AND P3, PT, R9, RZ, PT ;  /* 0x000000ff0900720c */ /* 0x000fe40003f66270 */
[----:B------:R-:W-:Y:S02]  /*13990*/  VIMNMX R22, PT, PT, R12, R9, PT ;  /* 0x000000090c167248 */ /* 0x000fe40003fe0100 */
[----:B----4-:R-:W0:Y:S08]  /*139a0*/  I2F.S8 R9, UR10 ;  /* 0x0000000a00097d06 */ /* 0x010e300008001400 */
[----:B-1----:R-:W1:Y:S01]  /*139b0*/  I2F.S8 R8, UR9 ;  /* 0x0000000900087d06 */ /* 0x002e620008001400 */
[----:B------:R-:W-:-:S02]  /*139c0*/  SEL R22, R22, RZ, P3 ;  /* 0x000000ff16167207 */ /* 0x000fc40001800000 */
[----:B------:R-:W-:Y:S01]  /*139d0*/  ISETP.GE.U32.AND P3, PT, R53, R14, PT ;  /* 0x0000000e3500720c */ /* 0x000fe20003f66070 */
        /* <DEDUP_REMOVED lines=13> */
[----:B-1----:R-:W-:Y:S02]  /*13ab0*/  IMAD.IADD R53, R7, 0x1, R50 ;  /* 0x0000000107357824 */ /* 0x002fe400078e0232 */
[----:B------:R-:W-:Y:S01]  /*13ac0*/  IMAD R18, R21, UR8, R18 ;  /* 0x0000000815127c24 */ /* 0x000fe2000f8e0212 */
[----:B------:R-:W-:Y:S02]  /*13ad0*/  SEL R17, R17, RZ, P3 ;  /* 0x000000ff11117207 */ /* 0x000fe40001800000 */
[----:B------:R-:W-:-:S02]  /*13ae0*/  ISETP.GE.AND P3, PT, R53, RZ, PT ;  /* 0x000000ff3500720c */ /* 0x000fc40003f66270 */
[----:B------:R-:W-:Y:S01]  /*13af0*/  VIMNMX R14, PT, PT, R12, R53, PT ;  /* 0x000000350c0e7248 */ /* 0x000fe20003fe0100 */
[----:B------:R-:W0:Y:S01]  /*13b00*/  LDCU.U8 UR10, c[0x3][0x187] ;  /* 0x00c030e0ff0a77ac */ /* 0x000e220008000000 */
[----:B------:R-:W-:Y:S02]  /*13b10*/  IMAD R29, R29, UR8, R28 ;  /* 0x000000081d1d7c24 */ /* 0x000fe4000f8e021c */
[----:B------:R-:W-:Y:S02]  /*13b20*/  SEL R14, R14, RZ, P3 ;  /* 0x000000ff0e0e7207 */ /* 0x000fe40001800000 */
[C---:B------:R-:W-:Y:S01]  /*13b30*/  IADD3 R8, P3, PT, R18.reuse, UR4, RZ ;  /* 0x0000000412087c10 */ /* 0x040fe2000ff7e0ff */
[----:B------:R-:W1:Y:S03]  /*13b40*/  LDCU.U8 UR9, c[0x3][0x186] ;  /* 0x00c030c0ff0977ac */ /* 0x000e660008000000 */
[----:B------:R-:W-:-:S02]  /*13b50*/  LEA.HI.X.SX32 R9, R18, UR5, 0x1, P3 ;  /* 0x0000000512097c11 */ /* 0x000fc400098f0eff */
[----:B------:R-:W-:-:S03]  /*13b60*/  IADD3 R28, P3, PT, R29, UR4, RZ ;  /* 0x000000041d1c7c10 */ /* 0x000fc6000ff7e0ff */
[----:B------:R3:W4:Y:S01]  /*13b70*/  LDG.E.U8 R50, desc[UR6][R8.64] ;  /* 0x0000000608327981 */ /* 0x000722000c1e1100 */
[----:B------:R-:W-:Y:S01]  /*13b80*/  LEA.HI.X.SX32 R29, R29, UR5, 0x1, P3 ;  /* 0x000000051d1d7c11 */ /* 0x000fe200098f0eff */
[----:B0-----:R-:W0:Y:S04]  /*13b90*/  I2F.S8 R21, UR10 ;  /* 0x0000000a00157d06 */ /* 0x001e280008001400 */
[----:B------:R5:W4:Y:S04]  /*13ba0*/  LDG.E.U8 R53, desc[UR6][R28.64] ;  /* 0x000000061c357981 */ /* 0x000b28000c1e1100 */
[----:B-1----:R-:W1:Y:S01]  /*13bb0*/  I2F.S8 R18, UR9 ;  /* 0x0000000900127d06 */ /* 0x002e620008001400 */
[----:B------:R-:W5:Y:S01]  /*13bc0*/  LDCU.U8 UR10, c[0x3][0x189] ;  /* 0x00c03120ff0a77ac */ /* 0x000f620008000000 */
[----:B------:R-:W5:Y:S01]  /*13bd0*/  LDCU.U8 UR9, c[0x3][0x188] ;  /* 0x00c03100ff0977ac */ /* 0x000f620008000000 */
[-C--:B0-----:R-:W-:Y:S01]  /*13be0*/  FMUL R54, R0, R21.reuse ;  /* 0x0000001500367220 */ /* 0x081fe20000400000 */
[----:B------:R-:W-:-:S04]  /*13bf0*/  FMUL R21, R13, R21 ;  /* 0x000000150d157220 */ /* 0x000fc80000400000 */
[-C--:B-1----:R-:W-:Y:S01]  /*13c00*/  FFMA R21, R0, R18.reuse, R21 ;  /* 0x0000001200157223 */ /* 0x082fe20000000015 */
[----:B------:R-:W-:-:S03]  /*13c10*/  FFMA R54, R13, R18, -R54 ;  /* 0x000000120d367223 */ /* 0x000fc60000000836 */
[----:B------:R-:W-:Y:S01]  /*13c20*/  FADD R21, R21, 0.5 ;  /* 0x3f00000015157421 */ /* 0x000fe20000000000 */
[----:B------:R-:W-:-:S05]  /*13c30*/  FADD R54, R54, 0.5 ;  /* 0x3f00000036367421 */ /* 0x000fca0000000000 */
[----:B------:R-:W3:Y:S08]  /*13c40*/  F2I.TRUNC.NTZ R21, R21 ;  /* 0x0000001500157305 */ /* 0x000ef0000020f100 */
[----:B------:R-:W0:Y:S01]  /*13c50*/  F2I.TRUNC.NTZ R54, R54 ;  /* 0x0000003600367305 */ /* 0x000e22000020f100 */
[----:B---3--:R-:W-:-:S05]  /*13c60*/  IMAD.IADD R8, R10, 0x1, R21 ;  /* 0x000000010a087824 */ /* 0x008fca00078e0215 */
[----:B------:R-:W-:Y:S02]  /*13c70*/  ISETP.GE.AND P3, PT, R8, RZ, PT ;  /* 0x000000ff0800720c */ /* 0x000fe40003f66270 */
[----:B------:R-:W-:Y:S01]  /*13c80*/  VIMNMX R8, PT, PT, R11, R8, PT ;  /* 0x000000080b087248 */ /* 0x000fe20003fe0100 */
[----:B0-----:R-:W-:-:S03]  /*13c90*/  IMAD.IADD R9, R7, 0x1, R54 ;  /* 0x0000000107097824 */ /* 0x001fc600078e0236 */
[----:B-----5:R-:W-:Y:S02]  /*13ca0*/  SEL R28, R8, RZ, P3 ;  /* 0x000000ff081c7207 */ /* 0x020fe40001800000 */
[----:B------:R-:W-:Y:S02]  /*13cb0*/  ISETP.GE.AND P3, PT, R9, RZ, PT ;  /* 0x000000ff0900720c */ /* 0x000fe40003f66270 */
[----:B------:R-:W-:Y:S02]  /*13cc0*/  VIMNMX R29, PT, PT, R12, R9, PT ;  /* 0x000000090c1d7248 */ /* 0x000fe40003fe0100 */
[----:B------:R-:W0:Y:S08]  /*13cd0*/  I2F.S8 R9, UR10 ;  /* 0x0000000a00097d06 */ /* 0x000e300008001400 */
[----:B------:R-:W1:Y:S01]  /*13ce0*/  I2F.S8 R8, UR9 ;  /* 0x0000000900087d06 */ /* 0x000e620008001400 */
[----:B------:R-:W-:Y:S01]  /*13cf0*/  SEL R29, R29, RZ, P3 ;  /* 0x000000ff1d1d7207 */ /* 0x000fe20001800000 */
[----:B0-----:R-:W-:-:S04]  /*13d00*/  FMUL R21, R13, R9 ;  /* 0x000000090d157220 */ /* 0x001fc80000400000 */
[C---:B-1----:R-:W-:Y:S01]  /*13d10*/  FFMA R21, R0.reuse, R8, R21 ;  /* 0x0000000800157223 */ /* 0x042fe20000000015 */
[----:B------:R-:W-:Y:S01]  /*13d20*/  FMUL R18, R0, R9 ;  /* 0x0000000900127220 */ /* 0x000fe20000400000 */
[----:B------:R-:W-:-:S03]  /*13d30*/  LOP3.LUT R37, R37, 0xffffffbf, RZ, 0xc0, !PT ;  /* 0xffffffbf25257812 */ /* 0x000fc600078ec0ff */
[----:B------:R-:W-:Y:S01]  /*13d40*/  FFMA R9, R13, R8, -R18 ;  /* 0x000000080d097223 */ /* 0x000fe20000000812 */
[----:B--2---:R-:W-:Y:S01]  /*13d50*/  ISETP.GE.U32.AND P3, PT, R52, R51, PT ;  /* 0x000000333400720c */ /* 0x004fe20003f66070 */
[----:B------:R-:W-:-:S04]  /*13d60*/  FADD R52, R21, 0.5 ;  /* 0x3f00000015347421 */ /* 0x000fc80000000000 */
[----:B------:R-:W0:Y:S01]  /*13d70*/  F2I.TRUNC.NTZ R21, R52 ;  /* 0x0000003400157305 */ /* 0x000e22000020f100 */
[----:B------:R-:W-:-:S07]  /*13d80*/  FADD R51, R9, 0.5 ;  /* 0x3f00000009337421 */ /* 0x000fce0000000000 */
[----:B------:R-:W-:Y:S01]  /*13d90*/  @P3 LOP3.LUT R37, R37, 0x40, RZ, 0xfc, !PT ;  /* 0x0000004025253812 */ /* 0x000fe200078efcff */
[----:B0-----:R-:W-:-:S05]  /*13da0*/  IMAD.IADD R8, R10, 0x1, R21 ;  /* 0x000000010a087824 */ /* 0x001fca00078e0215 */
[----:B------:R-:W-:Y:S02]  /*13db0*/  ISETP.GE.AND P3, PT, R8, RZ, PT ;  /* 0x000000ff0800720c */ /* 0x000fe40003f66270 */
[----:B------:R-:W-:Y:S02]  /*13dc0*/  VIMNMX R18, PT, PT, R11, R8, PT ;  /* 0x000000080b127248 */ /* 0x000fe40003fe0100 */
[----:B------:R-:W0:Y:S01]  /*13dd0*/  F2I.TRUNC.NTZ R8, R51 ;  /* 0x0000003300087305 */ /* 0x000e22000020f100 */
[----:B------:R-:W-:Y:S01]  /*13de0*/  IMAD R24, R24, UR8, R25 ;  /* 0x0000000818187c24 */ /* 0x000fe2000f8e0219 */
[----:B------:R-:W-:Y:S01]  /*13df0*/  SEL R18, R18, RZ, P3 ;  /* 0x000000ff12127207 */ /* 0x000fe20001800000 */
[----:B------:R-:W-:Y:S02]  /*13e00*/  IMAD R30, R41, UR8, R30 ;  /* 0x00000008291e7c24 */ /* 0x000fe4000f8e021e */
[----:B0-----:R-:W-:-:S05]  /*13e10*/  IMAD.IADD R9, R7, 0x1, R8 ;  /* 0x0000000107097824 */ /* 0x001fca00078e0208 */
[----:B------:R-:W-:Y:S02]  /*13e20*/  ISETP.GE.AND P3, PT, R9, RZ, PT ;  /* 0x000000ff0900720c */ /* 0x000fe40003f66270 */
[----:B------:R-:W-:-:S04]  /*13e30*/  VIMNMX R21, PT, PT, R12, R9, PT ;  /* 0x000000090c157248 */ /* 0x000fc80003fe0100 */
[----:B------:R-:W-:Y:S02]  /*13e40*/  SEL R21, R21, RZ, P3 ;  /* 0x000000ff15157207 */ /* 0x000fe40001800000 */
[----:B------:R-:W-:-:S04]  /*13e50*/  IADD3 R8, P3, PT, R24, UR4, RZ ;  /* 0x0000000418087c10 */ /* 0x000fc8000ff7e0ff */
[----:B------:R-:W-:Y:S02]  /*13e60*/  LEA.HI.X.SX32 R9, R24, UR5, 0x1, P3 ;  /* 0x0000000518097c11 */ /* 0x000fe400098f0eff */
[----:B------:R-:W-:-:S03]  /*13e70*/  IADD3 R24, P3, PT, R30, UR4, RZ ;  /* 0x000000041e187c10 */ /* 0x000fc6000ff7e0ff */
[----:B------:R0:W2:Y:S01]  /*13e80*/  LDG.E.U8 R52, desc[UR6][R8.64] ;  /* 0x0000000608347981 */ /* 0x0000a2000c1e1100 */
[----:B------:R-:W-:-:S05]  /*13e90*/  LEA.HI.X.SX32 R25, R30, UR5, 0x1, P3 ;  /* 0x000000051e197c11 */ /* 0x000fca00098f0eff */
[----:B------:R1:W2:Y:S01]  /*13ea0*/  LDG.E.U8 R55, desc[UR6][R24.64] ;  /* 0x0000000618377981 */ /* 0x0002a2000c1e1100 */
[----:B------:R-:W3:Y:S01]  /*13eb0*/  LDCU.U8 UR10, c[0x3][0x18b] ;  /* 0x00c03160ff0a77ac */ /* 0x000ee20008000000 */
[----:B------:R-:W5:Y:S01]  /*13ec0*/  LDCU.U8 UR9, c[0x3][0x18a] ;  /* 0x00c03140ff0977ac */ /* 0x000f620008000000 */
[----:B---3--:R-:W3:Y:S08]  /*13ed0*/  I2F.S8 R41, UR10 ;  /* 0x0000000a00297d06 */ /* 0x008ef00008001400 */
[----:B-----5:R-:W5:Y:S01]  /*13ee0*/  I2F.S8 R30, UR9 ;  /* 0x00000009001e7d06 */ /* 0x020f620008001400 */
[----:B------:R-:W1:Y:S01]  /*13ef0*/  LDCU.U8 UR10, c[0x3][0x18d] ;  /* 0x00c031a0ff0a77ac */ /* 0x000e620008000000 */
[----:B------:R-:W1:Y:S01]  /*13f00*/  LDCU.U8 UR9, c[0x3][0x18c] ;  /* 0x00c03180ff0977ac */ /* 0x000e620008000000 */
[-C--:B---3--:R-:W-:Y:S01]  /*13f10*/  FMUL R54, R0, R41.reuse ;  /* 0x0000002900367220 */ /* 0x088fe20000400000 */
[----:B------:R-:W-:-:S04]  /*13f20*/  FMUL R41, R13, R41 ;  /* 0x000000290d297220 */ /* 0x000fc80000400000 */
        /* <DEDUP_REMOVED lines=13> */
[----:B-1----:R-:W0:Y:S08]  /*14000*/  I2F.S8 R9, UR10 ;  /* 0x0000000a00097d06 */ /* 0x002e300008001400 */
[----:B------:R-:W1:Y:S01]  /*14010*/  I2F.S8 R8, UR9 ;  /* 0x0000000900087d06 */ /* 0x000e620008001400 */
[-C--:B0-----:R-:W-:Y:S01]  /*14020*/  FMUL R24, R0, R9.reuse ;  /* 0x0000000900187220 */ /* 0x081fe20000400000 */
[----:B------:R-:W-:-:S04]  /*14030*/  FMUL R9, R13, R9 ;  /* 0x000000090d097220 */ /* 0x000fc80000400000 */
[----:B-1----:R-:W-:-:S04]  /*14040*/  FFMA R9, R0, R8, R9 ;  /* 0x0000000800097223 */ /* 0x002fc80000000009 */
[----:B------:R-:W-:Y:S01]  /*14050*/  FADD R9, R9, 0.5 ;  /* 0x3f00000009097421 */ /* 0x000fe20000000000 */
[----:B------:R-:W-:-:S05]  /*14060*/  SEL R41, R41, RZ, P3 ;  /* 0x000000ff29297207 */ /* 0x000fca0001800000 */
[----:B------:R-:W0:Y:S01]  /*14070*/  F2I.TRUNC.NTZ R9, R9 ;  /* 0x0000000900097305 */ /* 0x000e22000020f100 */
[----:B----4-:R-:W-:Y:S01]  /*14080*/  ISETP.GE.U32.AND P3, PT, R50, R53, PT ;  /* 0x000000353200720c */ /* 0x010fe20003f66070 */
[----:B------:R-:W-:Y:S01]  /*14090*/  FFMA R24, R13, R8, -R24 ;  /* 0x000000080d187223 */ /* 0x000fe20000000818 */
[----:B------:R-:W-:-:S03]  /*140a0*/  LOP3.LUT R37, R37, 0xfffffffb, RZ, 0xc0, !PT ;  /* 0xfffffffb25257812 */ /* 0x000fc600078ec0ff */
[----:B------:R-:W-:Y:S01]  /*140b0*/  FADD R53, R24, 0.5 ;  /* 0x3f00000018357421 */ /* 0x000fe20000000000 */
[----:B0-----:R-:W-:-:S07]  /*140c0*/  IMAD.IADD R8, R10, 0x1, R9 ;  /* 0x000000010a087824 */ /* 0x001fce00078e0209 */
[----:B------:R-:W-:Y:S02]  /*140d0*/  @P3 LOP3.LUT R37, R37, 0x4, RZ, 0xfc, !PT ;  /* 0x0000000425253812 */ /* 0x000fe400078efcff */
[----:B------:R-:W-:Y:S02]  /*140e0*/  ISETP.GE.AND P3, PT, R8, RZ, PT ;  /* 0x000000ff0800720c */ /* 0x000fe40003f66270 */
[----:B------:R-:W-:Y:S02]  /*140f0*/  VIMNMX R25, PT, PT, R11, R8, PT ;  /* 0x000000080b197248 */ /* 0x000fe40003fe0100 */
[----:B------:R-:W0:Y:S01]  /*14100*/  F2I.TRUNC.NTZ R8, R53 ;  /* 0x0000003500087305 */ /* 0x000e22000020f100 */
[----:B------:R-:W1:Y:S01]  /*14110*/  LDCU.U8 UR10, c[0x3][0x18f] ;  /* 0x00c031e0ff0a77ac */ /* 0x000e620008000000 */
[----:B------:R-:W3:Y:S01]  /*14120*/  LDCU.U8 UR9, c[0x3][0x18e] ;  /* 0x00c031c0ff0977ac */ /* 0x000ee20008000000 */
[----:B------:R-:W-:Y:S01]  /*14130*/  SEL R25, R25, RZ, P3 ;  /* 0x000000ff19197207 */ /* 0x000fe20001800000 */
[----:B------:R-:W-:-:S02]  /*14140*/  IMAD R26, R31, UR8, R26 ;  /* 0x000000081f1a7c24 */ /* 0x000fc4000f8e021a */
[----:B0-----:R-:W-:-:S05]  /*14150*/  IMAD.IADD R51, R7, 0x1, R8 ;  /* 0x0000000107337824 */ /* 0x001fca00078e0208 */
[----:B------:R-:W-:Y:S02]  /*14160*/  ISETP.GE.AND P3, PT, R51, RZ, PT ;  /* 0x000000ff3300720c */ /* 0x000fe40003f66270 */
[----:B------:R-:W-:Y:S01]  /*14170*/  VIMNMX R24, PT, PT, R12, R51, PT ;  /* 0x000000330c187248 */ /* 0x000fe20003fe0100 */
[----:B-1----:R-:W0:Y:S03]  /*14180*/  I2F.S8 R31, UR10 ;  /* 0x0000000a001f7d06 */ /* 0x002e260008001400 */
[----:B------:R-:W-:Y:S02]  /*14190*/  SEL R24, R24, RZ, P3 ;  /* 0x000000ff18187207 */ /* 0x000fe40001800000 */
[----:B------:R-:W-:Y:S01]  /*141a0*/  IADD3 R8, P3, PT, R26, UR4, RZ ;  /* 0x000000041a087c10 */ /* 0x000fe2000ff7e0ff */
[----:B------:R-:W-:-:S03]  /*141b0*/  IMAD R42, R42, UR8, R45 ;  /* 0x000000082a2a7c24 */ /* 0x000fc6000f8e022d */
[----:B------:R-:W-:Y:S02]  /*141c0*/  LEA.HI.X.SX32 R9, R26, UR5, 0x1, P3 ;  /* 0x000000051a097c11 */ /* 0x000fe400098f0eff */
[----:B---3--:R-:W1:Y:S01]  /*141d0*/  I2F.S8 R26, UR9 ;  /* 0x00000009001a7d06 */ /* 0x008e620008001400 */
[C---:B------:R-:W-:Y:S01]  /*141e0*/  IADD3 R50, P3, PT, R42.reuse, UR4, RZ ;  /* 0x000000042a327c10 */ /* 0x040fe2000ff7e0ff */
[----:B------:R-:W3:Y:S01]  /*141f0*/  LDCU.U8 UR10, c[0x3][0x191] ;  /* 0x00c03220ff0a77ac */ /* 0x000ee20008000000 */
[----:B------:R4:W5:Y:S02]  /*14200*/  LDG.E.U8 R53, desc[UR6][R8.64] ;  /* 0x0000000608357981 */ /* 0x000964000c1e1100 */
[----:B------:R-:W-:Y:S01]  /*14210*/  LEA.HI.X.SX32 R51, R42, UR5, 0x1, P3 ;  /* 0x000000052a337c11 */ /* 0x000fe200098f0eff */
[CC--:B0-----:R-:W-:Y:S01]  /*14220*/  FMUL R45, R13.reuse, R31.reuse ;  /* 0x0000001f0d2d7220 */ /* 0x0c1fe20000400000 */
[C---:B------:R-:W-:Y:S01]  /*14230*/  FMUL R42, R0.reuse, R31 ;  /* 0x0000001f002a7220 */ /* 0x040fe20000400000 */
[----:B------:R-:W0:Y:S02]  /*14240*/  LDCU.U8 UR9, c[0x3][0x190] ;  /* 0x00c03200ff0977ac */ /* 0x000e240008000000 */
[----:B------:R0:W5:Y:S01]  /*14250*/  LDG.E.U8 R50, desc[UR6][R50.64] ;  /* 0x0000000632327981 */ /* 0x000162000c1e1100 */
[-C--:B-1----:R-:W-:Y:S01]  /*14260*/  FFMA R45, R0, R26.reuse, R45 ;  /* 0x0000001a002d7223 */ /* 0x082fe2000000002d */
[----:B------:R-:W-:-:S03]  /*14270*/  FFMA R31, R13, R26, -R42 ;  /* 0x0000001a0d1f7223 */ /* 0x000fc6000000082a */
[----:B------:R-:W-:-:S04]  /*14280*/  FADD R26, R45, 0.5 ;  /* 0x3f0000002d1a7421 */ /* 0x000fc80000000000 */
[----:B----4-:R-:W1:Y:S01]  /*14290*/  F2I.TRUNC.NTZ R9, R26 ;  /* 0x0000001a00097305 */ /* 0x010e62000020f100 */
[----:B------:R-:W-:Y:S01]  /*142a0*/  FADD R31, R31, 0.5 ;  /* 0x3f0000001f1f7421 */ /* 0x000fe20000000000 */
[----:B-1----:R-:W-:-:S05]  /*142b0*/  IMAD.IADD R8, R10, 0x1, R9 ;  /* 0x000000010a087824 */ /* 0x002fca00078e0209 */
[----:B------:R-:W-:Y:S02]  /*142c0*/  ISETP.GE.AND P3, PT, R8, RZ, PT ;  /* 0x000000ff0800720c */ /* 0x000fe40003f66270 */
[----:B------:R-:W-:Y:S02]  /*142d0*/  VIMNMX R42, PT, PT, R11, R8, PT ;  /* 0x000000080b2a7248 */ /* 0x000fe40003fe0100 */
[----:B------:R-:W1:Y:S02]  /*142e0*/  F2I.TRUNC.NTZ R8, R31 ;  /* 0x0000001f00087305 */ /* 0x000e64000020f100 */
[----:B------:R-:W-:Y:S01]  /*142f0*/  SEL R42, R42, RZ, P3 ;  /* 0x000000ff2a2a7207 */ /* 0x000fe20001800000 */
[----:B-1----:R-:W-:-:S05]  /*14300*/  IMAD.IADD R9, R7, 0x1, R8 ;  /* 0x0000000107097824 */ /* 0x002fca00078e0208 */
[----:B------:R-:W-:Y:S02]  /*14310*/  ISETP.GE.AND P3, PT, R9, RZ, PT ;  /* 0x000000ff0900720c */ /* 0x000fe40003f66270 */
[----:B------:R-:W-:Y:S02]  /*14320*/  VIMNMX R45, PT, PT, R12, R9, PT ;  /* 0x000000090c2d7248 */ /* 0x000fe40003fe0100 */
[----:B---3--:R-:W1:Y:S08]  /*14330*/  I2F.S8 R9, UR10 ;  /* 0x0000000a00097d06 */ /* 0x008e700008001400 */
[----:B0-----:R-:W0:Y:S01]  /*14340*/  I2F.S8 R8, UR9 ;  /* 0x0000000900087d06 */ /* 0x001e220008001400 */
[-C--:B-1----:R-:W-:Y:S01]  /*14350*/  FMUL R26, R0, R9.reuse ;  /* 0x00000009001a7220 */ /* 0x082fe20000400000 */
[----:B------:R-:W-:-:S04]  /*14360*/  FMUL R9, R13, R9 ;  /* 0x000000090d097220 */ /* 0x000fc80000400000 */
[----:B0-----:R-:W-:-:S04]  /*14370*/  FFMA R9, R0, R8, R9 ;  /* 0x0000000800097223 */ /* 0x001fc80000000009 */
[----:B------:R-:W-:Y:S01]  /*14380*/  FADD R9, R9, 0.5 ;  /* 0x3f00000009097421 */ /* 0x000fe20000000000 */
[----:B------:R-:W-:-:S05]  /*14390*/  SEL R45, R45, RZ, P3 ;  /* 0x000000ff2d2d7207 */ /* 0x000fca0001800000 */
[----:B------:R-:W0:Y:S01]  /*143a0*/  F2I.TRUNC.NTZ R9, R9 ;  /* 0x0000000900097305 */ /* 0x000e22000020f100 */
[----:B------:R-:W-:Y:S01]  /*143b0*/  FFMA R26, R13, R8, -R26 ;  /* 0x000000080d1a7223 */ /* 0x000fe2000000081a */
[----:B------:R-:W-:-:S03]  /*143c0*/  LOP3.LUT R37, R37, 0xffffefff, RZ, 0xc0, !PT ;  /* 0xffffefff25257812 */ /* 0x000fc600078ec0ff */
[----:B------:R-:W-:Y:S01]  /*143d0*/  FADD R51, R26, 0.5 ;  /* 0x3f0000001a337421 */ /* 0x000fe20000000000 */
[----:B--2---:R-:W-:Y:S01]  /*143e0*/  ISETP.GE.U32.AND P3, PT, R52, R55, PT ;  /* 0x000000373400720c */ /* 0x004fe20003f66070 */
[----:B0-----:R-:W-:-:S05]  /*143f0*/  IMAD.IADD R8, R10, 0x1, R9 ;  /* 0x000000010a087824 */ /* 0x001fca00078e0209 */
[----:B------:R-:W-:-:S07]  /*14400*/  VIMNMX R31, PT, PT, R11, R8, PT ;  /* 0x000000080b1f7248 */ /* 0x000fce0003fe0100 */
[----:B------:R-:W-:Y:S02]  /*14410*/  @P3 LOP3.LUT R37, R37, 0x1000, RZ, 0xfc, !PT ;  /* 0x0000100025253812 */ /* 0x000fe400078efcff */
[----:B------:R-:W-:Y:S02]  /*14420*/  ISETP.GE.AND P3, PT, R8, RZ, PT ;  /* 0x000000ff0800720c */ /* 0x000fe40003f66270 */
        /* <DEDUP_REMOVED lines=15> */
[----:B------:R-:W4:Y:S01]  /*14520*/  LDCU.U8 UR9, c[0x3][0x192] ;  /* 0x00c03240ff0977ac */ /* 0x000f220008000000 */
[----:B---3--:R-:W3:Y:S08]  /*14530*/  I2F.S8 R47, UR10 ;  /* 0x0000000a002f7d06 */ /* 0x008ef00008001400 */
[----:B----4-:R-:W4:Y:S01]  /*14540*/  I2F.S8 R46, UR9 ;  /* 0x00000009002e7d06 */ /* 0x010f220008001400 */
[----:B------:R-:W1:Y:S01]  /*14550*/  LDCU.U8 UR10, c[0x3][0x195] ;  /* 0x00c032a0ff0a77ac */ /* 0x000e620008000000 */
[----:B------:R-:W1:Y:S01]  /*14560*/  LDCU.U8 UR9, c[0x3][0x194] ;  /* 0x00c03280ff0977ac */ /* 0x000e620008000000 */
[-C--:B---3--:R-:W-:Y:S01]  /*14570*/  FMUL R54, R0, R47.reuse ;  /* 0x0000002f00367220 */ /* 0x088fe20000400000 */
[----:B------:R-:W-:-:S04]  /*14580*/  FMUL R47, R13, R47 ;  /* 0x0000002f0d2f7220 */ /* 0x000fc80000400000 */
[-C--:B----4-:R-:W-:Y:S01]  /*14590*/  FFMA R47, R0, R46.reuse, R47 ;  /* 0x0000002e002f7223 */ /* 0x090fe2000000002f */
        /* <DEDUP_REMOVED lines=16> */
[-C--:B-1----:R-:W-:Y:S01]  /*146a0*/  FFMA R9, R0, R8.reuse, R9 ;  /* 0x0000000800097223 */ /* 0x082fe20000000009 */
[----:B------:R-:W-:-:S03]  /*146b0*/  FFMA R32, R13, R8, -R32 ;  /* 0x000000080d207223 */ /* 0x000fc60000000820 */
[----:B------:R-:W-:Y:S01]  /*146c0*/  FADD R9, R9, 0.5 ;  /* 0x3f00000009097421 */ /* 0x000fe20000000000 */
[----:B------:R-:W-:-:S05]  /*146d0*/  SEL R47, R47, RZ, P3 ;  /* 0x000000ff2f2f7207 */ /* 0x000fca0001800000 */
[----:B------:R-:W0:Y:S01]  /*146e0*/  F2I.TRUNC.NTZ R9, R9 ;  /* 0x0000000900097305 */ /* 0x000e22000020f100 */
[----:B-----5:R-:W-:Y:S01]  /*146f0*/  ISETP.GE.U32.AND P3, PT, R53, R50, PT ;  /* 0x000000323500720c */ /* 0x020fe20003f66070 */
[----:B------:R-:W-:-:S06]  /*14700*/  FADD R50, R32, 0.5 ;  /* 0x3f00000020327421 */ /* 0x000fcc0000000000 */
[----:B------:R-:W1:Y:S01]  /*14710*/  F2I.TRUNC.NTZ R50, R50 ;  /* 0x0000003200327305 */ /* 0x000e62000020f100 */
[----:B------:R-:W-:Y:S01]  /*14720*/  LOP3.LUT R37, R37, 0xfffffdff, RZ, 0xc0, !PT ;  /* 0xfffffdff25257812 */ /* 0x000fe200078ec0ff */
[----:B0-----:R-:W-:-:S04]  /*14730*/  IMAD.IADD R8, R10, 0x1, R9 ;  /* 0x000000010a087824 */ /* 0x001fc800078e0209 */
[----:B------:R-:W-:Y:S02]  /*14740*/  @P3 LOP3.LUT R37, R37, 0x200, RZ, 0xfc, !PT ;  /* 0x0000020025253812 */ /* 0x000fe400078efcff */
[----:B------:R-:W-:Y:S02]  /*14750*/  ISETP.GE.AND P3, PT, R8, RZ, PT ;  /* 0x000000ff0800720c */ /* 0x000fe40003f66270 */
[----:B------:R-:W-:Y:S01]  /*14760*/  VIMNMX R33, PT, PT, R11, R8, PT ;  /* 0x000000080b217248 */ /* 0x000fe20003fe0100 */
[----:B-1----:R-:W-:-:S03]  /*14770*/  IMAD.IADD R53, R7, 0x1, R50 ;  /* 0x0000000107357824 */ /* 0x002fc600078e0232 */
[----:B------:R-:W-:Y:S01]  /*14780*/  SEL R33, R33, RZ, P3 ;  /* 0x000000ff21217207 */ /* 0x000fe20001800000 */
[----:B------:R-:W-:Y:S01]  /*14790*/  IMAD R43, R43, UR8, R44 ;  /* 0x000000082b2b7c24 */ /* 0x000fe2000f8e022c */
[----:B------:R-:W-:Y:S02]  /*147a0*/  ISETP.GE.AND P3, PT, R53, RZ, PT ;  /* 0x000000ff3500720c */ /* 0x000fe40003f66270 */
[----:B------:R-:W-:Y:S01]  /*147b0*/  VIMNMX R32, PT, PT, R12, R53, PT ;  /* 0x000000350c207248 */ /* 0x000fe20003fe0100 */
[----:B------:R-:W-:-:S03]  /*147c0*/  IMAD R49, R48, UR8, R49 ;  /* 0x0000000830317c24 */ /* 0x000fc6000f8e0231 */
[----:B------:R-:W-:Y:S02]  /*147d0*/  SEL R32, R32, RZ, P3 ;  /* 0x000000ff20207207 */ /* 0x000fe40001800000 */
[----:B------:R-:W-:-:S04]  /*147e0*/  IADD3 R8, P3, PT, R43, UR4, RZ ;  /* 0x000000042b087c10 */ /* 0x000fc8000ff7e0ff */
[----:B------:R-:W-:Y:S02]  /*147f0*/  LEA.HI.X.SX32 R9, R43, UR5, 0x1, P3 ;  /* 0x000000052b097c11 */ /* 0x000fe400098f0eff */
[C---:B------:R-:W-:Y:S01]  /*14800*/  IADD3 R48, P3, PT, R49.reuse, UR4, RZ ;  /* 0x0000000431307c10 */ /* 0x040fe2000ff7e0ff */
[----:B------:R-:W0:Y:S02]  /*14810*/  LDCU.U8 UR10, c[0x3][0x197] ;  /* 0x00c032e0ff0a77ac */ /* 0x000e240008000000 */
[----:B------:R1:W3:Y:S01]  /*14820*/  LDG.E.U8 R53, desc[UR6][R8.64] ;  /* 0x0000000608357981 */ /* 0x0002e2000c1e1100 */
[----:B------:R-:W-:Y:S01]  /*14830*/  LEA.HI.X.SX32 R49, R49, UR5, 0x1, P3 ;  /* 0x0000000531317c11 */ /* 0x000fe200098f0eff */
[----:B------:R-:W4:Y:S04]  /*14840*/  LDCU.U8 UR9, c[0x3][0x196] ;  /* 0x00c032c0ff0977ac */ /* 0x000f280008000000 */
[----:B------:R5:W3:Y:S01]  /*14850*/  LDG.E.U8 R54, desc[UR6][R48.64] ;  /* 0x0000000630367981 */ /* 0x000ae2000c1e1100 */
[----:B0-----:R-:W0:Y:S08]  /*14860*/  I2F.S8 R44, UR10 ;  /* 0x0000000a002c7d06 */ /* 0x001e300008001400 */
[----:B----4-:R-:W4:Y:S01]  /*14870*/  I2F.S8 R43, UR9 ;  /* 0x00000009002b7d06 */ /* 0x010f220008001400 */
[----:B------:R-:W5:Y:S01]  /*14880*/  LDCU.U8 UR10, c[0x3][0x199] ;  /* 0x00c03320ff0a77ac */ /* 0x000f620008000000 */
[----:B------:R-:W5:Y:S01]  /*14890*/  LDCU.U8 UR9, c[0x3][0x198] ;  /* 0x00c03300ff0977ac */ /* 0x000f620008000000 */
[-C--:B0-----:R-:W-:Y:S01]  /*148a0*/  FMUL R55, R13, R44.reuse ;  /* 0x0000002c0d377220 */ /* 0x081fe20000400000 */
[----:B------:R-:W-:-:S03]  /*148b0*/  FMUL R50, R0, R44 ;  /* 0x0000002c00327220 */ /* 0x000fc60000400000 */
[-C--:B----4-:R-:W-:Y:S01]  /*148c0*/  FFMA R55, R0, R43.reuse, R55 ;  /* 0x0000002b00377223 */ /* 0x090fe20000000037 */
[----:B------:R-:W-:-:S03]  /*148d0*/  FFMA R50, R13, R43, -R50 ;  /* 0x0000002b0d327223 */ /* 0x000fc60000000832 */
[----:B------:R-:W-:Y:S01]  /*148e0*/  FADD R55, R55, 0.5 ;  /* 0x3f00000037377421 */ /* 0x000fe20000000000 */
[----:B------:R-:W-:-:S05]  /*148f0*/  FADD R50, R50, 0.5 ;  /* 0x3f00000032327421 */ /* 0x000fca0000000000 */
[----:B------:R-:W1:Y:S08]  /*14900*/  F2I.TRUNC.NTZ R55, R55 ;  /* 0x0000003700377305 */ /* 0x000e70000020f100 */
[----:B------:R-:W0:Y:S01]  /*14910*/  F2I.TRUNC.NTZ R50, R50 ;  /* 0x0000003200327305 */ /* 0x000e22000020f100 */
[----:B-1----:R-:W-:-:S05]  /*14920*/  IMAD.IADD R8, R10, 0x1, R55 ;  /* 0x000000010a087824 */ /* 0x002fca00078e0237 */
        /* <DEDUP_REMOVED lines=8> */
[-C--:B0-----:R-:W-:Y:S01]  /*149b0*/  FMUL R43, R13, R9.reuse ;  /* 0x000000090d2b7220 */ /* 0x081fe20000400000 */
[----:B------:R-:W-:Y:S01]  /*149c0*/  FMUL R44, R0, R9 ;  /* 0x00000009002c7220 */ /* 0x000fe20000400000 */
[----:B------:R-:W-:-:S02]  /*149d0*/  SEL R49, R49, RZ, P3 ;  /* 0x000000ff31317207 */ /* 0x000fc40001800000 */
[-C--:B-1----:R-:W-:Y:S01]  /*149e0*/  FFMA R43, R0, R8.reuse, R43 ;  /* 0x00000008002b7223 */ /* 0x082fe2000000002b */
[----:B------:R-:W-:-:S03]  /*149f0*/  FFMA R9, R13, R8, -R44 ;  /* 0x000000080d097223 */ /* 0x000fc6000000082c */
[----:B------:R-:W-:-:S04]  /*14a00*/  FADD R8, R43, 0.5 ;  /* 0x3f0000002b087421 */ /* 0x000fc80000000000 */
[----:B------:R-:W0:Y:S01]  /*14a10*/  F2I.TRUNC.NTZ R43, R8 ;  /* 0x00000008002b7305 */ /* 0x000e22000020f100 */
[----:B------:R-:W-:Y:S02]  /*14a20*/  LOP3.LUT R37, R37, 0xffffffdf, RZ, 0xc0, !PT ;  /* 0xffffffdf25257812 */ /* 0x000fe400078ec0ff */
[----:B--2---:R-:W-:Y:S01]  /*14a30*/  ISETP.GE.U32.AND P3, PT, R51, R52, PT ;  /* 0x000000343300720c */ /* 0x004fe20003f66070 */
[----:B------:R-:W-:-:S06]  /*14a40*/  FADD R52, R9, 0.5 ;  /* 0x3f00000009347421 */ /* 0x000fcc0000000000 */
[----:B------:R-:W1:Y:S01]  /*14a50*/  F2I.TRUNC.NTZ R52, R52 ;  /* 0x0000003400347305 */ /* 0x000e62000020f100 */
[----:B0-----:R-:W-:-:S05]  /*14a60*/  IMAD.IADD R44, R10, 0x1, R43 ;  /* 0x000000010a2c7824 */ /* 0x001fca00078e022b */
        /* <DEDUP_REMOVED lines=12> */
[----:B------:R-:W-:-:S03]  /*14b30*/  IADD3 R50, P3, PT, R20, UR4, RZ ;  /* 0x0000000414327c10 */ /* 0x000fc6000ff7e0ff */
[----:B------:R0:W2:Y:S01]  /*14b40*/  LDG.E.U8 R52, desc[UR6][R8.64] ;  /* 0x0000000608347981 */ /* 0x0000a2000c1e1100 */
[----:B------:R-:W-:-:S05]  /*14b50*/  LEA.HI.X.SX32 R51, R20, UR5, 0x1, P3 ;  /* 0x0000000514337c11 */ /* 0x000fca00098f0eff */
[----:B------:R1:W2:Y:S01]  /*14b60*/  LDG.E.U8 R55, desc[UR6][R50.64] ;  /* 0x0000000632377981 */ /* 0x0002a2000c1e1100 */
[----:B------:R-:W4:Y:S01]  /*14b70*/  LDCU.U8 UR10, c[0x3][0x19b] ;  /* 0x00c03360ff0a77ac */ /* 0x000f220008000000 */
[----:B------:R-:W5:Y:S01]  /*14b80*/  LDCU.U8 UR9, c[0x3][0x19a] ;  /* 0x00c03340ff0977ac */ /* 0x000f620008000000 */
[----:B----4-:R-:W4:Y:S08]  /*14b90*/  I2F.S8 R19, UR10 ;  /* 0x0000000a00137d06 */ /* 0x010f300008001400 */
[----:B-----5:R-:W5:Y:S01]  /*14ba0*/  I2F.S8 R16, UR9 ;  /* 0x0000000900107d06 */ /* 0x020f620008001400 */
[----:B------:R-:W1:Y:S01]  /*14bb0*/  LDCU.U8 UR10, c[0x3][0x19d] ;  /* 0x00c033a0ff0a77ac */ /* 0x000e620008000000 */
[----:B------:R-:W1:Y:S01]  /*14bc0*/  LDCU.U8 UR9, c[0x3][0x19c] ;  /* 0x00c03380ff0977ac */ /* 0x000e620008000000 */
[-C--:B----4-:R-:W-:Y:S01]  /*14bd0*/  FMUL R23, R13, R19.reuse ;  /* 0x000000130d177220 */ /* 0x090fe20000400000 */
[----:B------:R-:W-:-:S03]  /*14be0*/  FMUL R20, R0, R19 ;  /* 0x0000001300147220 */ /* 0x000fc60000400000 */
[-C--:B-----5:R-:W-:Y:S01]  /*14bf0*/  FFMA R23, R0, R16.reuse, R23 ;  /* 0x0000001000177223 */ /* 0x0a0fe20000000017 */
[----:B------:R-:W-:-:S03]  /*14c00*/  FFMA R19, R13, R16, -R20 ;  /* 0x000000100d137223 */ /* 0x000fc60000000814 */
[----:B------:R-:W-:-:S04]  /*14c10*/  FADD R16, R23, 0.5 ;  /* 0x3f00000017107421 */ /* 0x000fc80000000000 */
[----:B0-----:R-:W0:Y:S01]  /*14c20*/  F2I.TRUNC.NTZ R9, R16 ;  /* 0x0000001000097305 */ /* 0x001e22000020f100 */
[----:B------:R-:W-:Y:S01]  /*14c30*/  FADD R19, R19, 0.5 ;  /* 0x3f00000013137421 */ /* 0x000fe20000000000 */
[----:B0-----:R-:W-:-:S05]  /*14c40*/  IMAD.IADD R8, R10, 0x1, R9 ;  /* 0x000000010a087824 */ /* 0x001fca00078e0209 */
[----:B------:R-:W-:Y:S02]  /*14c50*/  ISETP.GE.AND P3, PT, R8, RZ, PT ;  /* 0x000000ff0800720c */ /* 0x000fe40003f66270 */
[----:B------:R-:W-:Y:S02]  /*14c60*/  VIMNMX R20, PT, PT, R11, R8, PT ;  /* 0x000000080b147248 */ /* 0x000fe40003fe0100 */
[----:B------:R-:W0:Y:S02]  /*14c70*/  F2I.TRUNC.NTZ R8, R19 ;  /* 0x0000001300087305 */ /* 0x000e24000020f100 */
[----:B------:R-:W-:Y:S01]  /*14c80*/  SEL R20, R20, RZ, P3 ;  /* 0x000000ff14147207 */ /* 0x000fe20001800000 */
[----:B0-----:R-:W-:-:S05]  /*14c90*/  IMAD.IADD R9, R7, 0x1, R8 ;  /* 0x0000000107097824 */ /* 0x001fca00078e0208 */
        /* <DEDUP_REMOVED lines=10> */
[----:B---3--:R-:W-:Y:S01]  /*14d40*/  ISETP.GE.U32.AND P3, PT, R53, R54, PT ;  /* 0x000000363500720c */ /* 0x008fe20003f66070 */
        /* <DEDUP_REMOVED lines=15> */
[C---:B------:R-:W-:Y:S01]  /*14e40*/  IADD3 R8, P3, PT, R6.reuse, UR4, RZ ;  /* 0x0000000406087c10 */ /* 0x040fe2000ff7e0ff */
[----:B------:R-:W0:Y:S03]  /*14e50*/  LDCU.U8 UR10, c[0x3][0x19f] ;  /* 0x00c033e0ff0a77ac */ /* 0x000e260008000000 */
[----:B------:R-:W-:Y:S02]  /*14e60*/  LEA.HI.X.SX32 R9, R6, UR5, 0x1, P3 ;  /* 0x0000000506097c11 */ /* 0x000fe400098f0eff */
[C---:B------:R-:W-:Y:S01]  /*14e70*/  IADD3 R50, P3, PT, R22.reuse, UR4, RZ ;  /* 0x0000000416327c10 */ /* 0x040fe2000ff7e0ff */
[----:B------:R-:W1:Y:S02]  /*14e80*/  LDCU.U8 UR9, c[0x3][0x19e] ;  /* 0x00c033c0ff0977ac */ /* 0x000e640008000000 */
[----:B------:R3:W4:Y:S01]  /*14e90*/  LDG.E.U8 R53, desc[UR6][R8.64] ;  /* 0x0000000608357981 */ /* 0x000722000c1e1100 */
[----:B------:R-:W-:-:S05]  /*14ea0*/  LEA.HI.X.SX32 R51, R22, UR5, 0x1, P3 ;  /* 0x0000000516337c11 */ /* 0x000fca00098f0eff */
[----:B------:R5:W4:Y:S01]  /*14eb0*/  LDG.E.U8 R50, desc[UR6][R50.64] ;  /* 0x0000000632327981 */ /* 0x000b22000c1e1100 */
[----:B0-----:R-:W0:Y:S08]  /*14ec0*/  I2F.S8 R15, UR10 ;  /* 0x0000000a000f7d06 */ /* 0x001e300008001400 */
[----:B-1----:R-:W1:Y:S01]  /*14ed0*/  I2F.S8 R6, UR9 ;  /* 0x0000000900067d06 */ /* 0x002e620008001400 */
[----:B------:R-:W5:Y:S01]  /*14ee0*/  LDCU.U8 UR10, c[0x3][0x1a1] ;  /* 0x00c03420ff0a77ac */ /* 0x000f620008000000 */
[----:B------:R-:W5:Y:S01]  /*14ef0*/  LDCU.U8 UR9, c[0x3][0x1a0] ;  /* 0x00c03400ff0977ac */ /* 0x000f620008000000 */
[----:B0-----:R-:W-:-:S04]  /*14f00*/  FMUL R27, R13, R15 ;  /* 0x0000000f0d1b7220 */ /* 0x001fc80000400000 */
[----:B-1----:R-:W-:-:S04]  /*14f10*/  FFMA R27, R0, R6, R27 ;  /* 0x00000006001b7223 */ /* 0x002fc8000000001b */
[----:B------:R-:W-:-:S04]  /*14f20*/  FADD R54, R27, 0.5 ;  /* 0x3f0000001b367421 */ /* 0x000fc80000000000 */
[----:B---3--:R-:W0:Y:S01]  /*14f30*/  F2I.TRUNC.NTZ R9, R54 ;  /* 0x0000003600097305 */ /* 0x008e22000020f100 */
[----:B------:R-:W-:-:S04]  /*14f40*/  FMUL R22, R0, R15 ;  /* 0x0000000f00167220 */ /* 0x000fc80000400000 */
[----:B------:R-:W-:-:S04]  /*14f50*/  FFMA R15, R13, R6, -R22 ;  /* 0x000000060d0f7223 */ /* 0x000fc80000000816 */
[----:B------:R-:W-:Y:S01]  /*14f60*/  FADD R15, R15, 0.5 ;  /* 0x3f0000000f0f7421 */ /* 0x000fe20000000000 */
[----:B0-----:R-:W-:-:S05]  /*14f70*/  IMAD.IADD R6, R10, 0x1, R9 ;  /* 0x000000010a067824 */ /* 0x001fca00078e0209 */
[----:B------:R-:W-:Y:S02]  /*14f80*/  ISETP.GE.AND P3, PT, R6, RZ, PT ;  /* 0x000000ff0600720c */ /* 0x000fe40003f66270 */
[----:B------:R-:W-:Y:S02]  /*14f90*/  VIMNMX R22, PT, PT, R11, R6, PT ;  /* 0x000000060b167248 */ /* 0x000fe40003fe0100 */
[----:B------:R-:W0:Y:S08]  /*14fa0*/  F2I.TRUNC.NTZ R6, R15 ;  /* 0x0000000f00067305 */ /* 0x000e30000020f100 */
[----:B-----5:R-:W1:Y:S01]  /*14fb0*/  I2F.S8 R8, UR10 ;  /* 0x0000000a00087d06 */ /* 0x020e620008001400 */
[----:B0-----:R-:W-:-:S07]  /*14fc0*/  IMAD.IADD R9, R7, 0x1, R6 ;  /* 0x0000000107097824 */ /* 0x001fce00078e0206 */
[----:B------:R-:W0:Y:S01]  /*14fd0*/  I2F.S8 R6, UR9 ;  /* 0x0000000900067d06 */ /* 0x000e220008001400 */
[----:B------:R-:W-:Y:S02]  /*14fe0*/  SEL R22, R22, RZ, P3 ;  /* 0x000000ff16167207 */ /* 0x000fe40001800000 */
[----:B------:R-:W-:Y:S02]  /*14ff0*/  ISETP.GE.AND P3, PT, R9, RZ, PT ;  /* 0x000000ff0900720c */ /* 0x000fe40003f66270 */
[----:B------:R-:W-:Y:S01]  /*15000*/  VIMNMX R27, PT, PT, R12, R9, PT ;  /* 0x000000090c1b7248 */ /* 0x000fe20003fe0100 */
[----:B-1----:R-:W-:-:S03]  /*15010*/  FMUL R9, R13, R8 ;  /* 0x000000080d097220 */ /* 0x002fc60000400000 */
[----:B------:R-:W-:Y:S01]  /*15020*/  SEL R27, R27, RZ, P3 ;  /* 0x000000ff1b1b7207 */ /* 0x000fe20001800000 */
[----:B0-----:R-:W-:-:S04]  /*15030*/  FFMA R9, R0, R6, R9 ;  /* 0x0000000600097223 */ /* 0x001fc80000000009 */
[----:B------:R-:W-:Y:S01]  /*15040*/  FADD R9, R9, 0.5 ;  /* 0x3f00000009097421 */ /* 0x000fe20000000000 */
[----:B--2---:R-:W-:Y:S01]  /*15050*/  ISETP.GE.U32.AND P3, PT, R52, R55, PT ;  /* 0x000000373400720c */ /* 0x004fe20003f66070 */
[----:B------:R-:W-:-:S04]  /*15060*/  FMUL R52, R0, R8 ;  /* 0x0000000800347220 */ /* 0x000fc80000400000 */
[----:B------:R-:W-:Y:S01]  /*15070*/  FFMA R52, R13, R6, -R52 ;  /* 0x000000060d347223 */ /* 0x000fe20000000834 */
[----:B------:R-:W0:Y:S03]  /*15080*/  F2I.TRUNC.NTZ R9, R9 ;  /* 0x0000000900097305 */ /* 0x000e26000020f100 */
[----:B------:R-:W-:-:S06]  /*15090*/  FADD R52, R52, 0.5 ;  /* 0x3f00000034347421 */ /* 0x000fcc0000000000 */
[----:B------:R-:W1:Y:S01]  /*150a0*/  F2I.TRUNC.NTZ R52, R52 ;  /* 0x0000003400347305 */ /* 0x000e62000020f100 */
[----:B------:R-:W-:Y:S01]  /*150b0*/  LOP3.LUT R37, R37, 0xfffff7ff, RZ, 0xc0, !PT ;  /* 0xfffff7ff25257812 */ /* 0x000fe200078ec0ff */
[----:B0-----:R-:W-:-:S03]  /*150c0*/  IMAD.IADD R6, R10, 0x1, R9 ;  /* 0x000000010a067824 */ /* 0x001fc600078e0209 */
        /* <DEDUP_REMOVED lines=34> */
[----:B-1----:R-:W-:Y:S02]  /*152f0*/  SEL R29, R8, RZ, P3 ;  /* 0x000000ff081d7207 */ /* 0x002fe40001800000 */
[----:B------:R-:W-:Y:S02]  /*15300*/  ISETP.GE.AND P3, PT, R9, RZ, PT ;  /* 0x000000ff0900720c */ /* 0x000fe40003f66270 */
[----:B------:R-:W-:Y:S02]  /*15310*/  VIMNMX R28, PT, PT, R12, R9, PT ;  /* 0x000000090c1c7248 */ /* 0x000fe40003fe0100 */
[----:B------:R-:W0:Y:S08]  /*15320*/  I2F.S8 R9, UR10 ;  /* 0x0000000a00097d06 */ /* 0x000e300008001400 */
[----:B------:R-:W1:Y:S01]  /*15330*/  I2F.S8 R8, UR9 ;  /* 0x0000000900087d06 */ /* 0x000e620008001400 */
[-C--:B0-----:R-:W-:Y:S01]  /*15340*/  FMUL R14, R0, R9.reuse ;  /* 0x00000009000e7220 */ /* 0x081fe20000400000 */
[----:B------:R-:W-:-:S04]  /*15350*/  FMUL R9, R13, R9 ;  /* 0x000000090d097220 */ /* 0x000fc80000400000 */
[----:B-1----:R-:W-:-:S04]  /*15360*/  FFMA R9, R0, R8, R9 ;  /* 0x0000000800097223 */ /* 0x002fc80000000009 */
[----:B------:R-:W-:Y:S01]  /*15370*/  FADD R9, R9, 0.5 ;  /* 0x3f00000009097421 */ /* 0x000fe20000000000 */
[----:B------:R-:W-:-:S05]  /*15380*/  SEL R28, R28, RZ, P3 ;  /* 0x000000ff1c1c7207 */ /* 0x000fca0001800000 */
[----:B------:R-:W0:Y:S01]  /*15390*/  F2I.TRUNC.NTZ R9, R9 ;  /* 0x0000000900097305 */ /* 0x000e22000020f100 */
[----:B------:R-:W-:Y:S01]  /*153a0*/  FFMA R14, R13, R8, -R14 ;  /* 0x000000080d0e7223 */ /* 0x000fe2000000080e */
[----:B------:R-:W-:Y:S02]  /*153b0*/  LOP3.LUT R37, R37, 0xfffffeff, RZ, 0xc0, !PT ;  /* 0xfffffeff25257812 */ /* 0x000fe400078ec0ff */
[----:B----4-:R-:W-:Y:S01]  /*153c0*/  ISETP.GE.U32.AND P3, PT, R53, R50, PT ;  /* 0x000000323500720c */ /* 0x010fe20003f66070 */
[----:B0-----:R-:W-:Y:S02]  /*153d0*/  IMAD.IADD R8, R10, 0x1, R9 ;  /* 0x000000010a087824 */ /* 0x001fe400078e0209 */
[----:B------:R-:W-:-:S03]  /*153e0*/  FADD R53, R14, 0.5 ;  /* 0x3f0000000e357421 */ /* 0x000fc60000000000 */
[----:B------:R-:W-:-:S07]  /*153f0*/  VIMNMX R17, PT, PT, R11, R8, PT ;  /* 0x000000080b117248 */ /* 0x000fce0003fe0100 */
[----:B------:R-:W-:Y:S02]  /*15400*/  @P3 LOP3.LUT R37, R37, 0x100, RZ, 0xfc, !PT ;  /* 0x0000010025253812 */ /* 0x000fe400078efcff */
[----:B------:R-:W-:Y:S02]  /*15410*/  ISETP.GE.AND P3, PT, R8, RZ, PT ;  /* 0x000000ff0800720c */ /* 0x000fe40003f66270 */
[----:B------:R-:W0:Y:S01]  /*15420*/  F2I.TRUNC.NTZ R8, R53 ;  /* 0x0000003500087305 */ /* 0x000e22000020f100 */
[----:B------:R-:W1:Y:S01]  /*15430*/  LDCU.U8 UR10, c[0x3][0x1a7] ;  /* 0x00c034e0ff0a77ac */ /* 0x000e620008000000 */
[----:B------:R-:W-:Y:S01]  /*15440*/  SEL R17, R17, RZ, P3 ;  /* 0x000000ff11117207 */ /* 0x000fe20001800000 */
[----:B------:R-:W-:Y:S01]  /*15450*/  IMAD R18, R18, UR8, R21 ;  /* 0x0000000812127c24 */ /* 0x000fe2000f8e0215 */
[----:B------:R-:W3:Y:S01]  /*15460*/  LDCU.U8 UR9, c[0x3][0x1a6] ;  /* 0x00c034c0ff0977ac */ /* 0x000ee20008000000 */
[----:B0-----:R-:W-:-:S05]  /*15470*/  IMAD.IADD R51, R7, 0x1, R8 ;  /* 0x0000000107337824 */ /* 0x001fca00078e0208 */
[----:B------:R-:W-:Y:S02]  /*15480*/  ISETP.GE.AND P3, PT, R51, RZ, PT ;  /* 0x000000ff3300720c */ /* 0x000fe40003f66270 */
[----:B------:R-:W-:Y:S01]  /*15490*/  VIMNMX R14, PT, PT, R12, R51, PT ;  /* 0x000000330c0e7248 */ /* 0x000fe20003fe0100 */
[----:B------:R-:W-:-:S03]  /*154a0*/  IMAD R30, R30, UR8, R41 ;  /* 0x000000081e1e7c24 */ /* 0x000fc6000f8e0229 */
[----:B------:R-:W-:Y:S02]  /*154b0*/  SEL R14, R14, RZ, P3 ;  /* 0x000000ff0e0e7207 */ /* 0x000fe40001800000 */
[----:B------:R-:W-:-:S04]  /*154c0*/  IADD3 R8, P3, PT, R18, UR4, RZ ;  /* 0x0000000412087c10 */ /* 0x000fc8000ff7e0ff */
[----:B------:R-:W-:Y:S02]  /*154d0*/  LEA.HI.X.SX32 R9, R18, UR5, 0x1, P3 ;  /* 0x0000000512097c11 */ /* 0x000fe400098f0eff */
[C---:B------:R-:W-:Y:S01]  /*154e0*/  IADD3 R50, P3, PT, R30.reuse, UR4, RZ ;  /* 0x000000041e327c10 */ /* 0x040fe2000ff7e0ff */
[----:B-1----:R-:W0:Y:S02]  /*154f0*/  I2F.S8 R21, UR10 ;  /* 0x0000000a00157d06 */ /* 0x002e240008001400 */
[----:B------:R1:W4:Y:S01]  /*15500*/  LDG.E.U8 R53, desc[UR6][R8.64] ;  /* 0x0000000608357981 */ /* 0x000322000c1e1100 */
[----:B------:R-:W-:-:S05]  /*15510*/  LEA.HI.X.SX32 R51, R30, UR5, 0x1, P3 ;  /* 0x000000051e337c11 */ /* 0x000fca00098f0eff */
[----:B------:R-:W4:Y:S01]  /*15520*/  LDG.E.U8 R50, desc[UR6][R50.64] ;  /* 0x0000000632327981 */ /* 0x000f22000c1e1100 */
[----:B---3--:R-:W3:Y:S01]  /*15530*/  I2F.S8 R18, UR9 ;  /* 0x0000000900127d06 */ /* 0x008ee20008001400 */
[----:B------:R-:W5:Y:S01]  /*15540*/  LDCU.U8 UR10, c[0x3][0x1a9] ;  /* 0x00c03520ff0a77ac */ /* 0x000f620008000000 */
[----:B------:R-:W5:Y:S01]  /*15550*/  LDCU.U8 UR9, c[0x3][0x1a8] ;  /* 0x00c03500ff0977ac */ /* 0x000f620008000000 */
[-C--:B0-----:R-:W-:Y:S01]  /*15560*/  FMUL R30, R0, R21.reuse ;  /* 0x00000015001e7220 */ /* 0x081fe20000400000 */
[----:B------:R-:W-:-:S04]  /*15570*/  FMUL R21, R13, R21 ;  /* 0x000000150d157220 */ /* 0x000fc80000400000 */
[----:B---3--:R-:W-:-:S04]  /*15580*/  FFMA R21, R0, R18, R21 ;  /* 0x0000001200157223 */ /* 0x008fc80000000015 */
[----:B------:R-:W-:-:S06]  /*15590*/  FADD R21, R21, 0.5 ;  /* 0x3f00000015157421 */ /* 0x000fcc0000000000 */
[----:B------:R-:W1:Y:S01]  /*155a0*/  F2I.TRUNC.NTZ R21, R21 ;  /* 0x0000001500157305 */ /* 0x000e62000020f100 */
[----:B------:R-:W-:Y:S01]  /*155b0*/  FFMA R30, R13, R18, -R30 ;  /* 0x000000120d1e7223 */ /* 0x000fe2000000081e */
[----:B-1----:R-:W-:-:S05]  /*155c0*/  IMAD.IADD R8, R10, 0x1, R21 ;  /* 0x000000010a087824 */ /* 0x002fca00078e0215 */
[----:B------:R-:W-:Y:S02]  /*155d0*/  ISETP.GE.AND P3, PT, R8, RZ, PT ;  /* 0x000000ff0800720c */ /* 0x000fe40003f66270 */
[----:B------:R-:W-:Y:S01]  /*155e0*/  VIMNMX R41, PT, PT, R11, R8, PT ;  /* 0x000000080b297248 */ /* 0x000fe20003fe0100 */
[----:B------:R-:W-:-:S06]  /*155f0*/  FADD R8, R30, 0.5 ;  /* 0x3f0000001e087421 */ /* 0x000fcc0000000000 */
[----:B------:R-:W0:Y:S01]  /*15600*/  F2I.TRUNC.NTZ R8, R8 ;  /* 0x0000000800087305 */ /* 0x000e22000020f100 */
[----:B------:R-:W-:-:S07]  /*15610*/  SEL R41, R41, RZ, P3 ;  /* 0x000000ff29297207 */ /* 0x000fce0001800000 */
[----:B-----5:R-:W1:Y:S01]  /*15620*/  I2F.S8 R18, UR10 ;  /* 0x0000000a00127d06 */ /* 0x020e620008001400 */
[----:B0-----:R-:W-:-:S05]  /*15630*/  IMAD.IADD R9, R7, 0x1, R8 ;  /* 0x0000000107097824 */ /* 0x001fca00078e0208 */
[----:B------:R-:W-:Y:S02]  /*15640*/  ISETP.GE.AND P3, PT, R9, RZ, PT ;  /* 0x000000ff0900720c */ /* 0x000fe40003f66270 */
[----:B------:R-:W-:Y:S02]  /*15650*/  VIMNMX R30, PT, PT, R12, R9, PT ;  /* 0x000000090c1e7248 */ /* 0x000fe40003fe0100 */
[----:B------:R-:W0:Y:S01]  /*15660*/  I2F.S8 R9, UR9 ;  /* 0x0000000900097d06 */ /* 0x000e220008001400 */
[----:B-1----:R-:W-:Y:S01]  /*15670*/  FMUL R21, R13, R18 ;  /* 0x000000120d157220 */ /* 0x002fe20000400000 */
[----:B------:R-:W-:-:S03]  /*15680*/  SEL R30, R30, RZ, P3 ;  /* 0x000000ff1e1e7207 */ /* 0x000fc60001800000 */
[----:B0-----:R-:W-:Y:S01]  /*15690*/  FFMA R21, R0, R9, R21 ;  /* 0x0000000900157223 */ /* 0x001fe20000000015 */
[----:B--2---:R-:W-:Y:S01]  /*156a0*/  ISETP.GE.U32.AND P3, PT, R52, R55, PT ;  /* 0x000000373400720c */ /* 0x004fe20003f66070 */
[----:B------:R-:W-:Y:S02]  /*156b0*/  FMUL R52, R0, R18 ;  /* 0x0000001200347220 */ /* 0x000fe40000400000 */
[----:B------:R-:W-:Y:S02]  /*156c0*/  FADD R8, R21, 0.5 ;  /* 0x3f00000015087421 */ /* 0x000fe40000000000 */
[----:B------:R-:W-:Y:S02]  /*156d0*/  FFMA R52, R13, R9, -R52 ;  /* 0x000000090d347223 */ /* 0x000fe40000000834 */
[----:B------:R-:W0:Y:S02]  /*156e0*/  F2I.TRUNC.NTZ R9, R8 ;  /* 0x0000000800097305 */ /* 0x000e24000020f100 */
[----:B------:R-:W-:-:S06]  /*156f0*/  FADD R52, R52, 0.5 ;  /* 0x3f00000034347421 */ /* 0x000fcc0000000000 */
        /* <DEDUP_REMOVED lines=49> */
[----:B------:R-:W-:Y:S02]  /*15a10*/  LOP3.LUT R37, R37, 0xfffbffff, RZ, 0xc0, !PT ;  /* 0xfffbffff25257812 */ /* 0x000fe400078ec0ff */
[----:B----4-:R-:W-:Y:S01]  /*15a20*/  ISETP.GE.U32.AND P3, PT, R53, R50, PT ;  /* 0x000000323500720c */ /* 0x010fe20003f66070 */
        /* <DEDUP_REMOVED lines=11> */
[----:B------:R-:W-:Y:S01]  /*15ae0*/  IMAD R47, R46, UR8, R47 ;  /* 0x000000082e2f7c24 */ /* 0x000fe2000f8e022f */
[----:B------:R-:W0:Y:S02]  /*15af0*/  LDCU.U8 UR10, c[0x3][0x1af] ;  /* 0x00c035e0ff0a77ac */ /* 0x000e240008000000 */
[----:B------:R-:W-:Y:S02]  /*15b00*/  SEL R24, R24, RZ, P3 ;  /* 0x000000ff18187207 */ /* 0x000fe40001800000 */
[C---:B------:R-:W-:Y:S01]  /*15b10*/  IADD3 R8, P3, PT, R26.reuse, UR4, RZ ;  /* 0x000000041a087c10 */ /* 0x040fe2000ff7e0ff */
[----:B------:R-:W1:Y:S03]  /*15b20*/  LDCU.U8 UR9, c[0x3][0x1ae] ;  /* 0x00c035c0ff0977ac */ /* 0x000e660008000000 */
[----:B------:R-:W-:-:S02]  /*15b30*/  LEA.HI.X.SX32 R9, R26, UR5, 0x1, P3 ;  /* 0x000000051a097c11 */ /* 0x000fc400098f0eff */
[----:B------:R-:W-:-:S03]  /*15b40*/  IADD3 R46, P3, PT, R47, UR4, RZ ;  /* 0x000000042f2e7c10 */ /* 0x000fc6000ff7e0ff */
[----:B------:R3:W4:Y:S01]  /*15b50*/  LDG.E.U8 R50, desc[UR6][R8.64] ;  /* 0x0000000608327981 */ /* 0x000722000c1e1100 */
[----:B------:R-:W-:-:S05]  /*15b60*/  LEA.HI.X.SX32 R47, R47, UR5, 0x1, P3 ;  /* 0x000000052f2f7c11 */ /* 0x000fca00098f0eff */
[----:B------:R5:W4:Y:S01]  /*15b70*/  LDG.E.U8 R53, desc[UR6][R46.64] ;  /* 0x000000062e357981 */ /* 0x000b22000c1e1100 */
[----:B0-----:R-:W0:Y:S08]  /*15b80*/  I2F.S8 R31, UR10 ;  /* 0x0000000a001f7d06 */ /* 0x001e300008001400 */
        /* <DEDUP_REMOVED lines=27> */
[----:B--2---:R-:W-:Y:S02]  /*15d40*/  ISETP.GE.U32.AND P3, PT, R51, R52, PT ;  /* 0x000000343300720c */ /* 0x004fe40003f66070 */
[----:B------:R-:W-:Y:S01]  /*15d50*/  LOP3.LUT R37, R37, 0xfffdffff, RZ, 0xc0, !PT ;  /* 0xfffdffff25257812 */ /* 0x000fe200078ec0ff */
[----:B------:R-:W-:Y:S01]  /*15d60*/  FADD R51, R26, 0.5 ;  /* 0x3f0000001a337421 */ /* 0x000fe20000000000 */
[----:B0-----:R-:W-:-:S05]  /*15d70*/  IMAD.IADD R8, R10, 0x1, R9 ;  /* 0x000000010a087824 */ /* 0x001fca00078e0209 */
[----:B------:R-:W-:-:S04]  /*15d80*/  VIMNMX R31, PT, PT, R11, R8, PT ;  /* 0x000000080b1f7248 */ /* 0x000fc80003fe0100 */
        /* <DEDUP_REMOVED lines=69> */
[----:B------:R5:W4:Y:S01]  /*161e0*/  LDG.E.U8 R54, desc[UR6][R50.64] ;  /* 0x0000000632367981 */ /* 0x000b22000c1e1100 */
        /* <DEDUP_REMOVED lines=20> */
[CC--:B-1----:R-:W-:Y:S01]  /*16330*/  FMUL R23, R13.reuse, R20.reuse ;  /* 0x000000140d177220 */ /* 0x0c2fe20000400000 */
[----:B------:R-:W-:Y:S01]  /*16340*/  FMUL R50, R0, R20 ;  /* 0x0000001400327220 */ /* 0x000fe20000400000 */
[----:B------:R-:W-:Y:S02]  /*16350*/  SEL R44, R44, RZ, P3 ;  /* 0x000000ff2c2c7207 */ /* 0x000fe40001800000 */
[-C--:B0-----:R-:W-:Y:S01]  /*16360*/  FFMA R23, R0, R9.reuse, R23 ;  /* 0x0000000900177223 */ /* 0x081fe20000000017 */
[----:B------:R-:W-:-:S03]  /*16370*/  FFMA R50, R13, R9, -R50 ;  /* 0x000000090d327223 */ /* 0x000fc60000000832 */
[----:B------:R-:W-:-:S04]  /*16380*/  FADD R8, R23, 0.5 ;  /* 0x3f00000017087421 */ /* 0x000fc80000000000 */
[----:B------:R-:W0:Y:S01]  /*16390*/  F2I.TRUNC.NTZ R9, R8 ;  /* 0x0000000800097305 */ /* 0x000e22000020f100 */
[----:B--2---:R-:W-:Y:S01]  /*163a0*/  ISETP.GE.U32.AND P3, PT, R52, R55, PT ;  /* 0x000000373400720c */ /* 0x004fe20003f66070 */
        /* <DEDUP_REMOVED lines=28> */
[----:B-----5:R-:W-:-:S04]  /*16570*/  FFMA R19, R0, R16, R19 ;  /* 0x0000001000137223 */ /* 0x020fc80000000013 */
[----:B------:R-:W-:-:S06]  /*16580*/  FADD R19, R19, 0.5 ;  /* 0x3f00000013137421 */ /* 0x000fcc0000000000 */
[----:B------:R-:W0:Y:S01]  /*16590*/  F2I.TRUNC.NTZ R19, R19 ;  /* 0x0000001300137305 */ /* 0x000e22000020f100 */
[----:B------:R-:W-:Y:S01]  /*165a0*/  FFMA R22, R13, R16, -R22 ;  /* 0x000000100d167223 */ /* 0x000fe20000000816 */
[----:B0-----:R-:W-:-:S05]  /*165b0*/  IMAD.IADD R8, R10, 0x1, R19 ;  /* 0x000000010a087824 */ /* 0x001fca00078e0213 */
[----:B------:R-:W-:Y:S02]  /*165c0*/  ISETP.GE.AND P3, PT, R8, RZ, PT ;  /* 0x000000ff0800720c */ /* 0x000fe40003f66270 */
[----:B------:R-:W-:Y:S01]  /*165d0*/  VIMNMX R27, PT, PT, R11, R8, PT ;  /* 0x000000080b1b7248 */ /* 0x000fe20003fe0100 */
[----:B------:R-:W-:-:S06]  /*165e0*/  FADD R8, R22, 0.5 ;  /* 0x3f00000016087421 */ /* 0x000fcc0000000000 */
[----:B------:R-:W0:Y:S01]  /*165f0*/  F2I.TRUNC.NTZ R8, R8 ;  /* 0x0000000800087305 */ /* 0x000e22000020f100 */
[----:B------:R-:W-:-:S07]  /*16600*/  SEL R27, R27, RZ, P3 ;  /* 0x000000ff1b1b7207 */ /* 0x000fce0001800000 */
[----:B-1----:R-:W1:Y:S01]  /*16610*/  I2F.S8 R16, UR10 ;  /* 0x0000000a00107d06 */ /* 0x002e620008001400 */
[----:B0-----:R-:W-:-:S05]  /*16620*/  IMAD.IADD R9, R7, 0x1, R8 ;  /* 0x0000000107097824 */ /* 0x001fca00078e0208 */
[----:B------:R-:W-:Y:S02]  /*16630*/  ISETP.GE.AND P3, PT, R9, RZ, PT ;  /* 0x000000ff0900720c */ /* 0x000fe40003f66270 */
[----:B------:R-:W-:Y:S02]  /*16640*/  VIMNMX R22, PT, PT, R12, R9, PT ;  /* 0x000000090c167248 */ /* 0x000fe40003fe0100 */
[----:B------:R-:W0:Y:S01]  /*16650*/  I2F.S8 R9, UR9 ;  /* 0x0000000900097d06 */ /* 0x000e220008001400 */
[-C--:B-1----:R-:W-:Y:S01]  /*16660*/  FMUL R19, R13, R16.reuse ;  /* 0x000000100d137220 */ /* 0x082fe20000400000 */
[----:B------:R-:W-:-:S03]  /*16670*/  FMUL R50, R0, R16 ;  /* 0x0000001000327220 */ /* 0x000fc60000400000 */
[-C--:B0-----:R-:W-:Y:S01]  /*16680*/  FFMA R19, R0, R9.reuse, R19 ;  /* 0x0000000900137223 */ /* 0x081fe20000000013 */
[----:B------:R-:W-:-:S03]  /*16690*/  FFMA R50, R13, R9, -R50 ;  /* 0x000000090d327223 */ /* 0x000fc60000000832 */
[----:B------:R-:W-:Y:S01]  /*166a0*/  FADD R8, R19, 0.5 ;  /* 0x3f00000013087421 */ /* 0x000fe20000000000 */
[----:B------:R-:W-:-:S03]  /*166b0*/  FADD R50, R50, 0.5 ;  /* 0x3f00000032327421 */ /* 0x000fc60000000000 */
[----:B------:R-:W0:Y:S01]  /*166c0*/  F2I.TRUNC.NTZ R9, R8 ;  /* 0x0000000800097305 */ /* 0x000e22000020f100 */
[----:B------:R-:W-:-:S07]  /*166d0*/  SEL R22, R22, RZ, P3 ;  /* 0x000000ff16167207 */ /* 0x000fce0001800000 */
[----:B------:R-:W1:Y:S01]  /*166e0*/  F2I.TRUNC.NTZ R50, R50 ;  /* 0x0000003200327305 */ /* 0x000e62000020f100 */
[----:B----4-:R-:W-:Y:S02]  /*166f0*/  ISETP.GE.U32.AND P3, PT, R53, R54, PT ;  /* 0x000000363500720c */ /* 0x010fe40003f66070 */
[----:B------:R-:W-:Y:S01]  /*16700*/  LOP3.LUT R37, R37, 0xfffffbff, RZ, 0xc0, !PT ;  /* 0xfffffbff25257812 */ /* 0x000fe200078ec0ff */
[----:B0-----:R-:W-:-:S05]  /*16710*/  IMAD.IADD R16, R10, 0x1, R9 ;  /* 0x000000010a107824 */ /* 0x001fca00078e0209 */
[----:B------:R-:W-:Y:S01]  /*16720*/  VIMNMX R19, PT, PT, R11, R16, PT ;  /* 0x000000100b137248 */ /* 0x000fe20003fe0100 */
[----:B-1----:R-:W-:-:S04]  /*16730*/  IMAD.IADD R9, R7, 0x1, R50 ;  /* 0x0000000107097824 */ /* 0x002fc800078e0232 */
[----:B------:R-:W-:Y:S02]  /*16740*/  @P3 LOP3.LUT R37, R37, 0x400, RZ, 0xfc, !PT ;  /* 0x0000040025253812 */ /* 0x000fe400078efcff */
[----:B------:R-:W-:Y:S01]  /*16750*/  ISETP.GE.AND P3, PT, R16, RZ, PT ;  /* 0x000000ff1000720c */ /* 0x000fe20003f66270 */
[----:B------:R-:W-:Y:S01]  /*16760*/  IMAD R6, R15, UR8, R6 ;  /* 0x000000080f067c24 */ /* 0x000fe2000f8e0206 */
[----:B------:R-:W-:Y:S02]  /*16770*/  VIMNMX R16, PT, PT, R12, R9, PT ;  /* 0x000000090c107248 */ /* 0x000fe40003fe0100 */
[----:B------:R-:W-:Y:S02]  /*16780*/  SEL R19, R19, RZ, P3 ;  /* 0x000000ff13137207 */ /* 0x000fe40001800000 */
[----:B------:R-:W-:Y:S01]  /*16790*/  ISETP.GE.AND P3, PT, R9, RZ, PT ;  /* 0x000000ff0900720c */ /* 0x000fe20003f66270 */
[----:B------:R-:W-:-:S03]  /*167a0*/  IMAD R29, R29, UR8, R28 ;  /* 0x000000081d1d7c24 */ /* 0x000fc6000f8e021c */
[----:B------:R-:W-:Y:S02]  /*167b0*/  SEL R16, R16, RZ, P3 ;  /* 0x000000ff10107207 */ /* 0x000fe40001800000 */
[----:B------:R-:W-:-:S04]  /*167c0*/  IADD3 R8, P3, PT, R6, UR4, RZ ;  /* 0x0000000406087c10 */ /* 0x000fc8000ff7e0ff */
[----:B------:R-:W-:Y:S02]  /*167d0*/  LEA.HI.X.SX32 R9, R6, UR5, 0x1, P3 ;  /* 0x0000000506097c11 */ /* 0x000fe400098f0eff */
[----:B------:R-:W-:-:S03]  /*167e0*/  IADD3 R28, P3, PT, R29, UR4, RZ ;  /* 0x000000041d1c7c10 */ /* 0x000fc6000ff7e0ff */
[----:B------:R0:W3:Y:S01]  /*167f0*/  LDG.E.U8 R53, desc[UR6][R8.64] ;  /* 0x0000000608357981 */ /* 0x0000e2000c1e1100 */
[----:B------:R-:W-:-:S05]  /*16800*/  LEA.HI.X.SX32 R29, R29, UR5, 0x1, P3 ;  /* 0x000000051d1d7c11 */ /* 0x000fca00098f0eff */
[----:B------:R1:W3:Y:S01]  /*16810*/  LDG.E.U8 R54, desc[UR6][R28.64] ;  /* 0x000000061c367981 */ /* 0x0002e2000c1e1100 */
[----:B------:R-:W4:Y:S01]  /*16820*/  LDCU.U8 UR10, c[0x3][0x1bf] ;  /* 0x00c037e0ff0a77ac */ /* 0x000f220008000000 */
[----:B------:R-:W5:Y:S01]  /*16830*/  LDCU.U8 UR9, c[0x3][0x1be] ;  /* 0x00c037c0ff0977ac */ /* 0x000f620008000000 */
[----:B----4-:R-:W4:Y:S08]  /*16840*/  I2F.S8 R15, UR10 ;  /* 0x0000000a000f7d06 */ /* 0x010f300008001400 */
[----:B-----5:R-:W5:Y:S01]  /*16850*/  I2F.S8 R6, UR9 ;  /* 0x0000000900067d06 */ /* 0x020f620008001400 */
[----:B------:R-:W0:Y:S01]  /*16860*/  LDCU.U8 UR10, c[0x3][0x1c1] ;  /* 0x00c03820ff0a77ac */ /* 0x000e220008000000 */
[----:B------:R-:W1:Y:S01]  /*16870*/  LDCU.U8 UR9, c[0x3][0x1c0] ;  /* 0x00c03800ff0977ac */ /* 0x000e620008000000 */
[-C--:B----4-:R-:W-:Y:S01]  /*16880*/  FMUL R50, R0, R15.reuse ;  /* 0x0000000f00327220 */ /* 0x090fe20000400000 */
[----:B------:R-:W-:-:S04]  /*16890*/  FMUL R15, R13, R15 ;  /* 0x0000000f0d0f7220 */ /* 0x000fc80000400000 */
[----:B-----5:R-:W-:-:S04]  /*168a0*/  FFMA R15, R0, R6, R15 ;  /* 0x00000006000f7223 */ /* 0x020fc8000000000f */
[----:B------:R-:W-:-:S06]  /*168b0*/  FADD R15, R15, 0.5 ;  /* 0x3f0000000f0f7421 */ /* 0x000fcc0000000000 */
[----:B------:R-:W4:Y:S01]  /*168c0*/  F2I.TRUNC.NTZ R15, R15 ;  /* 0x0000000f000f7305 */ /* 0x000f22000020f100 */
[----:B------:R-:W-:-:S04]  /*168d0*/  FFMA R50, R13, R6, -R50 ;  /* 0x000000060d327223 */ /* 0x000fc80000000832 */
[----:B------:R-:W-:-:S06]  /*168e0*/  FADD R50, R50, 0.5 ;  /* 0x3f00000032327421 */ /* 0x000fcc0000000000 */
[----:B------:R-:W5:Y:S01]  /*168f0*/  F2I.TRUNC.NTZ R50, R50 ;  /* 0x0000003200327305 */ /* 0x000f62000020f100 */
[----:B----4-:R-:W-:-:S05]  /*16900*/  IMAD.IADD R6, R10, 0x1, R15 ;  /* 0x000000010a067824 */ /* 0x010fca00078e020f */
[----:B------:R-:W-:Y:S02]  /*16910*/  ISETP.GE.AND P3, PT, R6, RZ, PT ;  /* 0x000000ff0600720c */ /* 0x000fe40003f66270 */
[----:B------:R-:W-:Y:S01]  /*16920*/  VIMNMX R6, PT, PT, R11, R6, PT ;  /* 0x000000060b067248 */ /* 0x000fe20003fe0100 */
[----:B0-----:R-:W0:Y:S03]  /*16930*/  I2F.S8 R8, UR10 ;  /* 0x0000000a00087d06 */ /* 0x001e260008001400 */
[----:B-1----:R-:W-:-:S05]  /*16940*/  SEL R29, R6, RZ, P3 ;  /* 0x000000ff061d7207 */ /* 0x002fca0001800000 */
[----:B------:R-:W1:Y:S01]  /*16950*/  I2F.S8 R6, UR9 ;  /* 0x0000000900067d06 */ /* 0x000e620008001400 */
[----:B-----5:R-:W-:-:S05]  /*16960*/  IMAD.IADD R9, R7, 0x1, R50 ;  /* 0x0000000107097824 */ /* 0x020fca00078e0232 */
[----:B------:R-:W-:Y:S02]  /*16970*/  ISETP.GE.AND P3, PT, R9, RZ, PT ;  /* 0x000000ff0900720c */ /* 0x000fe40003f66270 */
[----:B------:R-:W-:Y:S01]  /*16980*/  VIMNMX R28, PT, PT, R12, R9, PT ;  /* 0x000000090c1c7248 */ /* 0x000fe20003fe0100 */
[----:B0-----:R-:W-:-:S03]  /*16990*/  FMUL R9, R13, R8 ;  /* 0x000000080d097220 */ /* 0x001fc60000400000 */
[----:B------:R-:W-:Y:S01]  /*169a0*/  SEL R28, R28, RZ, P3 ;  /* 0x000000ff1c1c7207 */ /* 0x000fe20001800000 */
[----:B-1----:R-:W-:-:S04]  /*169b0*/  FFMA R9, R0, R6, R9 ;  /* 0x0000000600097223 */ /* 0x002fc80000000009 */
[----:B------:R-:W-:-:S06]  /*169c0*/  FADD R9, R9, 0.5 ;  /* 0x3f00000009097421 */ /* 0x000fcc0000000000 */
[----:B------:R-:W0:Y:S01]  /*169d0*/  F2I.TRUNC.NTZ R9, R9 ;  /* 0x0000000900097305 */ /* 0x000e22000020f100 */
[----:B--2---:R-:W-:Y:S01]  /*169e0*/  ISETP.GE.U32.AND P3, PT, R52, R51, PT ;  /* 0x000000333400720c */ /* 0x004fe20003f66070 */
[----:B------:R-:W-:-:S04]  /*169f0*/  FMUL R52, R0, R8 ;  /* 0x0000000800347220 */ /* 0x000fc80000400000 */
[----:B------:R-:W-:-:S04]  /*16a00*/  FFMA R52, R13, R6, -R52 ;  /* 0x000000060d347223 */ /* 0x000fc80000000834 */
        /* <DEDUP_REMOVED lines=72> */
[----:B------:R-:W3:Y:S01]  /*16e90*/  LDG.E.U8 R50, desc[UR6][R50.64] ;  /* 0x0000000632327981 */ /* 0x000ee2000c1e1100 */
[----:B0-----:R-:W0:Y:S08]  /*16ea0*/  I2F.S8 R21, UR10 ;  /* 0x0000000a00157d06 */ /* 0x001e300008001400 */
[----:B----4-:R-:W4:Y:S01]  /*16eb0*/  I2F.S8 R18, UR9 ;  /* 0x0000000900127d06 */ /* 0x010f220008001400 */
[----:B------:R-:W5:Y:S01]  /*16ec0*/  LDCU.U8 UR10, c[0x3][0x1c9] ;  /* 0x00c03920ff0a77ac */ /* 0x000f620008000000 */
[----:B------:R-:W5:Y:S01]  /*16ed0*/  LDCU.U8 UR9, c[0x3][0x1c8] ;  /* 0x00c03900ff0977ac */ /* 0x000f620008000000 */
[-C--:B0-----:R-:W-:Y:S01]  /*16ee0*/  FMUL R42, R0, R21.reuse ;  /* 0x00000015002a7220 */ /* 0x081fe20000400000 */
[----:B------:R-:W-:-:S04]  /*16ef0*/  FMUL R21, R13, R21 ;  /* 0x000000150d157220 */ /* 0x000fc80000400000 */
[----:B----4-:R-:W-:-:S04]  /*16f00*/  FFMA R21, R0, R18, R21 ;  /* 0x0000001200157223 */ /* 0x010fc80000000015 */
        /* <DEDUP_REMOVED lines=14> */
[-C--:B-1----:R-:W-:Y:S01]  /*16ff0*/  FMUL R21, R13, R18.reuse ;  /* 0x000000120d157220 */ /* 0x082fe20000400000 */
[----:B------:R-:W-:Y:S02]  /*17000*/  SEL R42, R42, RZ, P3 ;  /* 0x000000ff2a2a7207 */ /* 0x000fe40001800000 */
[----:B--2---:R-:W-:Y:S01]  /*17010*/  ISETP.GE.U32.AND P3, PT, R52, R55, PT ;  /* 0x000000373400720c */ /* 0x004fe20003f66070 */
[C---:B------:R-:W-:Y:S01]  /*17020*/  FMUL R52, R0.reuse, R18 ;  /* 0x0000001200347220 */ /* 0x040fe20000400000 */
[----:B0-----:R-:W-:-:S03]  /*17030*/  FFMA R21, R0, R9, R21 ;  /* 0x0000000900157223 */ /* 0x001fc60000000015 */
[----:B------:R-:W-:Y:S01]  /*17040*/  FFMA R52, R13, R9, -R52 ;  /* 0x000000090d347223 */ /* 0x000fe20000000834 */
[----:B------:R-:W-:-:S03]  /*17050*/  FADD R8, R21, 0.5 ;  /* 0x3f00000015087421 */ /* 0x000fc60000000000 */
[----:B------:R-:W-:Y:S01]  /*17060*/  FADD R52, R52, 0.5 ;  /* 0x3f00000034347421 */ /* 0x000fe20000000000 */
        /* <DEDUP_REMOVED lines=27> */
[----:B------:R-:W-:-:S04]  /*17220*/  FMUL R47, R13, R47 ;  /* 0x0000002f0d2f7220 */ /* 0x000fc80000400000 */
[-C--:B-----5:R-:W-:Y:S01]  /*17230*/  FFMA R47, R0, R46.reuse, R47 ;  /* 0x0000002e002f7223 */ /* 0x0a0fe2000000002f */
[----:B------:R-:W-:-:S03]  /*17240*/  FFMA R54, R13, R46, -R54 ;  /* 0x0000002e0d367223 */ /* 0x000fc60000000836 */
[----:B------:R-:W-:Y:S01]  /*17250*/  FADD R55, R47, 0.5 ;  /* 0x3f0000002f377421 */ /* 0x000fe20000000000 */
[----:B------:R-:W-:-:S05]  /*17260*/  FADD R54, R54, 0.5 ;  /* 0x3f00000036367421 */ /* 0x000fca0000000000 */
[----:B------:R-:W0:Y:S08]  /*17270*/  F2I.TRUNC.NTZ R55, R55 ;  /* 0x0000003700377305 */ /* 0x000e30000020f100 */
[----:B------:R-:W4:Y:S01]  /*17280*/  F2I.TRUNC.NTZ R54, R54 ;  /* 0x0000003600367305 */ /* 0x000f22000020f100 */
[----:B0-----:R-:W-:-:S05]  /*17290*/  IMAD.IADD R8, R10, 0x1, R55 ;  /* 0x000000010a087824 */ /* 0x001fca00078e0237 */
[----:B------:R-:W-:Y:S02]  /*172a0*/  ISETP.GE.AND P3, PT, R8, RZ, PT ;  /* 0x000000ff0800720c */ /* 0x000fe40003f66270 */
[----:B------:R-:W-:Y:S01]  /*172b0*/  VIMNMX R47, PT, PT, R11, R8, PT ;  /* 0x000000080b2f7248 */ /* 0x000fe20003fe0100 */
[----:B----4-:R-:W-:-:S03]  /*172c0*/  IMAD.IADD R9, R7, 0x1, R54 ;  /* 0x0000000107097824 */ /* 0x010fc600078e0236 */
        /* <DEDUP_REMOVED lines=12> */
[----:B---3--:R-:W-:Y:S01]  /*17390*/  ISETP.GE.U32.AND P3, PT, R53, R50, PT ;  /* 0x000000323500720c */ /* 0x008fe20003f66070 */
        /* <DEDUP_REMOVED lines=17> */
[----:B------:R0:W3:Y:S01]  /*174b0*/  LDG.E.U8 R50, desc[UR6][R8.64] ;  /* 0x0000000608327981 */ /* 0x0000e2000c1e1100 */
[----:B------:R-:W-:Y:S01]  /*174c0*/  LEA.HI.X.SX32 R49, R49, UR5, 0x1, P3 ;  /* 0x0000000531317c11 */ /* 0x000fe200098f0eff */
[----:B------:R-:W1:Y:S04]  /*174d0*/  LDCU.U8 UR10, c[0x3][0x1cf] ;  /* 0x00c039e0ff0a77ac */ /* 0x000e680008000000 */
[----:B------:R4:W3:Y:S01]  /*174e0*/  LDG.E.U8 R53, desc[UR6][R48.64] ;  /* 0x0000000630357981 */ /* 0x0008e2000c1e1100 */
[----:B------:R-:W5:Y:S01]  /*174f0*/  LDCU.U8 UR9, c[0x3][0x1ce] ;  /* 0x00c039c0ff0977ac */ /* 0x000f620008000000 */
[----:B-1----:R-:W1:Y:S08]  /*17500*/  I2F.S8 R31, UR10 ;  /* 0x0000000a001f7d06 */ /* 0x002e700008001400 */
[----:B-----5:R-:W5:Y:S01]  /*17510*/  I2F.S8 R26, UR9 ;  /* 0x00000009001a7d06 */ /* 0x020f620008001400 */
[----:B------:R-:W4:Y:S01]  /*17520*/  LDCU.U8 UR10, c[0x3][0x1d1] ;  /* 0x00c03a20ff0a77ac */ /* 0x000f220008000000 */
[----:B------:R-:W4:Y:S01]  /*17530*/  LDCU.U8 UR9, c[0x3][0x1d0] ;  /* 0x00c03a00ff0977ac */ /* 0x000f220008000000 */
[-C--:B-1----:R-:W-:Y:S01]  /*17540*/  FMUL R54, R0, R31.reuse ;  /* 0x0000001f00367220 */ /* 0x082fe20000400000 */
[----:B------:R-:W-:-:S04]  /*17550*/  FMUL R31, R13, R31 ;  /* 0x0000001f0d1f7220 */ /* 0x000fc80000400000 */
[-C--:B-----5:R-:W-:Y:S01]  /*17560*/  FFMA R31, R0, R26.reuse, R31 ;  /* 0x0000001a001f7223 */ /* 0x0a0fe2000000001f */
[----:B------:R-:W-:-:S03]  /*17570*/  FFMA R54, R13, R26, -R54 ;  /* 0x0000001a0d367223 */ /* 0x000fc60000000836 */
[----:B------:R-:W-:Y:S01]  /*17580*/  FADD R31, R31, 0.5 ;  /* 0x3f0000001f1f7421 */ /* 0x000fe20000000000 */
[----:B------:R-:W-:-:S05]  /*17590*/  FADD R54, R54, 0.5 ;  /* 0x3f00000036367421 */ /* 0x000fca0000000000 */
[----:B------:R-:W0:Y:S08]  /*175a0*/  F2I.TRUNC.NTZ R31, R31 ;  /* 0x0000001f001f7305 */ /* 0x000e30000020f100 */
[----:B------:R-:W1:Y:S01]  /*175b0*/  F2I.TRUNC.NTZ R54, R54 ;  /* 0x0000003600367305 */ /* 0x000e62000020f100 */
[----:B0-----:R-:W-:-:S05]  /*175c0*/  IMAD.IADD R8, R10, 0x1, R31 ;  /* 0x000000010a087824 */ /* 0x001fca00078e021f */
[----:B------:R-:W-:Y:S02]  /*175d0*/  ISETP.GE.AND P3, PT, R8, RZ, PT ;  /* 0x000000ff0800720c */ /* 0x000fe40003f66270 */
[----:B------:R-:W-:Y:S01]  /*175e0*/  VIMNMX R8, PT, PT, R11, R8, PT ;  /* 0x000000080b087248 */ /* 0x000fe20003fe0100 */
[----:B-1----:R-:W-:-:S03]  /*175f0*/  IMAD.IADD R9, R7, 0x1, R54 ;  /* 0x0000000107097824 */ /* 0x002fc600078e0236 */
[----:B----4-:R-:W-:Y:S02]  /*17600*/  SEL R49, R8, RZ, P3 ;  /* 0x000000ff08317207 */ /* 0x010fe40001800000 */
        /* <DEDUP_REMOVED lines=94> */
[----:B------:R-:W-:-:S03]  /*17bf0*/  FADD R54, R54, 0.5 ;  /* 0x3f00000036367421 */ /* 0x000fc60000000000 */
[----:B0-----:R-:W0:Y:S08]  /*17c00*/  F2I.TRUNC.NTZ R9, R20 ;  /* 0x0000001400097305 */ /* 0x001e30000020f100 */
[----:B------:R-:W4:Y:S01]  /*17c10*/  F2I.TRUNC.NTZ R54, R54 ;  /* 0x0000003600367305 */ /* 0x000f22000020f100 */
[----:B0-----:R-:W-:-:S05]  /*17c20*/  IMAD.IADD R8, R10, 0x1, R9 ;  /* 0x000000010a087824 */ /* 0x001fca00078e0209 */
[----:B------:R-:W-:Y:S02]  /*17c30*/  ISETP.GE.AND P3, PT, R8, RZ, PT ;  /* 0x000000ff0800720c */ /* 0x000fe40003f66270 */
[----:B------:R-:W-:Y:S01]  /*17c40*/  VIMNMX R27, PT, PT, R11, R8, PT ;  /* 0x000000080b1b7248 */ /* 0x000fe20003fe0100 */
[----:B----4-:R-:W-:-:S03]  /*17c50*/  IMAD.IADD R9, R7, 0x1, R54 ;  /* 0x0000000107097824 */ /* 0x010fc600078e0236 */
[----:B------:R-:W-:Y:S02]  /*17c60*/  SEL R27, R27, RZ, P3 ;  /* 0x000000ff1b1b7207 */ /* 0x000fe40001800000 */
[----:B------:R-:W-:Y:S02]  /*17c70*/  ISETP.GE.AND P3, PT, R9, RZ, PT ;  /* 0x000000ff0900720c */ /* 0x000fe40003f66270 */
[----:B-1----:R-:W-:Y:S02]  /*17c80*/  VIMNMX R22, PT, PT, R12, R9, PT ;  /* 0x000000090c167248 */ /* 0x002fe40003fe0100 */
        /* <DEDUP_REMOVED lines=10> */
[----:B--2---:R-:W-:Y:S01]  /*17d30*/  ISETP.GE.U32.AND P3, PT, R51, R52, PT ;  /* 0x000000343300720c */ /* 0x004fe20003f66070 */
[----:B0-----:R-:W-:Y:S02]  /*17d40*/  IMAD.IADD R8, R10, 0x1, R9 ;  /* 0x000000010a087824 */ /* 0x001fe400078e0209 */
[----:B------:R-:W-:-:S03]  /*17d50*/  FADD R51, R20, 0.5 ;  /* 0x3f00000014337421 */ /* 0x000fc60000000000 */
        /* <DEDUP_REMOVED lines=39> */
[----:B------:R-:W1:Y:S01]  /*17fd0*/  I2F.S8 R8, UR9 ;  /* 0x0000000900087d06 */ /* 0x000e620008001400 */
[----:B------:R-:W-:Y:S01]  /*17fe0*/  SEL R29, R29, RZ, P3 ;  /* 0x000000ff1d1d7207 */ /* 0x000fe20001800000 */
[----:B0-----:R-:W-:-:S04]  /*17ff0*/  FMUL R19, R13, R9 ;  /* 0x000000090d137220 */ /* 0x001fc80000400000 */
[----:B-1----:R-:W-:Y:S01]  /*18000*/  FFMA R19, R0, R8, R19 ;  /* 0x0000000800137223 */ /* 0x002fe20000000013 */
[----:B---3--:R-:W-:-:S03]  /*18010*/  ISETP.GE.U32.AND P3, PT, R50, R53, PT ;  /* 0x000000353200720c */ /* 0x008fc60003f66070 */
[----:B------:R-:W-:-:S04]  /*18020*/  FADD R50, R19, 0.5 ;  /* 0x3f00000013327421 */ /* 0x000fc80000000000 */
[----:B------:R-:W0:Y:S01]  /*18030*/  F2I.TRUNC.NTZ R19, R50 ;  /* 0x0000003200137305 */ /* 0x000e22000020f100 */
[----:B------:R-:W-:Y:S01]  /*18040*/  FMUL R16, R0, R9 ;  /* 0x0000000900107220 */ /* 0x000fe20000400000 */
[----:B------:R-:W-:-:S03]  /*18050*/  LOP3.LUT R38, R38, 0xfffffeff, RZ, 0xc0, !PT ;  /* 0xfffffeff26267812 */ /* 0x000fc600078ec0ff */
[----:B------:R-:W-:Y:S01]  /*18060*/  FFMA R9, R13, R8, -R16 ;  /* 0x000000080d097223 */ /* 0x000fe20000000810 */
[----:B------:R-:W-:-:S03]  /*18070*/  @P3 LOP3.LUT R38, R38, 0x100, RZ, 0xfc, !PT ;  /* 0x0000010026263812 */ /* 0x000fc600078efcff */
[----:B------:R-:W-:Y:S01]  /*18080*/  FADD R53, R9, 0.5 ;  /* 0x3f00000009357421 */ /* 0x000fe20000000000 */
[----:B0-----:R-:W-:-:S05]  /*18090*/  IMAD.IADD R8, R10, 0x1, R19 ;  /* 0x000000010a087824 */ /* 0x001fca00078e0213 */
[----:B------:R-:W-:Y:S02]  /*180a0*/  ISETP.GE.AND P3, PT, R8, RZ, PT ;  /* 0x000000ff0800720c */ /* 0x000fe40003f66270 */
[----:B------:R-:W-:Y:S02]  /*180b0*/  VIMNMX R16, PT, PT, R11, R8, PT ;  /* 0x000000080b107248 */ /* 0x000fe40003fe0100 */
[----:B------:R-:W0:Y:S01]  /*180c0*/  F2I.TRUNC.NTZ R8, R53 ;  /* 0x0000003500087305 */ /* 0x000e22000020f100 */
[----:B------:R-:W-:Y:S01]  /*180d0*/  IMAD R6, R6, UR8, R15 ;  /* 0x0000000806067c24 */ /* 0x000fe2000f8e020f */
[----:B------:R-:W-:Y:S01]  /*180e0*/  SEL R16, R16, RZ, P3 ;  /* 0x000000ff10107207 */ /* 0x000fe20001800000 */
[----:B------:R-:W-:Y:S01]  /*180f0*/  IMAD R30, R30, UR8, R41 ;  /* 0x000000081e1e7c24 */ /* 0x000fe2000f8e0229 */
[----:B------:R-:W1:Y:S01]  /*18100*/  LDCU.U8 UR10, c[0x3][0x1df] ;  /* 0x00c03be0ff0a77ac */ /* 0x000e620008000000 */
[----:B0-----:R-:W-:-:S05]  /*18110*/  IMAD.IADD R9, R7, 0x1, R8 ;  /* 0x0000000107097824 */ /* 0x001fca00078e0208 */
[----:B------:R-:W-:Y:S02]  /*18120*/  ISETP.GE.AND P3, PT, R9, RZ, PT ;  /* 0x000000ff0900720c */ /* 0x000fe40003f66270 */
[----:B------:R-:W-:-:S04]  /*18130*/  VIMNMX R19, PT, PT, R12, R9, PT ;  /* 0x000000090c137248 */ /* 0x000fc80003fe0100 */
[----:B------:R-:W-:Y:S02]  /*18140*/  SEL R19, R19, RZ, P3 ;  /* 0x000000ff13137207 */ /* 0x000fe40001800000 */
[C---:B------:R-:W-:Y:S01]  /*18150*/  IADD3 R8, P3, PT, R6.reuse, UR4, RZ ;  /* 0x0000000406087c10 */ /* 0x040fe2000ff7e0ff */
[----:B------:R-:W0:Y:S03]  /*18160*/  LDCU.U8 UR9, c[0x3][0x1de] ;  /* 0x00c03bc0ff0977ac */ /* 0x000e260008000000 */
[----:B------:R-:W-:Y:S02]  /*18170*/  LEA.HI.X.SX32 R9, R6, UR5, 0x1, P3 ;  /* 0x0000000506097c11 */ /* 0x000fe400098f0eff */
[----:B------:R-:W-:-:S03]  /*18180*/  IADD3 R50, P3, PT, R30, UR4, RZ ;  /* 0x000000041e327c10 */ /* 0x000fc6000ff7e0ff */
[----:B------:R3:W4:Y:S01]  /*18190*/  LDG.E.U8 R53, desc[UR6][R8.64] ;  /* 0x0000000608357981 */ /* 0x000722000c1e1100 */
[----:B------:R-:W-:-:S05]  /*181a0*/  LEA.HI.X.SX32 R51, R30, UR5, 0x1, P3 ;  /* 0x000000051e337c11 */ /* 0x000fca00098f0eff */
[----:B------:R5:W4:Y:S01]  /*181b0*/  LDG.E.U8 R54, desc[UR6][R50.64] ;  /* 0x0000000632367981 */ /* 0x000b22000c1e1100 */
[----:B-1----:R-:W1:Y:S08]  /*181c0*/  I2F.S8 R15, UR10 ;  /* 0x0000000a000f7d06 */ /* 0x002e700008001400 */
[----:B0-----:R-:W0:Y:S01]  /*181d0*/  I2F.S8 R6, UR9 ;  /* 0x0000000900067d06 */ /* 0x001e220008001400 */
[----:B------:R-:W5:Y:S01]  /*181e0*/  LDCU.U8 UR10, c[0x3][0x1e1] ;  /* 0x00c03c20ff0a77ac */ /* 0x000f620008000000 */
[----:B------:R-:W5:Y:S01]  /*181f0*/  LDCU.U8 UR9, c[0x3][0x1e0] ;  /* 0x00c03c00ff0977ac */ /* 0x000f620008000000 */
[-C--:B-1----:R-:W-:Y:S01]  /*18200*/  FMUL R30, R0, R15.reuse ;  /* 0x0000000f001e7220 */ /* 0x082fe20000400000 */
[----:B------:R-:W-:-:S04]  /*18210*/  FMUL R15, R13, R15 ;  /* 0x0000000f0d0f7220 */ /* 0x000fc80000400000 */
[----:B0-----:R-:W-:-:S04]  /*18220*/  FFMA R15, R0, R6, R15 ;  /* 0x00000006000f7223 */ /* 0x001fc8000000000f */
[----:B------:R-:W-:-:S06]  /*18230*/  FADD R15, R15, 0.5 ;  /* 0x3f0000000f0f7421 */ /* 0x000fcc0000000000 */
[----:B------:R-:W0:Y:S01]  /*18240*/  F2I.TRUNC.NTZ R15, R15 ;  /* 0x0000000f000f7305 */ /* 0x000e22000020f100 */
[----:B------:R-:W-:Y:S01]  /*18250*/  FFMA R30, R13, R6, -R30 ;  /* 0x000000060d1e7223 */ /* 0x000fe2000000081e */
[----:B0-----:R-:W-:-:S05]  /*18260*/  IMAD.IADD R6, R10, 0x1, R15 ;  /* 0x000000010a067824 */ /* 0x001fca00078e020f */
[----:B------:R-:W-:Y:S02]  /*18270*/  ISETP.GE.AND P3, PT, R6, RZ, PT ;  /* 0x000000ff0600720c */ /* 0x000fe40003f66270 */
[----:B------:R-:W-:Y:S01]  /*18280*/  VIMNMX R41, PT, PT, R11, R6, PT ;  /* 0x000000060b297248 */ /* 0x000fe20003fe0100 */
[----:B------:R-:W-:-:S06]  /*18290*/  FADD R6, R30, 0.5 ;  /* 0x3f0000001e067421 */ /* 0x000fcc0000000000 */
[----:B------:R-:W3:Y:S01]  /*182a0*/  F2I.TRUNC.NTZ R6, R6 ;  /* 0x0000000600067305 */ /* 0x000ee2000020f100 */
[----:B------:R-:W-:Y:S01]  /*182b0*/  SEL R41, R41, RZ, P3 ;  /* 0x000000ff29297207 */ /* 0x000fe20001800000 */
[----:B---3--:R-:W-:-:S05]  /*182c0*/  IMAD.IADD R9, R7, 0x1, R6 ;  /* 0x0000000107097824 */ /* 0x008fca00078e0206 */
[----:B------:R-:W-:Y:S02]  /*182d0*/  ISETP.GE.AND P3, PT, R9, RZ, PT ;  /* 0x000000ff0900720c */ /* 0x000fe40003f66270 */
[----:B------:R-:W-:Y:S02]  /*182e0*/  VIMNMX R30, PT, PT, R12, R9, PT ;  /* 0x000000090c1e7248 */ /* 0x000fe40003fe0100 */
[----:B-----5:R-:W0:Y:S08]  /*182f0*/  I2F.S8 R9, UR10 ;  /* 0x0000000a00097d06 */ /* 0x020e300008001400 */
[----:B------:R-:W1:Y:S01]  /*18300*/  I2F.S8 R8, UR9 ;  /* 0x0000000900087d06 */ /* 0x000e620008001400 */
[-C--:B0-----:R-:W-:Y:S01]  /*18310*/  FMUL R50, R0, R9.reuse ;  /* 0x0000000900327220 */ /* 0x081fe20000400000 */
[----:B------:R-:W-:-:S04]  /*18320*/  FMUL R9, R13, R9 ;  /* 0x000000090d097220 */ /* 0x000fc80000400000 */
[-C--:B-1----:R-:W-:Y:S01]  /*18330*/  FFMA R9, R0, R8.reuse, R9 ;  /* 0x0000000800097223 */ /* 0x082fe20000000009 */
[----:B------:R-:W-:-:S03]  /*18340*/  FFMA R50, R13, R8, -R50 ;  /* 0x000000080d327223 */ /* 0x000fc60000000832 */
[----:B------:R-:W-:Y:S01]  /*18350*/  FADD R9, R9, 0.5 ;  /* 0x3f00000009097421 */ /* 0x000fe20000000000 */
[----:B------:R-:W-:Y:S02]  /*18360*/  SEL R30, R30, RZ, P3 ;  /* 0x000000ff1e1e7207 */ /* 0x000fe40001800000 */
[----:B--2---:R-:W-:Y:S01]  /*18370*/  ISETP.GE.U32.AND P3, PT, R52, R55, PT ;  /* 0x000000373400720c */ /* 0x004fe20003f66070 */
[----:B------:R-:W-:Y:S02]  /*18380*/  FADD R52, R50, 0.5 ;  /* 0x3f00000032347421 */ /* 0x000fe40000000000 */
        /* <DEDUP_REMOVED lines=50> */
[----:B------:R-:W-:Y:S02]  /*186b0*/  SEL R42, R42, RZ, P3 ;  /* 0x000000ff2a2a7207 */ /* 0x000fe40001800000 */
[----:B----4-:R-:W-:-:S05]  /*186c0*/  ISETP.GE.U32.AND P3, PT, R53, R54, PT ;  /* 0x000000363500720c */ /* 0x010fca0003f66070 */
[----:B------:R-:W1:Y:S01]  /*186d0*/  F2I.TRUNC.NTZ R50, R50 ;  /* 0x0000003200327305 */ /* 0x000e62000020f100 */
[----:B------:R-:W-:Y:S01]  /*186e0*/  LOP3.LUT R38, R38, 0xfffffbff, RZ, 0xc0, !PT ;  /* 0xfffffbff26267812 */ /* 0x000fe200078ec0ff */
[----:B0-----:R-:W-:-:S06]  /*186f0*/  IMAD.IADD R14, R10, 0x1, R9 ;  /* 0x000000010a0e7824 */ /* 0x001fcc00078e0209 */
        /* <DEDUP_REMOVED lines=45> */
[----:B--2---:R-:W-:Y:S01]  /*189d0*/  ISETP.GE.U32.AND P3, PT, R52, R51, PT ;  /* 0x000000333400720c */ /* 0x004fe20003f66070 */
        /* <DEDUP_REMOVED lines=69> */
[----:B------:R0:W3:Y:S01]  /*18e30*/  LDG.E.U8 R53, desc[UR6][R8.64] ;  /* 0x0000000608357981 */ /* 0x0000e2000c1e1100 */
[----:B------:R-:W-:-:S05]  /*18e40*/  LEA.HI.X.SX32 R51, R43, UR5, 0x1, P3 ;  /* 0x000000052b337c11 */ /* 0x000fca00098f0eff */
[----:B------:R-:W3:Y:S01]  /*18e50*/  LDG.E.U8 R50, desc[UR6][R50.64] ;  /* 0x0000000632327981 */ /* 0x000ee2000c1e1100 */
[----:B------:R-:W1:Y:S01]  /*18e60*/  LDCU.U8 UR10, c[0x3][0x1ef] ;  /* 0x00c03de0ff0a77ac */ /* 0x000e620008000000 */
[----:B------:R-:W4:Y:S01]  /*18e70*/  LDCU.U8 UR9, c[0x3][0x1ee] ;  /* 0x00c03dc0ff0977ac */ /* 0x000f220008000000 */
[----:B-1----:R-:W1:Y:S08]  /*18e80*/  I2F.S8 R31, UR10 ;  /* 0x0000000a001f7d06 */ /* 0x002e700008001400 */
[----:B----4-:R-:W4:Y:S01]  /*18e90*/  I2F.S8 R26, UR9 ;  /* 0x00000009001a7d06 */ /* 0x010f220008001400 */
[----:B------:R-:W5:Y:S01]  /*18ea0*/  LDCU.U8 UR10, c[0x3][0x1f1] ;  /* 0x00c03e20ff0a77ac */ /* 0x000f620008000000 */
[----:B------:R-:W5:Y:S01]  /*18eb0*/  LDCU.U8 UR9, c[0x3][0x1f0] ;  /* 0x00c03e00ff0977ac */ /* 0x000f620008000000 */
[-C--:B-1----:R-:W-:Y:S01]  /*18ec0*/  FMUL R44, R0, R31.reuse ;  /* 0x0000001f002c7220 */ /* 0x082fe20000400000 */
[----:B------:R-:W-:-:S04]  /*18ed0*/  FMUL R31, R13, R31 ;  /* 0x0000001f0d1f7220 */ /* 0x000fc80000400000 */
[----:B----4-:R-:W-:-:S04]  /*18ee0*/  FFMA R31, R0, R26, R31 ;  /* 0x0000001a001f7223 */ /* 0x010fc8000000001f */
        /* <DEDUP_REMOVED lines=142> */
[----:B------:R1:W2:Y:S01]  /*197d0*/  LDG.E.U8 R52, desc[UR6][R8.64] ;  /* 0x0000000608347981 */ /* 0x0002a2000c1e1100 */
[----:B------:R-:W-:Y:S01]  /*197e0*/  LEA.HI.X.SX32 R51, R30, UR5, 0x1, P3 ;  /* 0x000000051e337c11 */ /* 0x000fe200098f0eff */
[----:B------:R-:W4:Y:S04]  /*197f0*/  LDCU.U8 UR9, c[0x3][0x1fa] ;  /* 0x00c03f40ff0977ac */ /* 0x000f280008000000 */
[----:B------:R5:W2:Y:S01]  /*19800*/  LDG.E.U8 R55, desc[UR6][R50.64] ;  /* 0x0000000632377981 */ /* 0x000aa2000c1e1100 */
        /* <DEDUP_REMOVED lines=26> */
[----:B------:R-:W-:-:S05]  /*199b0*/  SEL R30, R30, RZ, P3 ;  /* 0x000000ff1e1e7207 */ /* 0x000fca0001800000 */
[----:B------:R-:W0:Y:S01]  /*199c0*/  F2I.TRUNC.NTZ R9, R9 ;  /* 0x0000000900097305 */ /* 0x000e22000020f100 */
[----:B---3--:R-:W-:Y:S02]  /*199d0*/  ISETP.GE.U32.AND P3, PT, R53, R54, PT ;  /* 0x000000363500720c */ /* 0x008fe40003f66070 */
[----:B------:R-:W-:Y:S01]  /*199e0*/  LOP3.LUT R38, R38, 0xf7ffffff, RZ, 0xc0, !PT ;  /* 0xf7ffffff26267812 */ /* 0x000fe200078ec0ff */
[----:B------:R-:W-:Y:S01]  /*199f0*/  FADD R53, R50, 0.5 ;  /* 0x3f00000032357421 */ /* 0x000fe20000000000 */
[----:B0-----:R-:W-:-:S09]  /*19a00*/  IMAD.IADD R8, R10, 0x1, R9 ;  /* 0x000000010a087824 */ /* 0x001fd200078e0209 */
[----:B------:R-:W-:Y:S02]  /*19a10*/  @P3 LOP3.LUT R38, R38, 0x8000000, RZ, 0xfc, !PT ;  /* 0x0800000026263812 */ /* 0x000fe400078efcff */
[----:B------:R-:W-:Y:S02]  /*19a20*/  ISETP.GE.AND P3, PT, R8, RZ, PT ;  /* 0x000000ff0800720c */ /* 0x000fe40003f66270 */
[----:B------:R-:W-:Y:S02]  /*19a30*/  VIMNMX R16, PT, PT, R11, R8, PT ;  /* 0x000000080b107248 */ /* 0x000fe40003fe0100 */
[----:B------:R-:W0:Y:S02]  /*19a40*/  F2I.TRUNC.NTZ R8, R53 ;  /* 0x0000003500087305 */ /* 0x000e24000020f100 */
[----:B------:R-:W-:Y:S01]  /*19a50*/  SEL R16, R16, RZ, P3 ;  /* 0x000000ff10107207 */ /* 0x000fe20001800000 */
[----:B------:R-:W-:Y:S02]  /*19a60*/  IMAD R6, R6, UR8, R15 ;  /* 0x0000000806067c24 */ /* 0x000fe4000f8e020f */
[----:B0-----:R-:W-:-:S05]  /*19a70*/  IMAD.IADD R19, R7, 0x1, R8 ;  /* 0x0000000107137824 */ /* 0x001fca00078e0208 */
        /* <DEDUP_REMOVED lines=18> */
[----:B-----5:R-:W-:-:S04]  /*19ba0*/  FFMA R15, R0, R6, R15 ;  /* 0x00000006000f7223 */ /* 0x020fc8000000000f */
[----:B------:R-:W-:-:S06]  /*19bb0*/  FADD R15, R15, 0.5 ;  /* 0x3f0000000f0f7421 */ /* 0x000fcc0000000000 */
[----:B------:R-:W4:Y:S01]  /*19bc0*/  F2I.TRUNC.NTZ R15, R15 ;  /* 0x0000000f000f7305 */ /* 0x000f22000020f100 */
[----:B------:R-:W-:Y:S01]  /*19bd0*/  FFMA R42, R13, R6, -R42 ;  /* 0x000000060d2a7223 */ /* 0x000fe2000000082a */
[----:B----4-:R-:W-:-:S05]  /*19be0*/  IMAD.IADD R6, R10, 0x1, R15 ;  /* 0x000000010a067824 */ /* 0x010fca00078e020f */
[----:B------:R-:W-:Y:S02]  /*19bf0*/  ISETP.GE.AND P3, PT, R6, RZ, PT ;  /* 0x000000ff0600720c */ /* 0x000fe40003f66270 */
[----:B------:R-:W-:Y:S01]  /*19c00*/  VIMNMX R45, PT, PT, R11, R6, PT ;  /* 0x000000060b2d7248 */ /* 0x000fe20003fe0100 */
[----:B------:R-:W-:-:S06]  /*19c10*/  FADD R6, R42, 0.5 ;  /* 0x3f0000002a067421 */ /* 0x000fcc0000000000 */
[----:B------:R-:W0:Y:S01]  /*19c20*/  F2I.TRUNC.NTZ R6, R6 ;  /* 0x0000000600067305 */ /* 0x000e22000020f100 */
[----:B------:R-:W-:Y:S01]  /*19c30*/  SEL R45, R45, RZ, P3 ;  /* 0x000000ff2d2d7207 */ /* 0x000fe20001800000 */
[----:B0-----:R-:W-:-:S05]  /*19c40*/  IMAD.IADD R9, R7, 0x1, R6 ;  /* 0x0000000107097824 */ /* 0x001fca00078e0206 */
[----:B------:R-:W-:Y:S02]  /*19c50*/  ISETP.GE.AND P3, PT, R9, RZ, PT ;  /* 0x000000ff0900720c */ /* 0x000fe40003f66270 */
[----:B------:R-:W-:Y:S02]  /*19c60*/  VIMNMX R42, PT, PT, R12, R9, PT ;  /* 0x000000090c2a7248 */ /* 0x000fe40003fe0100 */
[----:B-1----:R-:W0:Y:S08]  /*19c70*/  I2F.S8 R9, UR10 ;  /* 0x0000000a00097d06 */ /* 0x002e300008001400 */
[----:B------:R-:W1:Y:S01]  /*19c80*/  I2F.S8 R8, UR9 ;  /* 0x0000000900087d06 */ /* 0x000e620008001400 */
[----:B------:R-:W-:-:S02]  /*19c90*/  SEL R42, R42, RZ, P3 ;  /* 0x000000ff2a2a7207 */ /* 0x000fc40001800000 */
        /* <DEDUP_REMOVED lines=55> */
[----:B------:R-:W-:Y:S02]  /*1a010*/  SEL R46, R46, RZ, P3 ;  /* 0x000000ff2e2e7207 */ /* 0x000fe40001800000 */
[----:B---3--:R-:W-:Y:S01]  /*1a020*/  ISETP.GE.U32.AND P3, PT, R53, R50, PT ;  /* 0x000000323500720c */ /* 0x008fe20003f66070 */
        /* <DEDUP_REMOVED lines=90> */
[----:B------:R-:W-:Y:S02]  /*1a5d0*/  SEL R43, R43, RZ, P3 ;  /* 0x000000ff2b2b7207 */ /* 0x000fe40001800000 */
        /* <DEDUP_REMOVED lines=62> */
[----:B------:R-:W-:Y:S01]  /*1a9c0*/  LOP3.LUT R38, R38, 0xffbfffff, RZ, 0xc0, !PT ;  /* 0xffbfffff26267812 */ /* 0x000fe200078ec0ff */
[----:B0-----:R-:W-:Y:S01]  /*1a9d0*/  IMAD.IADD R8, R10, 0x1, R9 ;  /* 0x000000010a087824 */ /* 0x001fe200078e0209 */
[----:B--2---:R-:W-:Y:S01]  /*1a9e0*/  ISETP.GE.U32.AND P3, PT, R51, R52, PT ;  /* 0x000000343300720c */ /* 0x004fe20003f66070 */
[----:B------:R-:W-:-:S03]  /*1a9f0*/  FADD R51, R26, 0.5 ;  /* 0x3f0000001a337421 */ /* 0x000fc60000000000 */
[----:B------:R-:W-:-:S09]  /*1aa00*/  VIMNMX R31, PT, PT, R11, R8, PT ;  /* 0x000000080b1f7248 */ /* 0x000fd20003fe0100 */
        /* <DEDUP_REMOVED lines=118> */
[----:B------:R-:W-:-:S06]  /*1b170*/  LEA.HI.X.SX32 R51, R42, UR5, 0x1, P3 ;  /* 0x000000052a337c11 */ /* 0x000fcc00098f0eff */
[----:B------:R5:W4:Y:S01]  /*1b180*/  LDG.E.U8 R51, desc[UR6][R50.64] ;  /* 0x0000000632337981 */ /* 0x000b22000c1e1100 */
[----:B0-----:R-:W0:Y:S08]  /*1b190*/  I2F.S8 R19, UR10 ;  /* 0x0000000a00137d06 */ /* 0x001e300008001400 */
[----:B-1----:R-:W1:Y:S01]  /*1b1a0*/  I2F.S8 R16, UR9 ;  /* 0x0000000900107d06 */ /* 0x002e620008001400 */
[----:B------:R-:W5:Y:S01]  /*1b1b0*/  LDCU.U8 UR10, c[0x3][0x21d] ;  /* 0x00c043a0ff0a77ac */ /* 0x000f620008000000 */
[----:B------:R-:W5:Y:S01]  /*1b1c0*/  LDCU.U8 UR9, c[0x3][0x21c] ;  /* 0x00c04380ff0977ac */ /* 0x000f620008000000 */
[-C--:B0-----:R-:W-:Y:S01]  /*1b1d0*/  FMUL R42, R0, R19.reuse ;  /* 0x00000013002a7220 */ /* 0x081fe20000400000 */
[----:B------:R-:W-:-:S04]  /*1b1e0*/  FMUL R19, R13, R19 ;  /* 0x000000130d137220 */ /* 0x000fc80000400000 */
[----:B-1----:R-:W-:-:S04]  /*1b1f0*/  FFMA R19, R0, R16, R19 ;  /* 0x0000001000137223 */ /* 0x002fc80000000013 */
[----:B------:R-:W-:-:S06]  /*1b200*/  FADD R19, R19, 0.5 ;  /* 0x3f00000013137421 */ /* 0x000fcc0000000000 */
[----:B------:R-:W2:Y:S01]  /*1b210*/  F2I.TRUNC.NTZ R19, R19 ;  /* 0x0000001300137305 */ /* 0x000ea2000020f100 */
[----:B------:R-:W-:Y:S01]  /*1b220*/  FFMA R42, R13, R16, -R42 ;  /* 0x000000100d2a7223 */ /* 0x000fe2000000082a */
[----:B--2---:R-:W-:-:S05]  /*1b230*/  IMAD.IADD R8, R10, 0x1, R19 ;  /* 0x000000010a087824 */ /* 0x004fca00078e0213 */
        /* <DEDUP_REMOVED lines=18> */
[----:B---3--:R-:W-:-:S05]  /*1b360*/  ISETP.GE.U32.AND P3, PT, R53, R54, PT ;  /* 0x000000363500720c */ /* 0x008fca0003f66070 */
[----:B------:R-:W1:Y:S01]  /*1b370*/  F2I.TRUNC.NTZ R50, R50 ;  /* 0x0000003200327305 */ /* 0x000e62000020f100 */
[----:B------:R-:W-:Y:S01]  /*1b380*/  LOP3.LUT R38, R38, 0xfff7ffff, RZ, 0xc0, !PT ;  /* 0xfff7ffff26267812 */ /* 0x000fe200078ec0ff */
[----:B0-----:R-:W-:-:S06]  /*1b390*/  IMAD.IADD R16, R10, 0x1, R9 ;  /* 0x000000010a107824 */ /* 0x001fcc00078e0209 */
[----:B------:R-:W-:Y:S02]  /*1b3a0*/  @P3 LOP3.LUT R38, R38, 0x80000, RZ, 0xfc, !PT ;  /* 0x0008000026263812 */ /* 0x000fe400078efcff */
[----:B------:R-:W-:Y:S01]  /*1b3b0*/  ISETP.GE.AND P3, PT, R16, RZ, PT ;  /* 0x000000ff1000720c */ /* 0x000fe20003f66270 */
[----:B-1----:R-:W-:Y:S01]  /*1b3c0*/  IMAD.IADD R9, R7, 0x1, R50 ;  /* 0x0000000107097824 */ /* 0x002fe200078e0232 */
[----:B------:R-:W-:Y:S01]  /*1b3d0*/  VIMNMX R19, PT, PT, R11, R16, PT ;  /* 0x000000100b137248 */ /* 0x000fe20003fe0100 */
[----:B------:R-:W-:-:S03]  /*1b3e0*/  IMAD R6, R15, UR8, R6 ;  /* 0x000000080f067c24 */ /* 0x000fc6000f8e0206 */
[----:B------:R-:W-:Y:S02]  /*1b3f0*/  SEL R19, R19, RZ, P3 ;  /* 0x000000ff13137207 */ /* 0x000fe40001800000 */
        /* <DEDUP_REMOVED lines=14> */
[----:B------:R-:W0:Y:S01]  /*1b4e0*/  LDCU.U8 UR10, c[0x3][0x221] ;  /* 0x00c04420ff0a77ac */ /* 0x000e220008000000 */
[----:B------:R-:W1:Y:S01]  /*1b4f0*/  LDCU.U8 UR9, c[0x3][0x220] ;  /* 0x00c04400ff0977ac */ /* 0x000e620008000000 */
[-C--:B---3--:R-:W-:Y:S01]  /*1b500*/  FMUL R54, R0, R15.reuse ;  /* 0x0000000f00367220 */ /* 0x088fe20000400000 */
[----:B------:R-:W-:-:S04]  /*1b510*/  FMUL R15, R13, R15 ;  /* 0x0000000f0d0f7220 */ /* 0x000fc80000400000 */
[----:B-----5:R-:W-:-:S04]  /*1b520*/  FFMA R15, R0, R6, R15 ;  /* 0x00000006000f7223 */ /* 0x020fc8000000000f */
[----:B------:R-:W-:-:S06]  /*1b530*/  FADD R15, R15, 0.5 ;  /* 0x3f0000000f0f7421 */ /* 0x000fcc0000000000 */
[----:B------:R-:W3:Y:S01]  /*1b540*/  F2I.TRUNC.NTZ R15, R15 ;  /* 0x0000000f000f7305 */ /* 0x000ee2000020f100 */
[----:B------:R-:W-:-:S04]  /*1b550*/  FFMA R54, R13, R6, -R54 ;  /* 0x000000060d367223 */ /* 0x000fc80000000836 */
[----:B------:R-:W-:-:S06]  /*1b560*/  FADD R54, R54, 0.5 ;  /* 0x3f00000036367421 */ /* 0x000fcc0000000000 */
[----:B------:R-:W5:Y:S01]  /*1b570*/  F2I.TRUNC.NTZ R54, R54 ;  /* 0x0000003600367305 */ /* 0x000f62000020f100 */
[----:B---3--:R-:W-:-:S05]  /*1b580*/  IMAD.IADD R6, R10, 0x1, R15 ;  /* 0x000000010a067824 */ /* 0x008fca00078e020f */
        /* <DEDUP_REMOVED lines=13> */
[----:B------:R-:W-:Y:S02]  /*1b660*/  LOP3.LUT R38, R38, 0xfffbffff, RZ, 0xc0, !PT ;  /* 0xfffbffff26267812 */ /* 0x000fe400078ec0ff */
[----:B----4-:R-:W-:Y:S01]  /*1b670*/  ISETP.GE.U32.AND P3, PT, R52, R51, PT ;  /* 0x000000333400720c */ /* 0x010fe20003f66070 */
[----:B------:R-:W-:-:S04]  /*1b680*/  FMUL R52, R0, R8 ;  /* 0x0000000800347220 */ /* 0x000fc80000400000 */
[----:B------:R-:W-:-:S04]  /*1b690*/  FFMA R52, R13, R6, -R52 ;  /* 0x000000060d347223 */ /* 0x000fc80000000834 */
[----:B------:R-:W-:-:S06]  /*1b6a0*/  FADD R52, R52, 0.5 ;  /* 0x3f00000034347421 */ /* 0x000fcc0000000000 */
[----:B------:R-:W1:Y:S01]  /*1b6b0*/  F2I.TRUNC.NTZ R52, R52 ;  /* 0x0000003400347305 */ /* 0x000e62000020f100 */
[----:B0-----:R-:W-:Y:S01]  /*1b6c0*/  IMAD.IADD R6, R10, 0x1, R9 ;  /* 0x000000010a067824 */ /* 0x001fe200078e0209 */
[----:B------:R-:W-:-:S04]  /*1b6d0*/  @P3 LOP3.LUT R38, R38, 0x40000, RZ, 0xfc, !PT ;  /* 0x0004000026263812 */ /* 0x000fc800078efcff */
[----:B------:R-:W-:Y:S02]  /*1b6e0*/  ISETP.GE.AND P3, PT, R6, RZ, PT ;  /* 0x000000ff0600720c */ /* 0x000fe40003f66270 */
[----:B------:R-:W-:Y:S01]  /*1b6f0*/  VIMNMX R15, PT, PT, R11, R6, PT ;  /* 0x000000060b0f7248 */ /* 0x000fe20003fe0100 */
[----:B------:R-:W-:Y:S02]  /*1b700*/  IMAD R14, R17, UR8, R14 ;  /* 0x00000008110e7c24 */ /* 0x000fe4000f8e020e */
[----:B-1----:R-:W-:Y:S01]  /*1b710*/  IMAD.IADD R51, R7, 0x1, R52 ;  /* 0x0000000107337824 */ /* 0x002fe200078e0234 */
[----:B------:R-:W-:Y:S01]  /*1b720*/  SEL R15, R15, RZ, P3 ;  /* 0x000000ff0f0f7207 */ /* 0x000fe20001800000 */
[----:B------:R-:W0:Y:S03]  /*1b730*/  LDCU.U8 UR10, c[0x3][0x223] ;  /* 0x00c04460ff0a77ac */ /* 0x000e260008000000 */
[----:B------:R-:W-:-:S02]  /*1b740*/  ISETP.GE.AND P3, PT, R51, RZ, PT ;  /* 0x000000ff3300720c */ /* 0x000fc40003f66270 */
[----:B------:R-:W-:Y:S01]  /*1b750*/  VIMNMX R6, PT, PT, R12, R51, PT ;  /* 0x000000330c067248 */ /* 0x000fe20003fe0100 */
[----:B------:R-:W-:-:S03]  /*1b760*/  IMAD R49, R49, UR8, R48 ;  /* 0x0000000831317c24 */ /* 0x000fc6000f8e0230 */
[----:B------:R-:W-:Y:S02]  /*1b770*/  SEL R6, R6, RZ, P3 ;  /* 0x000000ff06067207 */ /* 0x000fe40001800000 */
[C---:B------:R-:W-:Y:S01]  /*1b780*/  IADD3 R8, P3, PT, R14.reuse, UR4, RZ ;  /* 0x000000040e087c10 */ /* 0x040fe2000ff7e0ff */
[----:B------:R-:W1:Y:S03]  /*1b790*/  LDCU.U8 UR9, c[0x3][0x222] ;  /* 0x00c04440ff0977ac */ /* 0x000e660008000000 */
[----:B------:R-:W-:Y:S02]  /*1b7a0*/  LEA.HI.X.SX32 R9, R14, UR5, 0x1, P3 ;  /* 0x000000050e097c11 */ /* 0x000fe400098f0eff */
[C---:B------:R-:W-:Y:S01]  /*1b7b0*/  IADD3 R48, P3, PT, R49.reuse, UR4, RZ ;  /* 0x0000000431307c10 */ /* 0x040fe2000ff7e0ff */
[----:B0-----:R-:W0:Y:S02]  /*1b7c0*/  I2F.S8 R17, UR10 ;  /* 0x0000000a00117d06 */ /* 0x001e240008001400 */
[----:B------:R3:W4:Y:S01]  /*1b7d0*/  LDG.E.U8 R52, desc[UR6][R8.64] ;  /* 0x0000000608347981 */ /* 0x000722000c1e1100 */
[----:B------:R-:W-:-:S05]  /*1b7e0*/  LEA.HI.X.SX32 R49, R49, UR5, 0x1, P3 ;  /* 0x0000000531317c11 */ /* 0x000fca00098f0eff */
[----:B------:R5:W4:Y:S01]  /*1b7f0*/  LDG.E.U8 R55, desc[UR6][R48.64] ;  /* 0x0000000630377981 */ /* 0x000b22000c1e1100 */
[----:B-1----:R-:W1:Y:S01]  /*1b800*/  I2F.S8 R14, UR9 ;  /* 0x00000009000e7d06 */ /* 0x002e620008001400 */
[----:B------:R-:W5:Y:S01]  /*1b810*/  LDCU.U8 UR10, c[0x3][0x225] ;  /* 0x00c044a0ff0a77ac */ /* 0x000f620008000000 */
[CC--:B0-----:R-:W-:Y:S01]  /*1b820*/  FMUL R54, R0.reuse, R17.reuse ;  /* 0x0000001100367220 */ /* 0x0c1fe20000400000 */
[C---:B------:R-:W-:Y:S01]  /*1b830*/  FMUL R17, R13.reuse, R17 ;  /* 0x000000110d117220 */ /* 0x040fe20000400000 */
[----:B------:R-:W0:Y:S03]  /*1b840*/  LDCU.U8 UR9, c[0x3][0x224] ;  /* 0x00c04480ff0977ac */ /* 0x000e260008000000 */
[-C--:B-1----:R-:W-:Y:S01]  /*1b850*/  FFMA R17, R0, R14.reuse, R17 ;  /* 0x0000000e00117223 */ /* 0x082fe20000000011 */
[----:B------:R-:W-:-:S03]  /*1b860*/  FFMA R54, R13, R14, -R54 ;  /* 0x0000000e0d367223 */ /* 0x000fc60000000836 */
[----:B------:R-:W-:Y:S01]  /*1b870*/  FADD R17, R17, 0.5 ;  /* 0x3f00000011117421 */ /* 0x000fe20000000000 */
[----:B------:R-:W-:-:S05]  /*1b880*/  FADD R54, R54, 0.5 ;  /* 0x3f00000036367421 */ /* 0x000fca0000000000 */
[----:B------:R-:W3:Y:S08]  /*1b890*/  F2I.TRUNC.NTZ R17, R17 ;  /* 0x0000001100117305 */ /* 0x000ef0000020f100 */
[----:B------:R-:W1:Y:S01]  /*1b8a0*/  F2I.TRUNC.NTZ R54, R54 ;  /* 0x0000003600367305 */ /* 0x000e62000020f100 */
[----:B---3--:R-:W-:-:S05]  /*1b8b0*/  IMAD.IADD R8, R10, 0x1, R17 ;  /* 0x000000010a087824 */ /* 0x008fca00078e0211 */
[----:B------:R-:W-:Y:S02]  /*1b8c0*/  ISETP.GE.AND P3, PT, R8, RZ, PT ;  /* 0x000000ff0800720c */ /* 0x000fe40003f66270 */
[----:B------:R-:W-:Y:S01]  /*1b8d0*/  VIMNMX R8, PT, PT, R11, R8, PT ;  /* 0x000000080b087248 */ /* 0x000fe20003fe0100 */
[----:B-1----:R-:W-:-:S03]  /*1b8e0*/  IMAD.IADD R9, R7, 0x1, R54 ;  /* 0x0000000107097824 */ /* 0x002fc600078e0236 */
[----:B-----5:R-:W-:Y:S02]  /*1b8f0*/  SEL R49, R8, RZ, P3 ;  /* 0x000000ff08317207 */ /* 0x020fe40001800000 */
[----:B------:R-:W-:Y:S02]  /*1b900*/  ISETP.GE.AND P3, PT, R9, RZ, PT ;  /* 0x000000ff0900720c */ /* 0x000fe40003f66270 */
[----:B------:R-:W-:Y:S02]  /*1b910*/  VIMNMX R48, PT, PT, R12, R9, PT ;  /* 0x000000090c307248 */ /* 0x000fe40003fe0100 */
[----:B------:R-:W1:Y:S08]  /*1b920*/  I2F.S8 R9, UR10 ;  /* 0x0000000a00097d06 */ /* 0x000e700008001400 */
        /* <DEDUP_REMOVED lines=8> */
[----:B------:R-:W-:Y:S02]  /*1b9b0*/  LOP3.LUT R38, R38, 0xfffdffff, RZ, 0xc0, !PT ;  /* 0xfffdffff26267812 */ /* 0x000fe400078ec0ff */
[----:B--2---:R-:W-:Y:S01]  /*1b9c0*/  ISETP.GE.U32.AND P3, PT, R50, R53, PT ;  /* 0x000000353200720c */ /* 0x004fe20003f66070 */
[----:B------:R-:W-:Y:S01]  /*1b9d0*/  FADD R53, R14, 0.5 ;  /* 0x3f0000000e357421 */ /* 0x000fe20000000000 */
[----:B0-----:R-:W-:-:S05]  /*1b9e0*/  IMAD.IADD R8, R10, 0x1, R9 ;  /* 0x000000010a087824 */ /* 0x001fca00078e0209 */
[----:B------:R-:W-:-:S06]  /*1b9f0*/  VIMNMX R17, PT, PT, R11, R8, PT ;  /* 0x000000080b117248 */ /* 0x000fcc0003fe0100 */
        /* <DEDUP_REMOVED lines=129> */
[----:B------:R-:W-:-:S03]  /*1c210*/  FADD R50, R50, 0.5 ;  /* 0x3f00000032327421 */ /* 0x000fc60000000000 */
[----:B0-----:R-:W0:Y:S08]  /*1c220*/  F2I.TRUNC.NTZ R9, R26 ;  /* 0x0000001a00097305 */ /* 0x001e30000020f100 */
[----:B------:R-:W3:Y:S01]  /*1c230*/  F2I.TRUNC.NTZ R50, R50 ;  /* 0x0000003200327305 */ /* 0x000ee2000020f100 */
[----:B0-----:R-:W-:-:S05]  /*1c240*/  IMAD.IADD R8, R10, 0x1, R9 ;  /* 0x000000010a087824 */ /* 0x001fca00078e0209 */
[----:B------:R-:W-:Y:S02]  /*1c250*/  ISETP.GE.AND P3, PT, R8, RZ, PT ;  /* 0x000000ff0800720c */ /* 0x000fe40003f66270 */
[----:B------:R-:W-:Y:S01]  /*1c260*/  VIMNMX R31, PT, PT, R11, R8, PT ;  /* 0x000000080b1f7248 */ /* 0x000fe20003fe0100 */
[----:B---3--:R-:W-:-:S03]  /*1c270*/  IMAD.IADD R9, R7, 0x1, R50 ;  /* 0x0000000107097824 */ /* 0x008fc600078e0232 */
[----:B------:R-:W-:Y:S02]  /*1c280*/  SEL R31, R31, RZ, P3 ;  /* 0x000000ff1f1f7207 */ /* 0x000fe40001800000 */
[----:B------:R-:W-:Y:S02]  /*1c290*/  ISETP.GE.AND P3, PT, R9, RZ, PT ;  /* 0x000000ff0900720c */ /* 0x000fe40003f66270 */
[----:B-1----:R-:W-:Y:S02]  /*1c2a0*/  VIMNMX R28, PT, PT, R12, R9, PT ;  /* 0x000000090c1c7248 */ /* 0x002fe40003fe0100 */
        /* <DEDUP_REMOVED lines=9> */
[----:B------:R-:W1:Y:S01]  /*1c340*/  LDCU.U8 UR10, c[0x3][0x233] ;  /* 0x00c04660ff0a77ac */ /* 0x000e620008000000 */
[----:B------:R-:W-:Y:S01]  /*1c350*/  LOP3.LUT R38, R38, 0xffffbfff, RZ, 0xc0, !PT ;  /* 0xffffbfff26267812 */ /* 0x000fe200078ec0ff */
[----:B------:R-:W3:Y:S01]  /*1c360*/  LDCU.U8 UR9, c[0x3][0x232] ;  /* 0x00c04640ff0977ac */ /* 0x000ee20008000000 */
[----:B----4-:R-:W-:Y:S01]  /*1c370*/  ISETP.GE.U32.AND P3, PT, R51, R52, PT ;  /* 0x000000343300720c */ /* 0x010fe20003f66070 */
[----:B------:R-:W-:-:S06]  /*1c380*/  FADD R52, R26, 0.5 ;  /* 0x3f0000001a347421 */ /* 0x000fcc0000000000 */
[----:B------:R-:W4:Y:S01]  /*1c390*/  F2I.TRUNC.NTZ R52, R52 ;  /* 0x0000003400347305 */ /* 0x000f22000020f100 */
[----:B0-----:R-:W-:-:S05]  /*1c3a0*/  IMAD.IADD R8, R10, 0x1, R9 ;  /* 0x000000010a087824 */ /* 0x001fca00078e0209 */
[----:B------:R-:W-:Y:S02]  /*1c3b0*/  @P3 LOP3.LUT R38, R38, 0x4000, RZ, 0xfc, !PT ;  /* 0x0000400026263812 */ /* 0x000fe400078efcff */
[----:B------:R-:W-:Y:S02]  /*1c3c0*/  ISETP.GE.AND P3, PT, R8, RZ, PT ;  /* 0x000000ff0800720c */ /* 0x000fe40003f66270 */
[----:B------:R-:W-:Y:S01]  /*1c3d0*/  VIMNMX R29, PT, PT, R11, R8, PT ;  /* 0x000000080b1d7248 */ /* 0x000fe20003fe0100 */
[----:B----4-:R-:W-:-:S03]  /*1c3e0*/  IMAD.IADD R51, R7, 0x1, R52 ;  /* 0x0000000107337824 */ /* 0x010fc600078e0234 */
[----:B------:R-:W-:Y:S01]  /*1c3f0*/  SEL R29, R29, RZ, P3 ;  /* 0x000000ff1d1d7207 */ /* 0x000fe20001800000 */
[----:B------:R-:W-:Y:S01]  /*1c400*/  IMAD R22, R22, UR8, R27 ;  /* 0x0000000816167c24 */ /* 0x000fe2000f8e021b */
        /* <DEDUP_REMOVED lines=13> */
[----:B------:R-:W-:Y:S01]  /*1c4e0*/  FMUL R27, R13, R27 ;  /* 0x0000001b0d1b7220 */ /* 0x000fe20000400000 */
[----:B------:R-:W0:Y:S02]  /*1c4f0*/  LDCU.U8 UR9, c[0x3][0x234] ;  /* 0x00c04680ff0977ac */ /* 0x000e240008000000 */
[----:B------:R0:W5:Y:S01]  /*1c500*/  LDG.E.U8 R55, desc[UR6][R50.64] ;  /* 0x0000000632377981 */ /* 0x000162000c1e1100 */
[----:B-1----:R-:W-:-:S04]  /*1c510*/  FFMA R27, R0, R22, R27 ;  /* 0x00000016001b7223 */ /* 0x002fc8000000001b */
[----:B------:R-:W-:-:S06]  /*1c520*/  FADD R27, R27, 0.5 ;  /* 0x3f0000001b1b7421 */ /* 0x000fcc0000000000 */
[----:B------:R-:W4:Y:S01]  /*1c530*/  F2I.TRUNC.NTZ R27, R27 ;  /* 0x0000001b001b7305 */ /* 0x000f22000020f100 */
[----:B------:R-:W-:Y:S01]  /*1c540*/  FFMA R30, R13, R22, -R30 ;  /* 0x000000160d1e7223 */ /* 0x000fe2000000081e */
[----:B----4-:R-:W-:-:S05]  /*1c550*/  IMAD.IADD R8, R10, 0x1, R27 ;  /* 0x000000010a087824 */ /* 0x010fca00078e021b */
[----:B------:R-:W-:Y:S02]  /*1c560*/  ISETP.GE.AND P3, PT, R8, RZ, PT ;  /* 0x000000ff0800720c */ /* 0x000fe40003f66270 */
[----:B------:R-:W-:Y:S01]  /*1c570*/  VIMNMX R41, PT, PT, R11, R8, PT ;  /* 0x000000080b297248 */ /* 0x000fe20003fe0100 */
[----:B------:R-:W-:-:S06]  /*1c580*/  FADD R8, R30, 0.5 ;  /* 0x3f0000001e087421 */ /* 0x000fcc0000000000 */
[----:B------:R-:W1:Y:S01]  /*1c590*/  F2I.TRUNC.NTZ R8, R8 ;  /* 0x0000000800087305 */ /* 0x000e62000020f100 */
[----:B------:R-:W-:-:S07]  /*1c5a0*/  SEL R41, R41, RZ, P3 ;  /* 0x000000ff29297207 */ /* 0x000fce0001800000 */
[----:B---3--:R-:W3:Y:S01]  /*1c5b0*/  I2F.S8 R22, UR10 ;  /* 0x0000000a00167d06 */ /* 0x008ee20008001400 */
[----:B-1----:R-:W-:-:S05]  /*1c5c0*/  IMAD.IADD R9, R7, 0x1, R8 ;  /* 0x0000000107097824 */ /* 0x002fca00078e0208 */
[----:B------:R-:W-:Y:S02]  /*1c5d0*/  ISETP.GE.AND P3, PT, R9, RZ, PT ;  /* 0x000000ff0900720c */ /* 0x000fe40003f66270 */
[----:B------:R-:W-:Y:S02]  /*1c5e0*/  VIMNMX R30, PT, PT, R12, R9, PT ;  /* 0x000000090c1e7248 */ /* 0x000fe40003fe0100 */
[----:B0-----:R-:W0:Y:S01]  /*1c5f0*/  I2F.S8 R9, UR9 ;  /* 0x0000000900097d06 */ /* 0x001e220008001400 */
[-C--:B---3--:R-:W-:Y:S01]  /*1c600*/  FMUL R27, R13, R22.reuse ;  /* 0x000000160d1b7220 */ /* 0x088fe20000400000 */
[----:B------:R-:W-:-:S03]  /*1c610*/  FMUL R50, R0, R22 ;  /* 0x0000001600327220 */ /* 0x000fc60000400000 */
[-C--:B0-----:R-:W-:Y:S01]  /*1c620*/  FFMA R27, R0, R9.reuse, R27 ;  /* 0x00000009001b7223 */ /* 0x081fe2000000001b */
[----:B------:R-:W-:-:S03]  /*1c630*/  FFMA R50, R13, R9, -R50 ;  /* 0x000000090d327223 */ /* 0x000fc60000000832 */
[----:B------:R-:W-:Y:S01]  /*1c640*/  FADD R9, R27, 0.5 ;  /* 0x3f0000001b097421 */ /* 0x000fe20000000000 */
[----:B------:R-:W-:-:S05]  /*1c650*/  SEL R30, R30, RZ, P3 ;  /* 0x000000ff1e1e7207 */ /* 0x000fca0001800000 */
[----:B------:R-:W0:Y:S01]  /*1c660*/  F2I.TRUNC.NTZ R9, R9 ;  /* 0x0000000900097305 */ /* 0x000e22000020f100 */
        /* <DEDUP_REMOVED lines=28> */
[----:B------:R-:W-:-:S03]  /*1c830*/  FMUL R42, R0, R23 ;  /* 0x00000017002a7220 */ /* 0x000fc60000400000 */
[-C--:B----4-:R-:W-:Y:S01]  /*1c840*/  FFMA R45, R0, R20.reuse, R45 ;  /* 0x00000014002d7223 */ /* 0x090fe2000000002d */
        /* <DEDUP_REMOVED lines=14> */
[----:B------:R-:W-:Y:S01]  /*1c930*/  SEL R45, R45, RZ, P3 ;  /* 0x000000ff2d2d7207 */ /* 0x000fe20001800000 */
[----:B0-----:R-:W-:-:S04]  /*1c940*/  FMUL R23, R13, R9 ;  /* 0x000000090d177220 */ /* 0x001fc80000400000 */
[C---:B-1----:R-:W-:Y:S01]  /*1c950*/  FFMA R23, R0.reuse, R8, R23 ;  /* 0x0000000800177223 */ /* 0x042fe20000000017 */
[----:B------:R-:W-:Y:S01]  /*1c960*/  FMUL R20, R0, R9 ;  /* 0x0000000900147220 */ /* 0x000fe20000400000 */
[----:B-----5:R-:W-:Y:S02]  /*1c970*/  ISETP.GE.U32.AND P3, PT, R52, R55, PT ;  /* 0x000000373400720c */ /* 0x020fe40003f66070 */
[----:B------:R-:W-:-:S04]  /*1c980*/  FADD R52, R23, 0.5 ;  /* 0x3f00000017347421 */ /* 0x000fc80000000000 */
[----:B------:R-:W0:Y:S01]  /*1c990*/  F2I.TRUNC.NTZ R23, R52 ;  /* 0x0000003400177305 */ /* 0x000e22000020f100 */
[----:B------:R-:W-:Y:S01]  /*1c9a0*/  FFMA R9, R13, R8, -R20 ;  /* 0x000000080d097223 */ /* 0x000fe20000000814 */
[----:B------:R-:W-:-:S03]  /*1c9b0*/  LOP3.LUT R38, R38, 0xffffefff, RZ, 0xc0, !PT ;  /* 0xffffefff26267812 */ /* 0x000fc600078ec0ff */
[----:B------:R-:W-:Y:S02]  /*1c9c0*/  FADD R51, R9, 0.5 ;  /* 0x3f00000009337421 */ /* 0x000fe40000000000 */
[----:B------:R-:W-:Y:S01]  /*1c9d0*/  @P3 LOP3.LUT R38, R38, 0x1000, RZ, 0xfc, !PT ;  /* 0x0000100026263812 */ /* 0x000fe200078efcff */
[----:B0-----:R-:W-:-:S05]  /*1c9e0*/  IMAD.IADD R8, R10, 0x1, R23 ;  /* 0x000000010a087824 */ /* 0x001fca00078e0217 */
[----:B------:R-:W-:Y:S02]  /*1c9f0*/  ISETP.GE.AND P3, PT, R8, RZ, PT ;  /* 0x000000ff0800720c */ /* 0x000fe40003f66270 */
[----:B------:R-:W-:Y:S02]  /*1ca00*/  VIMNMX R20, PT, PT, R11, R8, PT ;  /* 0x000000080b147248 */ /* 0x000fe40003fe0100 */
[----:B------:R-:W0:Y:S01]  /*1ca10*/  F2I.TRUNC.NTZ R8, R51 ;  /* 0x0000003300087305 */ /* 0x000e22000020f100 */
[----:B------:R-:W-:Y:S01]  /*1ca20*/  IMAD R16, R19, UR8, R16 ;  /* 0x0000000813107c24 */ /* 0x000fe2000f8e0210 */
[----:B------:R-:W-:Y:S01]  /*1ca30*/  SEL R20, R20, RZ, P3 ;  /* 0x000000ff14147207 */ /* 0x000fe20001800000 */
[----:B------:R-:W1:Y:S01]  /*1ca40*/  LDCU.U8 UR10, c[0x3][0x23b] ;  /* 0x00c04760ff0a77ac */ /* 0x000e620008000000 */
        /* <DEDUP_REMOVED lines=9> */
[----:B-1----:R-:W1:Y:S02]  /*1cae0*/  I2F.S8 R19, UR10 ;  /* 0x0000000a00137d06 */ /* 0x002e640008001400 */
[----:B------:R3:W4:Y:S01]  /*1caf0*/  LDG.E.U8 R52, desc[UR6][R8.64] ;  /* 0x0000000608347981 */ /* 0x000722000c1e1100 */
[----:B------:R-:W-:-:S05]  /*1cb00*/  LEA.HI.X.SX32 R47, R47, UR5, 0x1, P3 ;  /* 0x000000052f2f7c11 */ /* 0x000fca00098f0eff */
[----:B------:R5:W4:Y:S01]  /*1cb10*/  LDG.E.U8 R55, desc[UR6][R46.64] ;  /* 0x000000062e377981 */ /* 0x000b22000c1e1100 */
[----:B0-----:R-:W0:Y:S01]  /*1cb20*/  I2F.S8 R16, UR9 ;  /* 0x0000000900107d06 */ /* 0x001e220008001400 */
[----:B------:R-:W5:Y:S01]  /*1cb30*/  LDCU.U8 UR10, c[0x3][0x23d] ;  /* 0x00c047a0ff0a77ac */ /* 0x000f620008000000 */
[CC--:B-1----:R-:W-:Y:S01]  /*1cb40*/  FMUL R54, R0.reuse, R19.reuse ;  /* 0x0000001300367220 */ /* 0x0c2fe20000400000 */
[C---:B------:R-:W-:Y:S01]  /*1cb50*/  FMUL R19, R13.reuse, R19 ;  /* 0x000000130d137220 */ /* 0x040fe20000400000 */
[----:B------:R-:W1:Y:S03]  /*1cb60*/  LDCU.U8 UR9, c[0x3][0x23c] ;  /* 0x00c04780ff0977ac */ /* 0x000e660008000000 */
[-C--:B0-----:R-:W-:Y:S01]  /*1cb70*/  FFMA R19, R0, R16.reuse, R19 ;  /* 0x0000001000137223 */ /* 0x081fe20000000013 */
        /* <DEDUP_REMOVED lines=11> */
[----:B-----5:R-:W-:Y:S02]  /*1cc30*/  VIMNMX R46, PT, PT, R12, R9, PT ;  /* 0x000000090c2e7248 */ /* 0x020fe40003fe0100 */
[----:B------:R-:W0:Y:S08]  /*1cc40*/  I2F.S8 R9, UR10 ;  /* 0x0000000a00097d06 */ /* 0x000e300008001400 */
[----:B-1----:R-:W1:Y:S01]  /*1cc50*/  I2F.S8 R8, UR9 ;  /* 0x0000000900087d06 */ /* 0x002e620008001400 */
[----:B------:R-:W-:Y:S01]  /*1cc60*/  SEL R46, R46, RZ, P3 ;  /* 0x000000ff2e2e7207 */ /* 0x000fe20001800000 */
[----:B0-----:R-:W-:-:S04]  /*1cc70*/  FMUL R19, R13, R9 ;  /* 0x000000090d137220 */ /* 0x001fc80000400000 */
[----:B-1----:R-:W-:Y:S01]  /*1cc80*/  FFMA R19, R0, R8, R19 ;  /* 0x0000000800137223 */ /* 0x002fe20000000013 */
[----:B--2---:R-:W-:-:S03]  /*1cc90*/  ISETP.GE.U32.AND P3, PT, R53, R50, PT ;  /* 0x000000323500720c */ /* 0x004fc60003f66070 */
[----:B------:R-:W-:-:S04]  /*1cca0*/  FADD R50, R19, 0.5 ;  /* 0x3f00000013327421 */ /* 0x000fc80000000000 */
[----:B------:R-:W0:Y:S01]  /*1ccb0*/  F2I.TRUNC.NTZ R19, R50 ;  /* 0x0000003200137305 */ /* 0x000e22000020f100 */
[----:B------:R-:W-:Y:S01]  /*1ccc0*/  FMUL R16, R0, R9 ;  /* 0x0000000900107220 */ /* 0x000fe20000400000 */
[----:B------:R-:W-:-:S03]  /*1ccd0*/  LOP3.LUT R38, R38, 0xfffff7ff, RZ, 0xc0, !PT ;  /* 0xfffff7ff26267812 */ /* 0x000fc600078ec0ff */
[----:B------:R-:W-:-:S04]  /*1cce0*/  FFMA R9, R13, R8, -R16 ;  /* 0x000000080d097223 */ /* 0x000fc80000000810 */
[----:B------:R-:W-:Y:S01]  /*1ccf0*/  FADD R47, R9, 0.5 ;  /* 0x3f000000092f7421 */ /* 0x000fe20000000000 */
        /* <DEDUP_REMOVED lines=62> */
[----:B------:R-:W-:Y:S01]  /*1d0e0*/  IMAD R43, R44, UR8, R43 ;  /* 0x000000082c2b7c24 */ /* 0x000fe2000f8e022b */
[----:B------:R-:W1:Y:S02]  /*1d0f0*/  LDCU.U8 UR9, c[0x3][0x242] ;  /* 0x00c04840ff0977ac */ /* 0x000e640008000000 */
[----:B------:R-:W-:Y:S02]  /*1d100*/  SEL R15, R15, RZ, P3 ;  /* 0x000000ff0f0f7207 */ /* 0x000fe40001800000 */
[----:B------:R-:W-:-:S04]  /*1d110*/  IADD3 R8, P3, PT, R14, UR4, RZ ;  /* 0x000000040e087c10 */ /* 0x000fc8000ff7e0ff */
[----:B------:R-:W-:Y:S02]  /*1d120*/  LEA.HI.X.SX32 R9, R14, UR5, 0x1, P3 ;  /* 0x000000050e097c11 */ /* 0x000fe400098f0eff */
[C---:B------:R-:W-:Y:S01]  /*1d130*/  IADD3 R52, P3, PT, R43.reuse, UR4, RZ ;  /* 0x000000042b347c10 */ /* 0x040fe2000ff7e0ff */
[----:B0-----:R-:W0:Y:S02]  /*1d140*/  I2F.S8 R17, UR10 ;  /* 0x0000000a00117d06 */ /* 0x001e240008001400 */
[----:B------:R3:W4:Y:S01]  /*1d150*/  LDG.E.U8 R54, desc[UR6][R8.64] ;  /* 0x0000000608367981 */ /* 0x000722000c1e1100 */
[----:B------:R-:W-:-:S06]  /*1d160*/  LEA.HI.X.SX32 R53, R43, UR5, 0x1, P3 ;  /* 0x000000052b357c11 */ /* 0x000fcc00098f0eff */
[----:B------:R5:W4:Y:S01]  /*1d170*/  LDG.E.U8 R53, desc[UR6][R52.64] ;  /* 0x0000000634357981 */ /* 0x000b22000c1e1100 */
[----:B-1----:R-:W1:Y:S01]  /*1d180*/  I2F.S8 R14, UR9 ;  /* 0x00000009000e7d06 */ /* 0x002e620008001400 */
[----:B------:R-:W5:Y:S01]  /*1d190*/  LDCU.U8 UR10, c[0x3][0x245] ;  /* 0x00c048a0ff0a77ac */ /* 0x000f620008000000 */
[CC--:B0-----:R-:W-:Y:S01]  /*1d1a0*/  FMUL R44, R0.reuse, R17.reuse ;  /* 0x00000011002c7220 */ /* 0x0c1fe20000400000 */
[----:B------:R-:W-:Y:S01]  /*1d1b0*/  FMUL R17, R13, R17 ;  /* 0x000000110d117220 */ /* 0x000fe20000400000 */
[----:B------:R-:W0:Y:S03]  /*1d1c0*/  LDCU.U8 UR9, c[0x3][0x244] ;  /* 0x00c04880ff0977ac */ /* 0x000e260008000000 */
[----:B-1----:R-:W-:-:S04]  /*1d1d0*/  FFMA R17, R0, R14, R17 ;  /* 0x0000000e00117223 */ /* 0x002fc80000000011 */
[----:B------:R-:W-:-:S06]  /*1d1e0*/  FADD R17, R17, 0.5 ;  /* 0x3f00000011117421 */ /* 0x000fcc0000000000 */
[----:B------:R-:W3:Y:S01]  /*1d1f0*/  F2I.TRUNC.NTZ R17, R17 ;  /* 0x0000001100117305 */ /* 0x000ee2000020f100 */
[----:B------:R-:W-:Y:S01]  /*1d200*/  FFMA R44, R13, R14, -R44 ;  /* 0x0000000e0d2c7223 */ /* 0x000fe2000000082c */
[----:B---3--:R-:W-:-:S05]  /*1d210*/  IMAD.IADD R8, R10, 0x1, R17 ;  /* 0x000000010a087824 */ /* 0x008fca00078e0211 */
[----:B------:R-:W-:Y:S02]  /*1d220*/  ISETP.GE.AND P3, PT, R8, RZ, PT ;  /* 0x000000ff0800720c */ /* 0x000fe40003f66270 */
[----:B------:R-:W-:Y:S01]  /*1d230*/  VIMNMX R43, PT, PT, R11, R8, PT ;  /* 0x000000080b2b7248 */ /* 0x000fe20003fe0100 */
[----:B------:R-:W-:-:S06]  /*1d240*/  FADD R8, R44, 0.5 ;  /* 0x3f0000002c087421 */ /* 0x000fcc0000000000 */
[----:B------:R-:W1:Y:S01]  /*1d250*/  F2I.TRUNC.NTZ R8, R8 ;  /* 0x0000000800087305 */ /* 0x000e62000020f100 */
[----:B------:R-:W-:-:S07]  /*1d260*/  SEL R43, R43, RZ, P3 ;  /* 0x000000ff2b2b7207 */ /* 0x000fce0001800000 */
[----:B-----5:R-:W3:Y:S01]  /*1d270*/  I2F.S8 R14, UR10 ;  /* 0x0000000a000e7d06 */ /* 0x020ee20008001400 */
[----:B-1----:R-:W-:-:S05]  /*1d280*/  IMAD.IADD R9, R7, 0x1, R8 ;  /* 0x0000000107097824 */ /* 0x002fca00078e0208 */
[----:B------:R-:W-:Y:S02]  /*1d290*/  ISETP.GE.AND P3, PT, R9, RZ, PT ;  /* 0x000000ff0900720c */ /* 0x000fe40003f66270 */
[----:B------:R-:W-:Y:S02]  /*1d2a0*/  VIMNMX R44, PT, PT, R12, R9, PT ;  /* 0x000000090c2c7248 */ /* 0x000fe40003fe0100 */
[----:B0-----:R-:W0:Y:S01]  /*1d2b0*/  I2F.S8 R9, UR9 ;  /* 0x0000000900097d06 */ /* 0x001e220008001400 */
[----:B---3--:R-:W-:Y:S01]  /*1d2c0*/  FMUL R17, R13, R14 ;  /* 0x0000000e0d117220 */ /* 0x008fe20000400000 */
[----:B------:R-:W-:-:S03]  /*1d2d0*/  SEL R44, R44, RZ, P3 ;  /* 0x000000ff2c2c7207 */ /* 0x000fc60001800000 */
[----:B0-----:R-:W-:-:S04]  /*1d2e0*/  FFMA R17, R0, R9, R17 ;  /* 0x0000000900117223 */ /* 0x001fc80000000011 */
[----:B------:R-:W-:Y:S01]  /*1d2f0*/  FADD R8, R17, 0.5 ;  /* 0x3f00000011087421 */ /* 0x000fe20000000000 */
[----:B--2---:R-:W-:Y:S01]  /*1d300*/  ISETP.GE.U32.AND P3, PT, R50, R49, PT ;  /* 0x000000313200720c */ /* 0x004fe20003f66070 */
[----:B------:R-:W-:-:S04]  /*1d310*/  FMUL R50, R0, R14 ;  /* 0x0000000e00327220 */ /* 0x000fc80000400000 */
        /* <DEDUP_REMOVED lines=54> */
[----:B------:R-:W-:Y:S02]  /*1d680*/  LOP3.LUT R39, R39, 0xfffffff7, RZ, 0xc0, !PT ;  /* 0xfffffff727277812 */ /* 0x000fe400078ec0ff */
[----:B----4-:R-:W-:Y:S01]  /*1d690*/  ISETP.GE.U32.AND P3, PT, R54, R53, PT ;  /* 0x000000353600720c */ /* 0x010fe20003f66070 */
[----:B0-----:R-:W-:Y:S02]  /*1d6a0*/  IMAD.IADD R8, R10, 0x1, R9 ;  /* 0x000000010a087824 */ /* 0x001fe400078e0209 */
[----:B-1----:R-:W-:-:S03]  /*1d6b0*/  IMAD.IADD R53, R7, 0x1, R52 ;  /* 0x0000000107357824 */ /* 0x002fc600078e0234 */
[----:B------:R-:W-:Y:S01]  /*1d6c0*/  VIMNMX R21, PT, PT, R11, R8, PT ;  /* 0x000000080b157248 */ /* 0x000fe20003fe0100 */
[----:B------:R-:W-:-:S06]  /*1d6d0*/  IMAD R24, R25, UR8, R24 ;  /* 0x0000000819187c24 */ /* 0x000fcc000f8e0218 */
[----:B------:R-:W-:Y:S02]  /*1d6e0*/  @P3 LOP3.LUT R39, R39, 0x8, RZ, 0xfc, !PT ;  /* 0x0000000827273812 */ /* 0x000fe400078efcff */
[----:B------:R-:W-:Y:S02]  /*1d6f0*/  ISETP.GE.AND P3, PT, R8, RZ, PT ;  /* 0x000000ff0800720c */ /* 0x000fe40003f66270 */
[----:B------:R-:W-:Y:S02]  /*1d700*/  VIMNMX R18, PT, PT, R12, R53, PT ;  /* 0x000000350c127248 */ /* 0x000fe40003fe0100 */
[----:B------:R-:W-:Y:S02]  /*1d710*/  SEL R21, R21, RZ, P3 ;  /* 0x000000ff15157207 */ /* 0x000fe40001800000 */
[----:B------:R-:W-:Y:S01]  /*1d720*/  ISETP.GE.AND P3, PT, R53, RZ, PT ;  /* 0x000000ff3500720c */ /* 0x000fe20003f66270 */
        /* <DEDUP_REMOVED lines=104> */
[C---:B------:R-:W-:Y:S01]  /*1ddb0*/  IADD3 R8, P3, PT, R22.reuse, UR4, RZ ;  /* 0x0000000416087c10 */ /* 0x040fe2000ff7e0ff */
[----:B------:R-:W0:Y:S03]  /*1ddc0*/  LDCU.U8 UR10, c[0x3][0x253] ;  /* 0x00c04a60ff0a77ac */ /* 0x000e260008000000 */
[----:B------:R-:W-:Y:S02]  /*1ddd0*/  LEA.HI.X.SX32 R9, R22, UR5, 0x1, P3 ;  /* 0x0000000516097c11 */ /* 0x000fe400098f0eff */
[C---:B------:R-:W-:Y:S01]  /*1dde0*/  IADD3 R52, P3, PT, R42.reuse, UR4, RZ ;  /* 0x000000042a347c10 */ /* 0x040fe2000ff7e0ff */
[----:B------:R-:W1:Y:S02]  /*1ddf0*/  LDCU.U8 UR9, c[0x3][0x252] ;  /* 0x00c04a40ff0977ac */ /* 0x000e640008000000 */
[----:B------:R3:W4:Y:S01]  /*1de00*/  LDG.E.U8 R54, desc[UR6][R8.64] ;  /* 0x0000000608367981 */ /* 0x000722000c1e1100 */
[----:B------:R-:W-:-:S06]  /*1de10*/  LEA.HI.X.SX32 R53, R42, UR5, 0x1, P3 ;  /* 0x000000052a357c11 */ /* 0x000fcc00098f0eff */
[----:B------:R-:W4:Y:S01]  /*1de20*/  LDG.E.U8 R53, desc[UR6][R52.64] ;  /* 0x0000000634357981 */ /* 0x000f22000c1e1100 */
[----:B0-----:R-:W0:Y:S08]  /*1de30*/  I2F.S8 R27, UR10 ;  /* 0x0000000a001b7d06 */ /* 0x001e300008001400 */
[----:B-1----:R-:W1:Y:S01]  /*1de40*/  I2F.S8 R22, UR9 ;  /* 0x0000000900167d06 */ /* 0x002e620008001400 */
[----:B------:R-:W5:Y:S01]  /*1de50*/  LDCU.U8 UR10, c[0x3][0x255] ;  /* 0x00c04aa0ff0a77ac */ /* 0x000f620008000000 */
[----:B------:R-:W5:Y:S01]  /*1de60*/  LDCU.U8 UR9, c[0x3][0x254] ;  /* 0x00c04a80ff0977ac */ /* 0x000f620008000000 */
[-C--:B0-----:R-:W-:Y:S01]  /*1de70*/  FMUL R45, R13, R27.reuse ;  /* 0x0000001b0d2d7220 */ /* 0x081fe20000400000 */
[----:B------:R-:W-:-:S03]  /*1de80*/  FMUL R42, R0, R27 ;  /* 0x0000001b002a7220 */ /* 0x000fc60000400000 */
[-C--:B-1----:R-:W-:Y:S01]  /*1de90*/  FFMA R45, R0, R22.reuse, R45 ;  /* 0x00000016002d7223 */ /* 0x082fe2000000002d */
[----:B------:R-:W-:-:S03]  /*1dea0*/  FFMA R27, R13, R22, -R42 ;  /* 0x000000160d1b7223 */ /* 0x000fc6000000082a */
[----:B------:R-:W-:-:S04]  /*1deb0*/  FADD R22, R45, 0.5 ;  /* 0x3f0000002d167421 */ /* 0x000fc80000000000 */
[----:B---3--:R-:W0:Y:S01]  /*1dec0*/  F2I.TRUNC.NTZ R9, R22 ;  /* 0x0000001600097305 */ /* 0x008e22000020f100 */
        /* <DEDUP_REMOVED lines=27> */
[----:B------:R-:W-:Y:S01]  /*1e080*/  SEL R27, R27, RZ, P3 ;  /* 0x000000ff1b1b7207 */ /* 0x000fe20001800000 */
[----:B------:R-:W-:Y:S01]  /*1e090*/  IMAD R20, R20, UR8, R23 ;  /* 0x0000000814147c24 */ /* 0x000fe2000f8e0217 */
[----:B------:R-:W2:Y:S01]  /*1e0a0*/  LDCU.U8 UR9, c[0x3][0x256] ;  /* 0x00c04ac0ff0977ac */ /* 0x000ea20008000000 */
[----:B0-----:R-:W-:-:S05]  /*1e0b0*/  IMAD.IADD R55, R7, 0x1, R8 ;  /* 0x0000000107377824 */ /* 0x001fca00078e0208 */
[----:B------:R-:W-:Y:S02]  /*1e0c0*/  ISETP.GE.AND P3, PT, R55, RZ, PT ;  /* 0x000000ff3700720c */ /* 0x000fe40003f66270 */
[----:B------:R-:W-:Y:S01]  /*1e0d0*/  VIMNMX R22, PT, PT, R12, R55, PT ;  /* 0x000000370c167248 */ /* 0x000fe20003fe0100 */
[----:B------:R-:W-:-:S03]  /*1e0e0*/  IMAD R46, R51, UR8, R46 ;  /* 0x00000008332e7c24 */ /* 0x000fc6000f8e022e */
[----:B------:R-:W-:Y:S02]  /*1e0f0*/  SEL R22, R22, RZ, P3 ;  /* 0x000000ff16167207 */ /* 0x000fe40001800000 */
[C---:B------:R-:W-:Y:S01]  /*1e100*/  IADD3 R8, P3, PT, R20.reuse, UR4, RZ ;  /* 0x0000000414087c10 */ /* 0x040fe2000ff7e0ff */
[----:B-1----:R-:W0:Y:S03]  /*1e110*/  I2F.S8 R23, UR10 ;  /* 0x0000000a00177d06 */ /* 0x002e260008001400 */
[----:B------:R-:W-:Y:S02]  /*1e120*/  LEA.HI.X.SX32 R9, R20, UR5, 0x1, P3 ;  /* 0x0000000514097c11 */ /* 0x000fe400098f0eff */
[----:B------:R-:W-:-:S03]  /*1e130*/  IADD3 R50, P3, PT, R46, UR4, RZ ;  /* 0x000000042e327c10 */ /* 0x000fc6000ff7e0ff */
[----:B--2---:R-:W1:Y:S01]  /*1e140*/  I2F.S8 R20, UR9 ;  /* 0x0000000900147d06 */ /* 0x004e620008001400 */
[----:B------:R-:W-:Y:S01]  /*1e150*/  LEA.HI.X.SX32 R51, R46, UR5, 0x1, P3 ;  /* 0x000000052e337c11 */ /* 0x000fe200098f0eff */
[----:B------:R2:W3:Y:S01]  /*1e160*/  LDG.E.U8 R55, desc[UR6][R8.64] ;  /* 0x0000000608377981 */ /* 0x0004e2000c1e1100 */
[----:B------:R-:W-:Y:S01]  /*1e170*/  ISETP.GE.U32.AND P4, PT, R56, R57, PT ;  /* 0x000000393800720c */ /* 0x000fe20003f86070 */
[----:B------:R-:W5:Y:S02]  /*1e180*/  LDCU.U8 UR10, c[0x3][0x259] ;  /* 0x00c04b20ff0a77ac */ /* 0x000f640008000000 */
[----:B------:R5:W3:Y:S01]  /*1e190*/  LDG.E.U8 R56, desc[UR6][R50.64] ;  /* 0x0000000632387981 */ /* 0x000ae2000c1e1100 */
[CC--:B0-----:R-:W-:Y:S01]  /*1e1a0*/  FMUL R46, R0.reuse, R23.reuse ;  /* 0x00000017002e7220 */ /* 0x0c1fe20000400000 */
[C---:B------:R-:W-:Y:S01]  /*1e1b0*/  FMUL R23, R13.reuse, R23 ;  /* 0x000000170d177220 */ /* 0x040fe20000400000 */
[----:B------:R-:W0:Y:S03]  /*1e1c0*/  LDCU.U8 UR9, c[0x3][0x258] ;  /* 0x00c04b00ff0977ac */ /* 0x000e260008000000 */
[-C--:B-1----:R-:W-:Y:S01]  /*1e1d0*/  FFMA R23, R0, R20.reuse, R23 ;  /* 0x0000001400177223 */ /* 0x082fe20000000017 */
[----:B------:R-:W-:-:S03]  /*1e1e0*/  FFMA R46, R13, R20, -R46 ;  /* 0x000000140d2e7223 */ /* 0x000fc6000000082e */
[----:B------:R-:W-:Y:S01]  /*1e1f0*/  FADD R23, R23, 0.5 ;  /* 0x3f00000017177421 */ /* 0x000fe20000000000 */
[----:B------:R-:W-:-:S05]  /*1e200*/  FADD R46, R46, 0.5 ;  /* 0x3f0000002e2e7421 */ /* 0x000fca0000000000 */
[----:B------:R-:W2:Y:S08]  /*1e210*/  F2I.TRUNC.NTZ R23, R23 ;  /* 0x0000001700177305 */ /* 0x000eb0000020f100 */
[----:B------:R-:W1:Y:S01]  /*1e220*/  F2I.TRUNC.NTZ R46, R46 ;  /* 0x0000002e002e7305 */ /* 0x000e62000020f100 */
[----:B--2---:R-:W-:-:S05]  /*1e230*/  IMAD.IADD R8, R10, 0x1, R23 ;  /* 0x000000010a087824 */ /* 0x004fca00078e0217 */
[----:B------:R-:W-:Y:S02]  /*1e240*/  ISETP.GE.AND P3, PT, R8, RZ, PT ;  /* 0x000000ff0800720c */ /* 0x000fe40003f66270 */
[----:B------:R-:W-:Y:S01]  /*1e250*/  VIMNMX R49, PT, PT, R11, R8, PT ;  /* 0x000000080b317248 */ /* 0x000fe20003fe0100 */
[----:B-1----:R-:W-:-:S03]  /*1e260*/  IMAD.IADD R9, R7, 0x1, R46 ;  /* 0x0000000107097824 */ /* 0x002fc600078e022e */
[----:B------:R-:W-:Y:S02]  /*1e270*/  SEL R49, R49, RZ, P3 ;  /* 0x000000ff31317207 */ /* 0x000fe40001800000 */
[----:B------:R-:W-:Y:S02]  /*1e280*/  ISETP.GE.AND P3, PT, R9, RZ, PT ;  /* 0x000000ff0900720c */ /* 0x000fe40003f66270 */
[----:B------:R-:W-:Y:S02]  /*1e290*/  VIMNMX R20, PT, PT, R12, R9, PT ;  /* 0x000000090c147248 */ /* 0x000fe40003fe0100 */
[----:B-----5:R-:W1:Y:S08]  /*1e2a0*/  I2F.S8 R9, UR10 ;  /* 0x0000000a00097d06 */ /* 0x020e700008001400 */
[----:B0-----:R-:W0:Y:S01]  /*1e2b0*/  I2F.S8 R8, UR9 ;  /* 0x0000000900087d06 */ /* 0x001e220008001400 */
[-C--:B-1----:R-:W-:Y:S01]  /*1e2c0*/  FMUL R52, R0, R9.reuse ;  /* 0x0000000900347220 */ /* 0x082fe20000400000 */
[----:B------:R-:W-:-:S04]  /*1e2d0*/  FMUL R9, R13, R9 ;  /* 0x000000090d097220 */ /* 0x000fc80000400000 */
[----:B0-----:R-:W-:-:S04]  /*1e2e0*/  FFMA R9, R0, R8, R9 ;  /* 0x0000000800097223 */ /* 0x001fc80000000009 */
[----:B------:R-:W-:-:S06]  /*1e2f0*/  FADD R9, R9, 0.5 ;  /* 0x3f00000009097421 */ /* 0x000fcc0000000000 */
[----:B------:R-:W0:Y:S01]  /*1e300*/  F2I.TRUNC.NTZ R9, R9 ;  /* 0x0000000900097305 */ /* 0x000e22000020f100 */
[----:B------:R-:W-:Y:S01]  /*1e310*/  FFMA R52, R13, R8, -R52 ;  /* 0x000000080d347223 */ /* 0x000fe20000000834 */
[----:B------:R-:W-:-:S03]  /*1e320*/  SEL R20, R20, RZ, P3 ;  /* 0x000000ff14147207 */ /* 0x000fc60001800000 */
[----:B------:R-:W-:Y:S01]  /*1e330*/  FADD R51, R52, 0.5 ;  /* 0x3f00000034337421 */ /* 0x000fe20000000000 */
[----:B0-----:R-:W-:-:S05]  /*1e340*/  IMAD.IADD R8, R10, 0x1, R9 ;  /* 0x000000010a087824 */ /* 0x001fca00078e0209 */
[----:B------:R-:W-:Y:S02]  /*1e350*/  ISETP.GE.AND P3, PT, R8, RZ, PT ;  /* 0x000000ff0800720c */ /* 0x000fe40003f66270 */
[----:B------:R-:W-:Y:S02]  /*1e360*/  VIMNMX R46, PT, PT, R11, R8, PT ;  /* 0x000000080b2e7248 */ /* 0x000fe40003fe0100 */
[----:B------:R-:W0:Y:S01]  /*1e370*/  F2I.TRUNC.NTZ R8, R51 ;  /* 0x0000003300087305 */ /* 0x000e22000020f100 */
[----:B------:R-:W-:Y:S02]  /*1e380*/  LOP3.LUT P6, RZ, R36, 0x80, RZ, 0xc0, !PT ;  /* 0x0000008024ff7812 */ /* 0x000fe400078cc0ff */
[----:B------:R-:W-:Y:S01]  /*1e390*/  SEL R46, R46, RZ, P3 ;  /* 0x000000ff2e2e7207 */ /* 0x000fe20001800000 */
[----:B------:R-:W-:Y:S02]  /*1e3a0*/  IMAD R16, R16, UR8, R19 ;  /* 0x0000000810107c24 */ /* 0x000fe4000f8e0213 */
[----:B0-----:R-:W-:-:S05]  /*1e3b0*/  IMAD.IADD R23, R7, 0x1, R8 ;  /* 0x0000000107177824 */ /* 0x001fca00078e0208 */
[----:B------:R-:W-:Y:S02]  /*1e3c0*/  ISETP.GE.AND P3, PT, R23, RZ, PT ;  /* 0x000000ff1700720c */ /* 0x000fe40003f66270 */
[----:B------:R-:W-:Y:S01]  /*1e3d0*/  VIMNMX R23, PT, PT, R12, R23, PT ;  /* 0x000000170c177248 */ /* 0x000fe20003fe0100 */
[----:B------:R-:W-:-:S03]  /*1e3e0*/  IMAD R47, R48, UR8, R47 ;  /* 0x00000008302f7c24 */ /* 0x000fc6000f8e022f */
[----:B------:R-:W-:Y:S02]  /*1e3f0*/  SEL R23, R23, RZ, P3 ;  /* 0x000000ff17177207 */ /* 0x000fe40001800000 */
[----:B------:R-:W-:Y:S01]  /*1e400*/  IADD3 R8, P3, PT, R16, UR4, RZ ;  /* 0x0000000410087c10 */ /* 0x000fe2000ff7e0ff */
[----:B------:R-:W-:-:S03]  /*1e410*/  @!P6 VIADD R4, R4, 0x20 ;  /* 0x000000200404e836 */ /* 0x000fc60000000000 */
[----:B------:R-:W-:Y:S02]  /*1e420*/  LEA.HI.X.SX32 R9, R16, UR5, 0x1, P3 ;  /* 0x0000000510097c11 */ /* 0x000fe400098f0eff */
[C---:B------:R-:W-:Y:S02]  /*1e430*/  IADD3 R52, P3, PT, R47.reuse, UR4, RZ ;  /* 0x000000042f347c10 */ /* 0x040fe4000ff7e0ff */
[----:B----4-:R-:W-:Y:S01]  /*1e440*/  ISETP.GE.U32.AND P6, PT, R54, R53, PT ;  /* 0x000000353600720c */ /* 0x010fe20003fc6070 */
        /* <DEDUP_REMOVED lines=9> */
[----:B----4-:R-:W-:-:S04]  /*1e4e0*/  FMUL R47, R13, R19 ;  /* 0x000000130d2f7220 */ /* 0x010fc80000400000 */
[----:B-----5:R-:W-:-:S04]  /*1e4f0*/  FFMA R47, R0, R16, R47 ;  /* 0x00000010002f7223 */ /* 0x020fc8000000002f */
[----:B------:R-:W-:-:S06]  /*1e500*/  FADD R47, R47, 0.5 ;  /* 0x3f0000002f2f7421 */ /* 0x000fcc0000000000 */
[----:B------:R-:W0:Y:S01]  /*1e510*/  F2I.TRUNC.NTZ R47, R47 ;  /* 0x0000002f002f7305 */ /* 0x000e22000020f100 */
[----:B------:R-:W-:-:S04]  /*1e520*/  FMUL R48, R0, R19 ;  /* 0x0000001300307220 */ /* 0x000fc80000400000 */
        /* <DEDUP_REMOVED lines=19> */
[----:B------:R-:W-:Y:S02]  /*1e660*/  LOP3.LUT R39, R39, 0xfffffeff, RZ, 0xc0, !PT ;  /* 0xfffffeff27277812 */ /* 0x000fe400078ec0ff */
[----:B---3--:R-:W-:Y:S01]  /*1e670*/  ISETP.GE.U32.AND P3, PT, R55, R56, PT ;  /* 0x000000383700720c */ /* 0x008fe20003f66070 */
        /* <DEDUP_REMOVED lines=102> */
[----:B---3--:R-:W-:Y:S01]  /*1ece0*/  ISETP.GE.U32.AND P3, PT, R55, R52, PT ;  /* 0x000000343700720c */ /* 0x008fe20003f66070 */
[----:B------:R-:W-:-:S03]  /*1ecf0*/  FADD R55, R14, 0.5 ;  /* 0x3f0000000e377421 */ /* 0x000fc60000000000 */
[----:B------:R-:W-:Y:S01]  /*1ed00*/  VIMNMX R17, PT, PT, R11, R8, PT ;  /* 0x000000080b117248 */ /* 0x000fe20003fe0100 */
[----:B------:R-:W0:Y:S08]  /*1ed10*/  LDCU.U8 UR10, c[0x3][0x267] ;  /* 0x00c04ce0ff0a77ac */ /* 0x000e300008000000 */
[----:B------:R-:W-:Y:S02]  /*1ed20*/  @P3 LOP3.LUT R39, R39, 0x1000, RZ, 0xfc, !PT ;  /* 0x0000100027273812 */ /* 0x000fe400078efcff */
[----:B------:R-:W-:-:S02]  /*1ed30*/  ISETP.GE.AND P3, PT, R8, RZ, PT ;  /* 0x000000ff0800720c */ /* 0x000fc40003f66270 */
[----:B------:R-:W1:Y:S01]  /*1ed40*/  F2I.TRUNC.NTZ R8, R55 ;  /* 0x0000003700087305 */ /* 0x000e62000020f100 */
[----:B------:R-:W3:Y:S01]  /*1ed50*/  LDCU.U8 UR9, c[0x3][0x266] ;  /* 0x00c04cc0ff0977ac */ /* 0x000ee20008000000 */
[----:B------:R-:W-:Y:S01]  /*1ed60*/  SEL R17, R17, RZ, P3 ;  /* 0x000000ff11117207 */ /* 0x000fe20001800000 */
[----:B------:R-:W-:Y:S02]  /*1ed70*/  IMAD R18, R21, UR8, R18 ;  /* 0x0000000815127c24 */ /* 0x000fe4000f8e0212 */
[----:B-1----:R-:W-:-:S05]  /*1ed80*/  IMAD.IADD R53, R7, 0x1, R8 ;  /* 0x0000000107357824 */ /* 0x002fca00078e0208 */
[----:B------:R-:W-:Y:S02]  /*1ed90*/  ISETP.GE.AND P3, PT, R53, RZ, PT ;  /* 0x000000ff3500720c */ /* 0x000fe40003f66270 */
[----:B------:R-:W-:Y:S01]  /*1eda0*/  VIMNMX R14, PT, PT, R12, R53, PT ;  /* 0x000000350c0e7248 */ /* 0x000fe20003fe0100 */
[----:B------:R-:W-:Y:S01]  /*1edb0*/  IMAD R28, R28, UR8, R31 ;  /* 0x000000081c1c7c24 */ /* 0x000fe2000f8e021f */
[----:B0-----:R-:W0:Y:S02]  /*1edc0*/  I2F.S8 R21, UR10 ;  /* 0x0000000a00157d06 */ /* 0x001e240008001400 */
[----:B------:R-:W-:Y:S02]  /*1edd0*/  SEL R14, R14, RZ, P3 ;  /* 0x000000ff0e0e7207 */ /* 0x000fe40001800000 */
[----:B------:R-:W-:-:S04]  /*1ede0*/  IADD3 R8, P3, PT, R18, UR4, RZ ;  /* 0x0000000412087c10 */ /* 0x000fc8000ff7e0ff */
[----:B------:R-:W-:Y:S02]  /*1edf0*/  LEA.HI.X.SX32 R9, R18, UR5, 0x1, P3 ;  /* 0x0000000512097c11 */ /* 0x000fe400098f0eff */
[----:B---3--:R-:W1:Y:S01]  /*1ee00*/  I2F.S8 R18, UR9 ;  /* 0x0000000900127d06 */ /* 0x008e620008001400 */
[C---:B------:R-:W-:Y:S01]  /*1ee10*/  IADD3 R52, P3, PT, R28.reuse, UR4, RZ ;  /* 0x000000041c347c10 */ /* 0x040fe2000ff7e0ff */
[----:B------:R-:W3:Y:S01]  /*1ee20*/  LDCU.U8 UR10, c[0x3][0x269] ;  /* 0x00c04d20ff0a77ac */ /* 0x000ee20008000000 */
[----:B------:R4:W5:Y:S02]  /*1ee30*/  LDG.E.U8 R55, desc[UR6][R8.64] ;  /* 0x0000000608377981 */ /* 0x000964000c1e1100 */
[----:B------:R-:W-:Y:S01]  /*1ee40*/  LEA.HI.X.SX32 R53, R28, UR5, 0x1, P3 ;  /* 0x000000051c357c11 */ /* 0x000fe200098f0eff */
[-C--:B0-----:R-:W-:Y:S01]  /*1ee50*/  FMUL R31, R13, R21.reuse ;  /* 0x000000150d1f7220 */ /* 0x081fe20000400000 */
[----:B------:R-:W0:Y:S03]  /*1ee60*/  LDCU.U8 UR9, c[0x3][0x268] ;  /* 0x00c04d00ff0977ac */ /* 0x000e260008000000 */
[----:B------:R2:W5:Y:S01]  /*1ee70*/  LDG.E.U8 R52, desc[UR6][R52.64] ;  /* 0x0000000634347981 */ /* 0x000562000c1e1100 */
[C---:B------:R-:W-:Y:S01]  /*1ee80*/  FMUL R28, R0.reuse, R21 ;  /* 0x00000015001c7220 */ /* 0x040fe20000400000 */
[----:B-1----:R-:W-:-:S03]  /*1ee90*/  FFMA R31, R0, R18, R31 ;  /* 0x00000012001f7223 */ /* 0x002fc6000000001f */
[----:B------:R-:W-:Y:S01]  /*1eea0*/  FFMA R21, R13, R18, -R28 ;  /* 0x000000120d157223 */ /* 0x000fe2000000081c */
        /* <DEDUP_REMOVED lines=72> */
[----:B-----5:R-:W-:Y:S01]  /*1f330*/  ISETP.GE.U32.AND P3, PT, R55, R52, PT ;  /* 0x000000343700720c */ /* 0x020fe20003f66070 */
[----:B0-----:R-:W-:Y:S02]  /*1f340*/  IMAD.IADD R8, R10, 0x1, R9 ;  /* 0x000000010a087824 */ /* 0x001fe400078e0209 */
[----:B------:R-:W-:-:S03]  /*1f350*/  FADD R55, R24, 0.5 ;  /* 0x3f00000018377421 */ /* 0x000fc60000000000 */
[----:B------:R-:W-:-:S07]  /*1f360*/  VIMNMX R25, PT, PT, R11, R8, PT ;  /* 0x000000080b197248 */ /* 0x000fce0003fe0100 */
[----:B------:R-:W-:Y:S02]  /*1f370*/  @P3 LOP3.LUT R39, R39, 0x200, RZ, 0xfc, !PT ;  /* 0x0000020027273812 */ /* 0x000fe400078efcff */
[----:B------:R-:W-:Y:S02]  /*1f380*/  ISETP.GE.AND P3, PT, R8, RZ, PT ;  /* 0x000000ff0800720c */ /* 0x000fe40003f66270 */
[----:B------:R-:W0:Y:S01]  /*1f390*/  F2I.TRUNC.NTZ R8, R55 ;  /* 0x0000003700087305 */ /* 0x000e22000020f100 */
[----:B------:R-:W1:Y:S01]  /*1f3a0*/  LDCU.U8 UR10, c[0x3][0x26f] ;  /* 0x00c04de0ff0a77ac */ /* 0x000e620008000000 */
[----:B------:R-:W3:Y:S01]  /*1f3b0*/  LDCU.U8 UR9, c[0x3][0x26e] ;  /* 0x00c04dc0ff0977ac */ /* 0x000ee20008000000 */
[----:B------:R-:W-:Y:S01]  /*1f3c0*/  SEL R25, R25, RZ, P3 ;  /* 0x000000ff19197207 */ /* 0x000fe20001800000 */
[----:B------:R-:W-:Y:S02]  /*1f3d0*/  IMAD R26, R29, UR8, R26 ;  /* 0x000000081d1a7c24 */ /* 0x000fe4000f8e021a */
        /* <DEDUP_REMOVED lines=9> */
[----:B---3--:R-:W1:Y:S01]  /*1f470*/  I2F.S8 R26, UR9 ;  /* 0x00000009001a7d06 */ /* 0x008e620008001400 */
[----:B------:R-:W-:Y:S01]  /*1f480*/  LEA.HI.X.SX32 R53, R42, UR5, 0x1, P3 ;  /* 0x000000052a357c11 */ /* 0x000fe200098f0eff */
[----:B------:R3:W4:Y:S01]  /*1f490*/  LDG.E.U8 R55, desc[UR6][R8.64] ;  /* 0x0000000608377981 */ /* 0x000722000c1e1100 */
[----:B------:R-:W5:Y:S03]  /*1f4a0*/  LDCU.U8 UR10, c[0x3][0x271] ;  /* 0x00c04e20ff0a77ac */ /* 0x000f660008000000 */
[----:B------:R5:W4:Y:S01]  /*1f4b0*/  LDG.E.U8 R56, desc[UR6][R52.64] ;  /* 0x0000000634387981 */ /* 0x000b22000c1e1100 */
[CC--:B0-----:R-:W-:Y:S01]  /*1f4c0*/  FMUL R45, R13.reuse, R29.reuse ;  /* 0x0000001d0d2d7220 */ /* 0x0c1fe20000400000 */
[C---:B------:R-:W-:Y:S01]  /*1f4d0*/  FMUL R42, R0.reuse, R29 ;  /* 0x0000001d002a7220 */ /* 0x040fe20000400000 */
[----:B------:R-:W0:Y:S02]  /*1f4e0*/  LDCU.U8 UR9, c[0x3][0x270] ;  /* 0x00c04e00ff0977ac */ /* 0x000e240008000000 */
[-C--:B-1----:R-:W-:Y:S01]  /*1f4f0*/  FFMA R45, R0, R26.reuse, R45 ;  /* 0x0000001a002d7223 */ /* 0x082fe2000000002d */
[----:B------:R-:W-:-:S03]  /*1f500*/  FFMA R29, R13, R26, -R42 ;  /* 0x0000001a0d1d7223 */ /* 0x000fc6000000082a */
[----:B------:R-:W-:-:S04]  /*1f510*/  FADD R26, R45, 0.5 ;  /* 0x3f0000002d1a7421 */ /* 0x000fc80000000000 */
[----:B---3--:R-:W1:Y:S01]  /*1f520*/  F2I.TRUNC.NTZ R9, R26 ;  /* 0x0000001a00097305 */ /* 0x008e62000020f100 */
        /* <DEDUP_REMOVED lines=9> */
[----:B-----5:R-:W1:Y:S08]  /*1f5c0*/  I2F.S8 R9, UR10 ;  /* 0x0000000a00097d06 */ /* 0x020e700008001400 */
[----:B0-----:R-:W0:Y:S01]  /*1f5d0*/  I2F.S8 R8, UR9 ;  /* 0x0000000900087d06 */ /* 0x001e220008001400 */
[----:B-1----:R-:W-:-:S04]  /*1f5e0*/  FMUL R29, R13, R9 ;  /* 0x000000090d1d7220 */ /* 0x002fc80000400000 */
[----:B0-----:R-:W-:-:S04]  /*1f5f0*/  FFMA R29, R0, R8, R29 ;  /* 0x00000008001d7223 */ /* 0x001fc8000000001d */
[----:B------:R-:W-:-:S04]  /*1f600*/  FADD R52, R29, 0.5 ;  /* 0x3f0000001d347421 */ /* 0x000fc80000000000 */
[----:B------:R-:W0:Y:S01]  /*1f610*/  F2I.TRUNC.NTZ R29, R52 ;  /* 0x00000034001d7305 */ /* 0x000e22000020f100 */
[----:B------:R-:W-:Y:S01]  /*1f620*/  SEL R45, R45, RZ, P3 ;  /* 0x000000ff2d2d7207 */ /* 0x000fe20001800000 */
[----:B------:R-:W-:Y:S01]  /*1f630*/  FMUL R26, R0, R9 ;  /* 0x00000009001a7220 */ /* 0x000fe20000400000 */
[----:B--2---:R-:W-:-:S03]  /*1f640*/  ISETP.GE.U32.AND P3, PT, R51, R54, PT ;  /* 0x000000363300720c */ /* 0x004fc60003f66070 */
[----:B------:R-:W-:Y:S01]  /*1f650*/  FFMA R9, R13, R8, -R26 ;  /* 0x000000080d097223 */ /* 0x000fe2000000081a */
[----:B------:R-:W-:-:S03]  /*1f660*/  LOP3.LUT R39, R39, 0xffffff7f, RZ, 0xc0, !PT ;  /* 0xffffff7f27277812 */ /* 0x000fc600078ec0ff */
[----:B------:R-:W-:Y:S01]  /*1f670*/  FADD R51, R9, 0.5 ;  /* 0x3f00000009337421 */ /* 0x000fe20000000000 */
[----:B0-----:R-:W-:-:S05]  /*1f680*/  IMAD.IADD R8, R10, 0x1, R29 ;  /* 0x000000010a087824 */ /* 0x001fca00078e021d */
        /* <DEDUP_REMOVED lines=57> */
[----:B------:R-:W1:Y:S01]  /*1fa20*/  LDCU.U8 UR10, c[0x3][0x277] ;  /* 0x00c04ee0ff0a77ac */ /* 0x000e620008000000 */
[----:B------:R-:W-:Y:S02]  /*1fa30*/  IMAD R19, R48, UR8, R19 ;  /* 0x0000000830137c24 */ /* 0x000fe4000f8e0213 */
[----:B0-----:R-:W-:-:S05]  /*1fa40*/  IMAD.IADD R53, R7, 0x1, R8 ;  /* 0x0000000107357824 */ /* 0x001fca00078e0208 */
[----:B------:R-:W-:Y:S02]  /*1fa50*/  ISETP.GE.AND P3, PT, R53, RZ, PT ;  /* 0x000000ff3500720c */ /* 0x000fe40003f66270 */
[----:B------:R-:W-:Y:S01]  /*1fa60*/  VIMNMX R20, PT, PT, R12, R53, PT ;  /* 0x000000350c147248 */ /* 0x000fe20003fe0100 */
[----:B------:R-:W0:Y:S03]  /*1fa70*/  LDCU.U8 UR9, c[0x3][0x276] ;  /* 0x00c04ec0ff0977ac */ /* 0x000e260008000000 */
[----:B------:R-:W-:Y:S02]  /*1fa80*/  SEL R20, R20, RZ, P3 ;  /* 0x000000ff14147207 */ /* 0x000fe40001800000 */
[----:B------:R-:W-:-:S04]  /*1fa90*/  IADD3 R8, P3, PT, R23, UR4, RZ ;  /* 0x0000000417087c10 */ /* 0x000fc8000ff7e0ff */
        /* <DEDUP_REMOVED lines=8> */
[----:B------:R-:W5:Y:S01]  /*1fb20*/  LDCU.U8 UR9, c[0x3][0x278] ;  /* 0x00c04f00ff0977ac */ /* 0x000f620008000000 */
[-C--:B-1----:R-:W-:Y:S01]  /*1fb30*/  FMUL R46, R0, R23.reuse ;  /* 0x00000017002e7220 */ /* 0x082fe20000400000 */
[----:B------:R-:W-:-:S04]  /*1fb40*/  FMUL R23, R13, R23 ;  /* 0x000000170d177220 */ /* 0x000fc80000400000 */
        /* <DEDUP_REMOVED lines=73> */
[----:B------:R-:W-:-:S03]  /*1ffe0*/  LOP3.LUT R39, R39, 0xf7ffffff, RZ, 0xc0, !PT ;  /* 0xf7ffffff27277812 */ /* 0x000fc600078ec0ff */
[----:B------:R-:W-:Y:S01]  /*1fff0*/  FADD R53, R16, 0.5 ;  /* 0x3f00000010357421 */ /* 0x000fe20000000000 */
[----:B----4-:R-:W-:Y:S01]  /*20000*/  ISETP.GE.U32.AND P3, PT, R55, R56, PT ;  /* 0x000000383700720c */ /* 0x010fe20003f66070 */
        /* <DEDUP_REMOVED lines=101> */
[----:B----4-:R-:W-:Y:S01]  /*20660*/  ISETP.GE.U32.AND P3, PT, R53, R54, PT ;  /* 0x000000363500720c */ /* 0x010fe20003f66070 */
[----:B------:R-:W-:-:S03]  /*20670*/  FADD R53, R14, 0.5 ;  /* 0x3f0000000e357421 */ /* 0x000fc60000000000 */
[----:B------:R-:W-:-:S09]  /*20680*/  VIMNMX R31, PT, PT, R11, R8, PT ;  /* 0x000000080b1f7248 */ /* 0x000fd20003fe0100 */
[----:B------:R-:W-:Y:S02]  /*20690*/  @P3 LOP3.LUT R39, R39, 0x2000000, RZ, 0xfc, !PT ;  /* 0x0200000027273812 */ /* 0x000fe400078efcff */
[----:B------:R-:W-:Y:S02]  /*206a0*/  ISETP.GE.AND P3, PT, R8, RZ, PT ;  /* 0x000000ff0800720c */ /* 0x000fe40003f66270 */
[----:B------:R-:W0:Y:S01]  /*206b0*/  F2I.TRUNC.NTZ R8, R53 ;  /* 0x0000003500087305 */ /* 0x000e22000020f100 */
[----:B------:R-:W1:Y:S01]  /*206c0*/  LDCU.U8 UR10, c[0x3][0x287] ;  /* 0x00c050e0ff0a77ac */ /* 0x000e620008000000 */
[----:B------:R-:W-:Y:S01]  /*206d0*/  SEL R31, R31, RZ, P3 ;  /* 0x000000ff1f1f7207 */ /* 0x000fe20001800000 */
[----:B------:R-:W3:Y:S01]  /*206e0*/  LDCU.U8 UR9, c[0x3][0x286] ;  /* 0x00c050c0ff0977ac */ /* 0x000ee20008000000 */
        /* <DEDUP_REMOVED lines=10> */
[----:B------:R1:W4:Y:S01]  /*20790*/  LDG.E.U8 R18, desc[UR6][R8.64] ;  /* 0x0000000608127981 */ /* 0x000322000c1e1100 */
[----:B------:R-:W-:Y:S02]  /*207a0*/  LEA.HI.X.SX32 R15, R30, UR5, 0x1, P3 ;  /* 0x000000051e0f7c11 */ /* 0x000fe400098f0eff */
[----:B---3--:R-:W3:Y:S01]  /*207b0*/  I2F.S8 R30, UR9 ;  /* 0x00000009001e7d06 */ /* 0x008ee20008001400 */
[----:B------:R-:W5:Y:S02]  /*207c0*/  LDCU.U8 UR10, c[0x3][0x289] ;  /* 0x00c05120ff0a77ac */ /* 0x000f640008000000 */
[----:B------:R5:W4:Y:S01]  /*207d0*/  LDG.E.U8 R21, desc[UR6][R14.64] ;  /* 0x000000060e157981 */ /* 0x000b22000c1e1100 */
[CC--:B0-----:R-:W-:Y:S01]  /*207e0*/  FMUL R54, R0.reuse, R41.reuse ;  /* 0x0000002900367220 */ /* 0x0c1fe20000400000 */
[C---:B------:R-:W-:Y:S01]  /*207f0*/  FMUL R41, R13.reuse, R41 ;  /* 0x000000290d297220 */ /* 0x040fe20000400000 */
[----:B------:R-:W0:Y:S03]  /*20800*/  LDCU.U8 UR9, c[0x3][0x288] ;  /* 0x00c05100ff0977ac */ /* 0x000e260008000000 */
[-C--:B---3--:R-:W-:Y:S01]  /*20810*/  FFMA R41, R0, R30.reuse, R41 ;  /* 0x0000001e00297223 */ /* 0x088fe20000000029 */
[----:B------:R-:W-:-:S03]  /*20820*/  FFMA R54, R13, R30, -R54 ;  /* 0x0000001e0d367223 */ /* 0x000fc60000000836 */
[----:B------:R-:W-:Y:S01]  /*20830*/  FADD R41, R41, 0.5 ;  /* 0x3f00000029297421 */ /* 0x000fe20000000000 */
[----:B------:R-:W-:-:S05]  /*20840*/  FADD R54, R54, 0.5 ;  /* 0x3f00000036367421 */ /* 0x000fca0000000000 */
[----:B------:R-:W1:Y:S08]  /*20850*/  F2I.TRUNC.NTZ R41, R41 ;  /* 0x0000002900297305 */ /* 0x000e70000020f100 */
[----:B------:R-:W3:Y:S01]  /*20860*/  F2I.TRUNC.NTZ R54, R54 ;  /* 0x0000003600367305 */ /* 0x000ee2000020f100 */
[----:B-1----:R-:W-:-:S05]  /*20870*/  IMAD.IADD R8, R10, 0x1, R41 ;  /* 0x000000010a087824 */ /* 0x002fca00078e0229 */
[----:B------:R-:W-:Y:S02]  /*20880*/  ISETP.GE.AND P3, PT, R8, RZ, PT ;  /* 0x000000ff0800720c */ /* 0x000fe40003f66270 */
[----:B------:R-:W-:Y:S01]  /*20890*/  VIMNMX R53, PT, PT, R11, R8, PT ;  /* 0x000000080b357248 */ /* 0x000fe20003fe0100 */
[----:B---3--:R-:W-:-:S03]  /*208a0*/  IMAD.IADD R9, R7, 0x1, R54 ;  /* 0x0000000107097824 */ /* 0x008fc600078e0236 */
        /* <DEDUP_REMOVED lines=29> */
[----:B------:R-:W-:-:S04]  /*20a80*/  IADD3 R14, P3, PT, R42, UR4, RZ ;  /* 0x000000042a0e7c10 */ /* 0x000fc8000ff7e0ff */
[----:B------:R-:W-:Y:S02]  /*20a90*/  LEA.HI.X.SX32 R15, R42, UR5, 0x1, P3 ;  /* 0x000000052a0f7c11 */ /* 0x000fe400098f0eff */
[----:B------:R0:W2:Y:S04]  /*20aa0*/  LDG.E.U8 R42, desc[UR6][R8.64] ;  /* 0x00000006082a7981 */ /* 0x0000a8000c1e1100 */
        /* <DEDUP_REMOVED lines=44> */
[----:B-1----:R-:W0:Y:S01]  /*20d70*/  I2F.S8 R21, UR10 ;  /* 0x0000000a00157d06 */ /* 0x002e220008001400 */
[----:B------:R-:W-:Y:S02]  /*20d80*/  ISETP.GE.AND P3, PT, R15, RZ, PT ;  /* 0x000000ff0f00720c */ /* 0x000fe40003f66270 */
[----:B------:R-:W-:Y:S01]  /*20d90*/  VIMNMX R24, PT, PT, R12, R15, PT ;  /* 0x0000000f0c187248 */ /* 0x000fe20003fe0100 */
[----:B------:R-:W-:-:S03]  /*20da0*/  IMAD R22, R22, UR8, R49 ;  /* 0x0000000816167c24 */ /* 0x000fc6000f8e0231 */
[----:B------:R-:W-:Y:S01]  /*20db0*/  SEL R24, R24, RZ, P3 ;  /* 0x000000ff18187207 */ /* 0x000fe20001800000 */
[----:B---3--:R-:W1:Y:S01]  /*20dc0*/  I2F.S8 R18, UR9 ;  /* 0x0000000900127d06 */ /* 0x008e620008001400 */
[C---:B------:R-:W-:Y:S01]  /*20dd0*/  IADD3 R8, P3, PT, R26.reuse, UR4, RZ ;  /* 0x000000041a087c10 */ /* 0x040fe2000ff7e0ff */
[----:B------:R-:W3:Y:S03]  /*20de0*/  LDCU.U8 UR10, c[0x3][0x291] ;  /* 0x00c05220ff0a77ac */ /* 0x000ee60008000000 */
[----:B------:R-:W-:Y:S01]  /*20df0*/  LEA.HI.X.SX32 R9, R26, UR5, 0x1, P3 ;  /* 0x000000051a097c11 */ /* 0x000fe200098f0eff */
[----:B------:R-:W4:Y:S01]  /*20e00*/  LDCU.U8 UR9, c[0x3][0x290] ;  /* 0x00c05200ff0977ac */ /* 0x000f220008000000 */
[----:B------:R-:W-:-:S03]  /*20e10*/  IADD3 R14, P3, PT, R22, UR4, RZ ;  /* 0x00000004160e7c10 */ /* 0x000fc6000ff7e0ff */
[----:B------:R5:W2:Y:S01]  /*20e20*/  LDG.E.U8 R49, desc[UR6][R8.64] ;  /* 0x0000000608317981 */ /* 0x000aa2000c1e1100 */
[----:B------:R-:W-:Y:S01]  /*20e30*/  LEA.HI.X.SX32 R15, R22, UR5, 0x1, P3 ;  /* 0x00000005160f7c11 */ /* 0x000fe200098f0eff */
[-C--:B0-----:R-:W-:Y:S01]  /*20e40*/  FMUL R22, R0, R21.reuse ;  /* 0x0000001500167220 */ /* 0x081fe20000400000 */
[----:B------:R-:W-:-:S03]  /*20e50*/  FMUL R21, R13, R21 ;  /* 0x000000150d157220 */ /* 0x000fc60000400000 */
[----:B------:R0:W2:Y:S01]  /*20e60*/  LDG.E.U8 R56, desc[UR6][R14.64] ;  /* 0x000000060e387981 */ /* 0x0000a2000c1e1100 */
[-C--:B-1----:R-:W-:Y:S01]  /*20e70*/  FFMA R21, R0, R18.reuse, R21 ;  /* 0x0000001200157223 */ /* 0x082fe20000000015 */
[----:B------:R-:W-:-:S03]  /*20e80*/  FFMA R22, R13, R18, -R22 ;  /* 0x000000120d167223 */ /* 0x000fc60000000816 */
[----:B------:R-:W-:Y:S01]  /*20e90*/  FADD R21, R21, 0.5 ;  /* 0x3f00000015157421 */ /* 0x000fe20000000000 */
[----:B------:R-:W-:-:S05]  /*20ea0*/  FADD R22, R22, 0.5 ;  /* 0x3f00000016167421 */ /* 0x000fca0000000000 */
[----:B------:R-:W5:Y:S08]  /*20eb0*/  F2I.TRUNC.NTZ R21, R21 ;  /* 0x0000001500157305 */ /* 0x000f70000020f100 */
[----:B------:R-:W1:Y:S01]  /*20ec0*/  F2I.TRUNC.NTZ R22, R22 ;  /* 0x0000001600167305 */ /* 0x000e62000020f100 */
[----:B-----5:R-:W-:-:S05]  /*20ed0*/  IMAD.IADD R8, R10, 0x1, R21 ;  /* 0x000000010a087824 */ /* 0x020fca00078e0215 */
[----:B------:R-:W-:Y:S02]  /*20ee0*/  ISETP.GE.AND P3, PT, R8, RZ, PT ;  /* 0x000000ff0800720c */ /* 0x000fe40003f66270 */
[----:B------:R-:W-:Y:S01]  /*20ef0*/  VIMNMX R57, PT, PT, R11, R8, PT ;  /* 0x000000080b397248 */ /* 0x000fe20003fe0100 */
[----:B-1----:R-:W-:-:S03]  /*20f00*/  IMAD.IADD R9, R7, 0x1, R22 ;  /* 0x0000000107097824 */ /* 0x002fc600078e0216 */
[----:B------:R-:W-:Y:S02]  /*20f10*/  SEL R57, R57, RZ, P3 ;  /* 0x000000ff39397207 */ /* 0x000fe40001800000 */
[----:B------:R-:W-:Y:S02]  /*20f20*/  ISETP.GE.AND P3, PT, R9, RZ, PT ;  /* 0x000000ff0900720c */ /* 0x000fe40003f66270 */
[----:B------:R-:W-:Y:S02]  /*20f30*/  VIMNMX R62, PT, PT, R12, R9, PT ;  /* 0x000000090c3e7248 */ /* 0x000fe40003fe0100 */
[----:B---3--:R-:W0:Y:S08]  /*20f40*/  I2F.S8 R9, UR10 ;  /* 0x0000000a00097d06 */ /* 0x008e300008001400 */
[----:B----4-:R-:W1:Y:S01]  /*20f50*/  I2F.S8 R8, UR9 ;  /* 0x0000000900087d06 */ /* 0x010e620008001400 */
        /* <DEDUP_REMOVED lines=10> */
[----:B0-----:R-:W-:Y:S01]  /*21000*/  IMAD.IADD R8, R10, 0x1, R9 ;  /* 0x000000010a087824 */ /* 0x001fe200078e0209 */
[----:B--2---:R-:W-:Y:S01]  /*21010*/  ISETP.GE.U32.AND P3, PT, R42, R45, PT ;  /* 0x0000002d2a00720c */ /* 0x004fe20003f66070 */
[----:B-1----:R-:W-:-:S03]  /*21020*/  IMAD.IADD R15, R7, 0x1, R14 ;  /* 0x00000001070f7824 */ /* 0x002fc600078e020e */
[----:B------:R-:W-:Y:S02]  /*21030*/  VIMNMX R60, PT, PT, R11, R8, PT ;  /* 0x000000080b3c7248 */ /* 0x000fe40003fe0100 */
[----:B------:R-:W-:-:S07]  /*21040*/  VIMNMX R59, PT, PT, R12, R15, PT ;  /* 0x0000000f0c3b7248 */ /* 0x000fce0003fe0100 */
[----:B------:R-:W-:Y:S02]  /*21050*/  @P3 LOP3.LUT R39, R39, 0x400000, RZ, 0xfc, !PT ;  /* 0x0040000027273812 */ /* 0x000fe400078efcff */
[----:B------:R-:W-:-:S04]  /*21060*/  ISETP.GE.AND P3, PT, R8, RZ, PT ;  /* 0x000000ff0800720c */ /* 0x000fc80003f66270 */
[----:B------:R-:W-:Y:S02]  /*21070*/  SEL R60, R60, RZ, P3 ;  /* 0x000000ff3c3c7207 */ /* 0x000fe40001800000 */
[----:B------:R-:W-:-:S04]  /*21080*/  ISETP.GE.AND P3, PT, R15, RZ, PT ;  /* 0x000000ff0f00720c */ /* 0x000fc80003f66270 */
[----:B------:R-:W-:Y:S02]  /*21090*/  SEL R59, R59, RZ, P3 ;  /* 0x000000ff3b3b7207 */ /* 0x000fe40001800000 */
[----:B------:R-:W-:Y:S01]  /*210a0*/  LOP3.LUT P3, RZ, R36, 0x10000, RZ, 0xc0, !PT ;  /* 0x0001000024ff7812 */ /* 0x000fe2000786c0ff */
[----:B------:R-:W-:Y:S02]  /*210b0*/  IMAD R20, R27, UR8, R20 ;  /* 0x000000081b147c24 */ /* 0x000fe4000f8e0214 */
[----:B------:R-:W-:-:S10]  /*210c0*/  IMAD R19, R19, UR8, R48 ;  /* 0x0000000813137c24 */ /* 0x000fd4000f8e0230 */
[----:B------:R-:W-:Y:S01]  /*210d0*/  @!P3 VIADD R2, R2, 0x40 ;  /* 0x000000400202b836 */ /* 0x000fe20000000000 */
        /* <DEDUP_REMOVED lines=10> */
[----:B------:R-:W-:Y:S01]  /*21180*/  P2R R50, PR, RZ, 0x40 ;  /* 0x00000040ff327803 */ /* 0x000fe20000000000 */
[----:B------:R-:W-:-:S02]  /*21190*/  IMAD R23, R23, UR8, R52 ;  /* 0x0000000817177c24 */ /* 0x000fc4000f8e0234 */
[-C--:B---3--:R-:W-:Y:S01]  /*211a0*/  FMUL R20, R0, R19.reuse ;  /* 0x0000001300147220 */ /* 0x088fe20000400000 */
[----:B------:R-:W-:Y:S01]  /*211b0*/  FMUL R19, R13, R19 ;  /* 0x000000130d137220 */ /* 0x000fe20000400000 */
[----:B------:R-:W-:Y:S02]  /*211c0*/  IMAD R6, R6, UR8, R43 ;  /* 0x0000000806067c24 */ /* 0x000fe4000f8e022b */
[----:B------:R-:W-:Y:S02]  /*211d0*/  IMAD R16, R47, UR8, R16 ;  /* 0x000000082f107c24 */ /* 0x000fe4000f8e0210 */
[----:B------:R-:W-:Y:S02]  /*211e0*/  IMAD R33, R44, UR8, R33 ;  /* 0x000000082c217c24 */ /* 0x000fe4000f8e0221 */
[----:B------:R-:W-:Y:S02]  /*211f0*/  IMAD R32, R51, UR8, R32 ;  /* 0x0000000833207c24 */ /* 0x000fe4000f8e0220 */
[-C--:B----4-:R-:W-:Y:S01]  /*21200*/  FFMA R20, R13, R18.reuse, -R20 ;  /* 0x000000120d147223 */ /* 0x090fe20000000814 */
[----:B------:R-:W-:Y:S01]  /*21210*/  FFMA R19, R0, R18, R19 ;  /* 0x0000001200137223 */ /* 0x000fe20000000013 */
[----:B------:R-:W-:-:S02]  /*21220*/  IMAD R17, R46, UR8, R17 ;  /* 0x000000082e117c24 */ /* 0x000fc4000f8e0211 */
[----:B------:R-:W-:Y:S02]  /*21230*/  IMAD R31, R31, UR8, R28 ;  /* 0x000000081f1f7c24 */ /* 0x000fe4000f8e021c */
[----:B------:R-:W-:Y:S01]  /*21240*/  FADD R20, R20, 0.5 ;  /* 0x3f00000014147421 */ /* 0x000fe20000000000 */
[----:B------:R-:W-:Y:S01]  /*21250*/  FADD R19, R19, 0.5 ;  /* 0x3f00000013137421 */ /* 0x000fe20000000000 */
[----:B------:R-:W-:Y:S01]  /*21260*/  LOP3.LUT P6, RZ, R36, 0x40, RZ, 0xc0, !PT ;  /* 0x0000004024ff7812 */ /* 0x000fe200078cc0ff */
[----:B------:R-:W-:Y:S01]  /*21270*/  IMAD R30, R53, UR8, R30 ;  /* 0x00000008351e7c24 */ /* 0x000fe2000f8e021e */
[----:B------:R-:W3:Y:S02]  /*21280*/  LDCU.U8 UR10, c[0x3][0x295] ;  /* 0x00c052a0ff0a77ac */ /* 0x000ee40008000000 */
[----:B------:R-:W0:Y:S01]  /*21290*/  F2I.TRUNC.NTZ R20, R20 ;  /* 0x0000001400147305 */ /* 0x000e22000020f100 */
[----:B------:R-:W-:Y:S01]  /*212a0*/  IMAD R41, R54, UR8, R41 ;  /* 0x0000000836297c24 */ /* 0x000fe2000f8e0229 */
[----:B------:R-:W4:Y:S06]  /*212b0*/  LDCU.U8 UR9, c[0x3][0x294] ;  /* 0x00c05280ff0977ac */ /* 0x000f2c0008000000 */
[----:B------:R-:W5:Y:S01]  /*212c0*/  F2I.TRUNC.NTZ R19, R19 ;  /* 0x0000001300137305 */ /* 0x000f62000020f100 */
[----:B------:R-:W-:-:S04]  /*212d0*/  @!P6 VIADD R4, R4, 0x40 ;  /* 0x000000400404e836 */ /* 0x000fc80000000000 */
[----:B------:R-:W-:Y:S02]  /*212e0*/  @!P1 VIADD R4, R4, 0x80 ;  /* 0x0000008004049836 */ /* 0x000fe40000000000 */
[----:B0-----:R-:W-:Y:S02]  /*212f0*/  IMAD.IADD R9, R7, 0x1, R20 ;  /* 0x0000000107097824 */ /* 0x001fe400078e0214 */
[----:B------:R-:W-:Y:S02]  /*21300*/  @!P0 VIADD R4, R4, 0x100 ;  /* 0x0000010004048836 */ /* 0x000fe40000000000 */
[----:B-----5:R-:W-:Y:S01]  /*21310*/  IMAD.IADD R8, R10, 0x1, R19 ;  /* 0x000000010a087824 */ /* 0x020fe200078e0213 */
[----:B------:R-:W-:Y:S02]  /*21320*/  ISETP.GE.AND P1, PT, R9, RZ, PT ;  /* 0x000000ff0900720c */ /* 0x000fe40003f26270 */
[----:B------:R-:W-:Y:S02]  /*21330*/  VIMNMX R9, PT, PT, R12, R9, PT ;  /* 0x000000090c097248 */ /* 0x000fe40003fe0100 */
[----:B------:R-:W-:-:S02]  /*21340*/  ISETP.GE.AND P3, PT, R8, RZ, PT ;  /* 0x000000ff0800720c */ /* 0x000fc40003f66270 */
[----:B------:R-:W-:Y:S02]  /*21350*/  VIMNMX R63, PT, PT, R11, R8, PT ;  /* 0x000000080b3f7248 */ /* 0x000fe40003fe0100 */
[----:B------:R-:W-:Y:S02]  /*21360*/  IADD3 R8, P0, PT, R23, UR4, RZ ;  /* 0x0000000417087c10 */ /* 0x000fe4000ff1e0ff */
[----:B------:R-:W-:Y:S02]  /*21370*/  SEL R64, R9, RZ, P1 ;  /* 0x000000ff09407207 */ /* 0x000fe40000800000 */
[----:B------:R-:W-:Y:S02]  /*21380*/  LEA.HI.X.SX32 R9, R23, UR5, 0x1, P0 ;  /* 0x0000000517097c11 */ /* 0x000fe400080f0eff */
[----:B-1----:R-:W-:-:S04]  /*21390*/  IADD3 R14, P0, PT, R6, UR4, RZ ;  /* 0x00000004060e7c10 */ /* 0x002fc8000ff1e0ff */
[----:B------:R-:W-:Y:S01]  /*213a0*/  LEA.HI.X.SX32 R15, R6, UR5, 0x1, P0 ;  /* 0x00000005060f7c11 */ /* 0x000fe200080f0eff */
[----:B------:R0:W5:Y:S04]  /*213b0*/  LDG.E.U8 R9, desc[UR6][R8.64] ;  /* 0x0000000608097981 */ /* 0x000168000c1e1100 */
[----:B------:R1:W5:Y:S01]  /*213c0*/  LDG.E.U8 R14, desc[UR6][R14.64] ;  /* 0x000000060e0e7981 */ /* 0x000362000c1e1100 */
[----:B------:R-:W-:-:S04]  /*213d0*/  IADD3 R18, P0, PT, R16, UR4, RZ ;  /* 0x0000000410127c10 */ /* 0x000fc8000ff1e0ff */
[----:B------:R-:W-:Y:S02]  /*213e0*/  LEA.HI.X.SX32 R19, R16, UR5, 0x1, P0 ;  /* 0x0000000510137c11 */ /* 0x000fe400080f0eff */
[----:B------:R-:W-:-:S03]  /*213f0*/  IADD3 R20, P0, PT, R33, UR4, RZ ;  /* 0x0000000421147c10 */ /* 0x000fc6000ff1e0ff */
[----:B------:R2:W5:Y:S01]  /*21400*/  LDG.E.U8 R18, desc[UR6][R18.64] ;  /* 0x0000000612127981 */ /* 0x000562000c1e1100 */
[----:B------:R-:W-:Y:S02]  /*21410*/  LEA.HI.X.SX32 R21, R33, UR5, 0x1, P0 ;  /* 0x0000000521157c11 */ /* 0x000fe400080f0eff */
[----:B------:R-:W-:-:S04]  /*21420*/  IADD3 R22, P0, PT, R32, UR4, RZ ;  /* 0x0000000420167c10 */ /* 0x000fc8000ff1e0ff */
[----:B------:R-:W-:Y:S01]  /*21430*/  LEA.HI.X.SX32 R23, R32, UR5, 0x1, P0 ;  /* 0x0000000520177c11 */ /* 0x000fe200080f0eff */
[----:B------:R5:W5:Y:S01]  /*21440*/  LDG.E.U8 R21, desc[UR6][R20.64] ;  /* 0x0000000614157981 */ /* 0x000b62000c1e1100 */
[----:B------:R-:W-:Y:S01]  /*21450*/  IADD3 R26, P0, PT, R17, UR4, RZ ;  /* 0x00000004111a7c10 */ /* 0x000fe2000ff1e0ff */
[----:B------:R-:W-:Y:S02]  /*21460*/  IMAD R25, R58, UR8, R25 ;  /* 0x000000083a197c24 */ /* 0x000fe4000f8e0219 */
[----:B------:R-:W-:Y:S01]  /*21470*/  IMAD R24, R55, UR8, R24 ;  /* 0x0000000837187c24 */ /* 0x000fe2000f8e0218 */
[----:B------:R-:W-:Y:S01]  /*21480*/  LEA.HI.X.SX32 R27, R17, UR5, 0x1, P0 ;  /* 0x00000005111b7c11 */ /* 0x000fe200080f0eff */
[----:B------:R-:W-:Y:S01]  /*21490*/  IMAD R57, R57, UR8, R62 ;  /* 0x0000000839397c24 */ /* 0x000fe2000f8e023e */
[----:B------:R-:W-:Y:S01]  /*214a0*/  IADD3 R28, P0, PT, R31, UR4, RZ ;  /* 0x000000041f1c7c10 */ /* 0x000fe2000ff1e0ff */
[----:B---3--:R-:W-:Y:S01]  /*214b0*/  I2F.S8 R51, UR10 ;  /* 0x0000000a00337d06 */ /* 0x008fe20008001400 */
[----:B------:R-:W-:Y:S01]  /*214c0*/  SEL R63, R63, RZ, P3 ;  /* 0x000000ff3f3f7207 */ /* 0x000fe20001800000 */
[----:B------:R-:W-:Y:S01]  /*214d0*/  IMAD R59, R60, UR8, R59 ;  /* 0x000000083c3b7c24 */ /* 0x000fe2000f8e023b */
[----:B------:R-:W-:Y:S01]  /*214e0*/  LEA.HI.X.SX32 R29, R31, UR5, 0x1, P0 ;  /* 0x000000051f1d7c11 */ /* 0x000fe200080f0eff */
[----:B------:R3:W3:Y:S01]  /*214f0*/  LDG.E.U8 R22, desc[UR6][R22.64] ;  /* 0x0000000616167981 */ /* 0x0006e2000c1e1100 */
[C---:B------:R-:W-:Y:S01]  /*21500*/  IADD3 R42, P0, PT, R30.reuse, UR4, RZ ;  /* 0x000000041e2a7c10 */ /* 0x040fe2000ff1e0ff */
[----:B------:R-:W0:Y:S02]  /*21510*/  LDCU.U8 UR10, c[0x3][0x299] ;  /* 0x00c05320ff0a77ac */ /* 0x000e240008000000 */
[----:B----4-:R-:W-:Y:S01]  /*21520*/  I2F.S8 R6, UR9 ;  /* 0x0000000900067d06 */ /* 0x010fe20008001400 */
[----:B------:R-:W-:Y:S01]  /*21530*/  LEA.HI.X.SX32 R43, R30, UR5, 0x1, P0 ;  /* 0x000000051e2b7c11 */ /* 0x000fe200080f0eff */
[----:B------:R-:W4:Y:S01]  /*21540*/  LDCU.U8 UR9, c[0x3][0x298] ;  /* 0x00c05300ff0977ac */ /* 0x000f220008000000 */
[----:B------:R-:W-:Y:S01]  /*21550*/  IADD3 R30, P0, PT, R41, UR4, RZ ;  /* 0x00000004291e7c10 */ /* 0x000fe2000ff1e0ff */
[----:B------:R-:W-:Y:S01]  /*21560*/  IMAD R63, R63, UR8, R64 ;  /* 0x000000083f3f7c24 */ /* 0x000fe2000f8e0240 */
[----:B------:R-:W-:Y:S01]  /*21570*/  LOP3.LUT R39, R39, 0xffdfffff, RZ, 0xc0, !PT ;  /* 0xffdfffff27277812 */ /* 0x000fe200078ec0ff */
[----:B------:R-:W3:Y:S01]  /*21580*/  LDG.E.U8 R27, desc[UR6][R26.64] ;  /* 0x000000061a1b7981 */ /* 0x000ee2000c1e1100 */
[----:B------:R-:W-:-:S02]  /*21590*/  LEA.HI.X.SX32 R31, R41, UR5, 0x1, P0 ;  /* 0x00000005291f7c11 */ /* 0x000fc400080f0eff */
[C---:B------:R-:W-:Y:S01]  /*215a0*/  IADD3 R44, P0, PT, R25.reuse, UR4, RZ ;  /* 0x00000004192c7c10 */ /* 0x040fe2000ff1e0ff */
[----:B------:R-:W3:Y:S03]  /*215b0*/  LDG.E.U8 R28, desc[UR6][R28.64] ;  /* 0x000000061c1c7981 */ /* 0x000ee6000c1e1100 */
[----:B------:R-:W-:Y:S01]  /*215c0*/  LEA.HI.X.SX32 R45, R25, UR5, 0x1, P0 ;  /* 0x00000005192d7c11 */ /* 0x000fe200080f0eff */
[----:B------:R-:W3:Y:S01]  /*215d0*/  LDG.E.U8 R30, desc[UR6][R30.64] ;  /* 0x000000061e1e7981 */ /* 0x000ee2000c1e1100 */
[----:B------:R-:W-:-:S04]  /*215e0*/  IADD3 R32, P0, PT, R24, UR4, RZ ;  /* 0x0000000418207c10 */ /* 0x000fc8000ff1e0ff */
[----:B------:R-:W-:Y:S01]  /*215f0*/  LEA.HI.X.SX32 R33, R24, UR5, 0x1, P0 ;  /* 0x0000000518217c11 */ /* 0x000fe200080f0eff */
[----:B----4-:R-:W-:Y:S01]  /*21600*/  I2F.S8 R41, UR9 ;  /* 0x0000000900297d06 */ /* 0x010fe20008001400 */
[C---:B------:R-:W-:Y:S01]  /*21610*/  IADD3 R46, P0, PT, R57.reuse, UR4, RZ ;  /* 0x00000004392e7c10 */ /* 0x040fe2000ff1e0ff */
[----:B------:R-:W4:Y:S03]  /*21620*/  LDG.E.U8 R45, desc[UR6][R44.64] ;  /* 0x000000062c2d7981 */ /* 0x000f26000c1e1100 */
[----:B------:R-:W-:Y:S02]  /*21630*/  LEA.HI.X.SX32 R47, R57, UR5, 0x1, P0 ;  /* 0x00000005392f7c11 */ /* 0x000fe400080f0eff */
[----:B------:R-:W-:-:S04]  /*21640*/  IADD3 R24, P0, PT, R59, UR4, RZ ;  /* 0x000000043b187c10 */ /* 0x000fc8000ff1e0ff */
[----:B------:R-:W-:Y:S02]  /*21650*/  LEA.HI.X.SX32 R25, R59, UR5, 0x1, P0 ;  /* 0x000000053b197c11 */ /* 0x000fe400080f0eff */
[C---:B------:R-:W-:Y:S01]  /*21660*/  IADD3 R16, P0, PT, R63.reuse, UR4, RZ ;  /* 0x000000043f107c10 */ /* 0x040fe2000ff1e0ff */
[----:B------:R-:W1:Y:S02]  /*21670*/  LDCU.U8 UR9, c[0x3][0x29a] ;  /* 0x00c05340ff0977ac */ /* 0x000e640008000000 */
[----:B------:R-:W4:Y:S01]  /*21680*/  LDG.E.U8 R24, desc[UR6][R24.64] ;  /* 0x0000000618187981 */ /* 0x000f22000c1e1100 */
[----:B------:R-:W-:Y:S02]  /*21690*/  LEA.HI.X.SX32 R17, R63, UR5, 0x1, P0 ;  /* 0x000000053f117c11 */ /* 0x000fe400080f0eff */
[----:B------:R-:W-:Y:S02]  /*216a0*/  ISETP.GE.U32.AND P0, PT, R49, R56, PT ;  /* 0x000000383100720c */ /* 0x000fe40003f06070 */
[----:B0-----:R-:W0:Y:S02]  /*216b0*/  I2F.S8 R49, UR10 ;  /* 0x0000000a00317d06 */ /* 0x001e240008001400 */
[-C--:B0-----:R-:W-:Y:S01]  /*216c0*/  FMUL R52, R0, R49.reuse ;  /* 0x0000003100347220 */ /* 0x081fe20000400000 */
[----:B------:R-:W-:-:S04]  /*216d0*/  FMUL R49, R13, R49 ;  /* 0x000000310d317220 */ /* 0x000fc80000400000 */
[-C--:B------:R-:W-:Y:S01]  /*216e0*/  FFMA R49, R0, R41.reuse, R49 ;  /* 0x0000002900317223 */ /* 0x080fe20000000031 */
[----:B------:R-:W-:-:S03]  /*216f0*/  FFMA R52, R13, R41, -R52 ;  /* 0x000000290d347223 */ /* 0x000fc60000000834 */
[----:B------:R-:W-:Y:S01]  /*21700*/  FADD R49, R49, 0.5 ;  /* 0x3f00000031317421 */ /* 0x000fe20000000000 */
[----:B------:R-:W-:Y:S01]  /*21710*/  FADD R52, R52, 0.5 ;  /* 0x3f00000034347421 */ /* 0x000fe20000000000 */
[----:B------:R-:W0:Y:S04]  /*21720*/  LDCU.U8 UR10, c[0x3][0x29b] ;  /* 0x00c05360ff0a77ac */ /* 0x000e280008000000 */
[----:B------:R-:W1:Y:S08]  /*21730*/  F2I.TRUNC.NTZ R49, R49 ;  /* 0x0000003100317305 */ /* 0x000e70000020f100 */
[----:B------:R-:W0:Y:S01]  /*21740*/  F2I.TRUNC.NTZ R52, R52 ;  /* 0x0000003400347305 */ /* 0x000e22000020f100 */
[----:B------:R-:W-:Y:S01]  /*21750*/  @P0 LOP3.LUT R39, R39, 0x200000, RZ, 0xfc, !PT ;  /* 0x0020000027270812 */ /* 0x000fe200078efcff */
[----:B-1----:R-:W-:-:S06]  /*21760*/  IMAD.IADD R54, R10, 0x1, R49 ;  /* 0x000000010a367824 */ /* 0x002fcc00078e0231 */
[----:B0-----:R-:W0:Y:S01]  /*21770*/  I2F.S8 R41, UR10 ;  /* 0x0000000a00297d06 */ /* 0x001e220008001400 */
[----:B------:R-:W-:Y:S02]  /*21780*/  ISETP.GE.AND P0, PT, R54, RZ, PT ;  /* 0x000000ff3600720c */ /* 0x000fe40003f06270 */
[----:B------:R-:W-:Y:S01]  /*21790*/  VIMNMX R8, PT, PT, R11, R54, PT ;  /* 0x000000360b087248 */ /* 0x000fe20003fe0100 */
[----:B------:R-:W-:-:S03]  /*217a0*/  IMAD.IADD R15, R7, 0x1, R52 ;  /* 0x00000001070f7824 */ /* 0x000fc600078e0234 */
[----:B------:R-:W-:Y:S02]  /*217b0*/  SEL R8, R8, RZ, P0 ;  /* 0x000000ff08087207 */ /* 0x000fe40000000000 */
[----:B------:R-:W-:Y:S02]  /*217c0*/  ISETP.GE.AND P0, PT, R15, RZ, PT ;  /* 0x000000ff0f00720c */ /* 0x000fe40003f06270 */
[----:B------:R-:W-:Y:S02]  /*217d0*/  VIMNMX R53, PT, PT, R12, R15, PT ;  /* 0x0000000f0c357248 */ /* 0x000fe40003fe0100 */
[----:B------:R-:W1:Y:S01]  /*217e0*/  I2F.S8 R15, UR9 ;  /* 0x00000009000f7d06 */ /* 0x000e620008001400 */
[----:B------:R-:W1:Y:S01]  /*217f0*/  LDCU.U8 UR10, c[0x3][0x29d] ;  /* 0x00c053a0ff0a77ac */ /* 0x000e620008000000 */
[----:B------:R-:W-:Y:S01]  /*21800*/  SEL R53, R53, RZ, P0 ;  /* 0x000000ff35357207 */ /* 0x000fe20000000000 */
[----:B------:R-:W1:Y:S01]  /*21810*/  LDCU.U8 UR9, c[0x3][0x29c] ;  /* 0x00c05380ff0977ac */ /* 0x000e620008000000 */
[----:B------:R-:W-:-:S02]  /*21820*/  LOP3.LUT R39, R39, 0xffefffff, RZ, 0xc0, !PT ;  /* 0xffefffff27277812 */ /* 0x000fc400078ec0ff */
        /* <DEDUP_REMOVED lines=10> */
[----:B0-----:R-:W-:-:S06]  /*218d0*/  IMAD.IADD R52, R10, 0x1, R41 ;  /* 0x000000010a347824 */ /* 0x001fcc00078e0229 */
[----:B------:R-:W0:Y:S01]  /*218e0*/  I2F.S8 R41, UR10 ;  /* 0x0000000a00297d06 */ /* 0x000e220008001400 */
[----:B------:R-:W-:Y:S02]  /*218f0*/  ISETP.GE.AND P0, PT, R52, RZ, PT ;  /* 0x000000ff3400720c */ /* 0x000fe40003f06270 */
[----:B------:R-:W-:Y:S01]  /*21900*/  VIMNMX R52, PT, PT, R11, R52, PT ;  /* 0x000000340b347248 */ /* 0x000fe20003fe0100 */
[----:B-1----:R-:W-:-:S03]  /*21910*/  IMAD.IADD R15, R7, 0x1, R48 ;  /* 0x00000001070f7824 */ /* 0x002fc600078e0230 */
[----:B------:R-:W-:Y:S02]  /*21920*/  SEL R52, R52, RZ, P0 ;  /* 0x000000ff34347207 */ /* 0x000fe40000000000 */
[----:B------:R-:W-:Y:S02]  /*21930*/  ISETP.GE.AND P0, PT, R15, RZ, PT ;  /* 0x000000ff0f00720c */ /* 0x000fe40003f06270 */
[----:B------:R-:W-:Y:S02]  /*21940*/  VIMNMX R57, PT, PT, R12, R15, PT ;  /* 0x0000000f0c397248 */ /* 0x000fe40003fe0100 */
[----:B------:R-:W1:Y:S01]  /*21950*/  I2F.S8 R15, UR9 ;  /* 0x00000009000f7d06 */ /* 0x000e620008001400 */
[-C--:B0-----:R-:W-:Y:S01]  /*21960*/  FMUL R48, R0, R41.reuse ;  /* 0x0000002900307220 */ /* 0x081fe20000400000 */
[----:B------:R-:W-:-:S04]  /*21970*/  FMUL R41, R13, R41 ;  /* 0x000000290d297220 */ /* 0x000fc80000400000 */
[-C--:B-1----:R-:W-:Y:S01]  /*21980*/  FFMA R41, R0, R15.reuse, R41 ;  /* 0x0000000f00297223 */ /* 0x082fe20000000029 */
[----:B------:R-:W-:-:S03]  /*21990*/  FFMA R48, R13, R15, -R48 ;  /* 0x0000000f0d307223 */ /* 0x000fc60000000830 */
[----:B------:R-:W-:Y:S01]  /*219a0*/  FADD R41, R41, 0.5 ;  /* 0x3f00000029297421 */ /* 0x000fe20000000000 */
[----:B------:R-:W-:Y:S01]  /*219b0*/  FADD R48, R48, 0.5 ;  /* 0x3f00000030307421 */ /* 0x000fe20000000000 */
[----:B------:R-:W0:Y:S04]  /*219c0*/  LDCU.U8 UR10, c[0x3][0x29f] ;  /* 0x00c053e0ff0a77ac */ /* 0x000e280008000000 */
[----:B------:R-:W1:Y:S01]  /*219d0*/  F2I.TRUNC.NTZ R41, R41 ;  /* 0x0000002900297305 */ /* 0x000e62000020f100 */
[----:B------:R-:W2:Y:S07]  /*219e0*/  LDCU.U8 UR9, c[0x3][0x29e] ;  /* 0x00c053c0ff0977ac */ /* 0x000eae0008000000 */
        /* <DEDUP_REMOVED lines=10> */
[----:B------:R-:W1:Y:S01]  /*21a90*/  I2F.S8 R15, UR9 ;  /* 0x00000009000f7d06 */ /* 0x000e620008001400 */
[----:B------:R-:W2:Y:S01]  /*21aa0*/  LDCU.U8 UR10, c[0x3][0x2a1] ;  /* 0x00c05420ff0a77ac */ /* 0x000ea20008000000 */
[----:B------:R-:W-:Y:S02]  /*21ab0*/  SEL R59, R59, RZ, P0 ;  /* 0x000000ff3b3b7207 */ /* 0x000fe40000000000 */
[----:B-----5:R-:W-:Y:S01]  /*21ac0*/  ISETP.GE.U32.AND P0, PT, R9, R14, PT ;  /* 0x0000000e0900720c */ /* 0x020fe20003f06070 */
[CC--:B0-----:R-:W-:Y:S01]  /*21ad0*/  FMUL R14, R0.reuse, R19.reuse ;  /* 0x00000013000e7220 */ /* 0x0c1fe20000400000 */
[C---:B------:R-:W-:Y:S01]  /*21ae0*/  FMUL R19, R13.reuse, R19 ;  /* 0x000000130d137220 */ /* 0x040fe20000400000 */
[----:B------:R-:W0:Y:S03]  /*21af0*/  LDCU.U8 UR9, c[0x3][0x2a0] ;  /* 0x00c05400ff0977ac */ /* 0x000e260008000000 */
[-C--:B-1----:R-:W-:Y:S01]  /*21b00*/  FFMA R19, R0, R15.reuse, R19 ;  /* 0x0000000f00137223 */ /* 0x082fe20000000013 */
[----:B------:R-:W-:-:S03]  /*21b10*/  FFMA R14, R13, R15, -R14 ;  /* 0x0000000f0d0e7223 */ /* 0x000fc6000000080e */
[----:B------:R-:W-:Y:S01]  /*21b20*/  FADD R19, R19, 0.5 ;  /* 0x3f00000013137421 */ /* 0x000fe20000000000 */
[----:B------:R-:W-:-:S05]  /*21b30*/  FADD R14, R14, 0.5 ;  /* 0x3f0000000e0e7421 */ /* 0x000fca0000000000 */
[----:B------:R-:W1:Y:S08]  /*21b40*/  F2I.TRUNC.NTZ R19, R19 ;  /* 0x0000001300137305 */ /* 0x000e70000020f100 */
[----:B------:R-:W5:Y:S01]  /*21b50*/  F2I.TRUNC.NTZ R14, R14 ;  /* 0x0000000e000e7305 */ /* 0x000f62000020f100 */
[----:B------:R-:W-:Y:S01]  /*21b60*/  LOP3.LUT R39, R39, 0xfff7ffff, RZ, 0xc0, !PT ;  /* 0xfff7ffff27277812 */ /* 0x000fe200078ec0ff */
[----:B-1----:R-:W-:-:S03]  /*21b70*/  IMAD.IADD R20, R10, 0x1, R19 ;  /* 0x000000010a147824 */ /* 0x002fc600078e0213 */
[----:B------:R-:W-:-:S03]  /*21b80*/  @P0 LOP3.LUT R39, R39, 0x80000, RZ, 0xfc, !PT ;  /* 0x0008000027270812 */ /* 0x000fc600078efcff */
[----:B--2---:R-:W1:Y:S01]  /*21b90*/  I2F.S8 R15, UR10 ;  /* 0x0000000a000f7d06 */ /* 0x004e620008001400 */
[----:B------:R-:W-:Y:S02]  /*21ba0*/  ISETP.GE.AND P0, PT, R20, RZ, PT ;  /* 0x000000ff1400720c */ /* 0x000fe40003f06270 */
[----:B------:R-:W-:Y:S01]  /*21bb0*/  VIMNMX R56, PT, PT, R11, R20, PT ;  /* 0x000000140b387248 */ /* 0x000fe20003fe0100 */
[----:B-----5:R-:W-:-:S03]  /*21bc0*/  IMAD.IADD R9, R7, 0x1, R14 ;  /* 0x0000000107097824 */ /* 0x020fc600078e020e */
[----:B------:R-:W-:Y:S02]  /*21bd0*/  SEL R56, R56, RZ, P0 ;  /* 0x000000ff38387207 */ /* 0x000fe40000000000 */
[----:B------:R-:W-:Y:S02]  /*21be0*/  ISETP.GE.AND P0, PT, R9, RZ, PT ;  /* 0x000000ff0900720c */ /* 0x000fe40003f06270 */
[----:B------:R-:W-:Y:S02]  /*21bf0*/  VIMNMX R55, PT, PT, R12, R9, PT ;  /* 0x000000090c377248 */ /* 0x000fe40003fe0100 */
[----:B0-----:R-:W0:Y:S01]  /*21c00*/  I2F.S8 R9, UR9 ;  /* 0x0000000900097d06 */ /* 0x001e220008001400 */
[CC--:B-1----:R-:W-:Y:S01]  /*21c10*/  FMUL R14, R0.reuse, R15.reuse ;  /* 0x0000000f000e7220 */ /* 0x0c2fe20000400000 */
[C---:B------:R-:W-:Y:S01]  /*21c20*/  FMUL R15, R13.reuse, R15 ;  /* 0x0000000f0d0f7220 */ /* 0x040fe20000400000 */
[----:B------:R-:W1:Y:S03]  /*21c30*/  LDCU.U8 UR10, c[0x3][0x2a3] ;  /* 0x00c05460ff0a77ac */ /* 0x000e660008000000 */
[-C--:B0-----:R-:W-:Y:S01]  /*21c40*/  FFMA R15, R0, R9.reuse, R15 ;  /* 0x00000009000f7223 */ /* 0x081fe2000000000f */
[----:B------:R-:W-:-:S03]  /*21c50*/  FFMA R14, R13, R9, -R14 ;  /* 0x000000090d0e7223 */ /* 0x000fc6000000080e */
[----:B------:R-:W-:Y:S01]  /*21c60*/  FADD R9, R15, 0.5 ;  /* 0x3f0000000f097421 */ /* 0x000fe20000000000 */
[----:B------:R-:W-:Y:S01]  /*21c70*/  FADD R14, R14, 0.5 ;  /* 0x3f0000000e0e7421 */ /* 0x000fe20000000000 */
[----:B------:R-:W0:Y:S04]  /*21c80*/  LDCU.U8 UR9, c[0x3][0x2a2] ;  /* 0x00c05440ff0977ac */ /* 0x000e280008000000 */
[----:B------:R-:W2:Y:S08]  /*21c90*/  F2I.TRUNC.NTZ R9, R9 ;  /* 0x0000000900097305 */ /* 0x000eb0000020f100 */
[----:B------:R-:W5:Y:S01]  /*21ca0*/  F2I.TRUNC.NTZ R14, R14 ;  /* 0x0000000e000e7305 */ /* 0x000f62000020f100 */
[----:B------:R-:W-:Y:S01]  /*21cb0*/  SEL R55, R55, RZ, P0 ;  /* 0x000000ff37377207 */ /* 0x000fe20000000000 */
[----:B--2---:R-:W-:-:S06]  /*21cc0*/  IMAD.IADD R20, R10, 0x1, R9 ;  /* 0x000000010a147824 */ /* 0x004fcc00078e0209 */
[----:B-1----:R-:W1:Y:S01]  /*21cd0*/  I2F.S8 R19, UR10 ;  /* 0x0000000a00137d06 */ /* 0x002e620008001400 */
[----:B------:R-:W-:Y:S02]  /*21ce0*/  ISETP.GE.AND P0, PT, R20, RZ, PT ;  /* 0x000000ff1400720c */ /* 0x000fe40003f06270 */
[----:B------:R-:W-:Y:S01]  /*21cf0*/  VIMNMX R54, PT, PT, R11, R20, PT ;  /* 0x000000140b367248 */ /* 0x000fe20003fe0100 */
[----:B-----5:R-:W-:-:S04]  /*21d00*/  IMAD.IADD R15, R7, 0x1, R14 ;  /* 0x00000001070f7824 */ /* 0x020fc800078e020e */
[----:B0-----:R-:W0:Y:S01]  /*21d10*/  I2F.S8 R9, UR9 ;  /* 0x0000000900097d06 */ /* 0x001e220008001400 */
[----:B------:R-:W-:Y:S01]  /*21d20*/  LOP3.LUT R39, R39, 0xfffbffff, RZ, 0xc0, !PT ;  /* 0xfffbffff27277812 */ /* 0x000fe200078ec0ff */
[----:B------:R-:W2:Y:S01]  /*21d30*/  LDCU.U8 UR10, c[0x3][0x2a5] ;  /* 0x00c054a0ff0a77ac */ /* 0x000ea20008000000 */
[----:B------:R-:W-:Y:S02]  /*21d40*/  SEL R54, R54, RZ, P0 ;  /* 0x000000ff36367207 */ /* 0x000fe40000000000 */
[----:B------:R-:W-:Y:S01]  /*21d50*/  ISETP.GE.AND P0, PT, R15, RZ, PT ;  /* 0x000000ff0f00720c */ /* 0x000fe20003f06270 */
[----:B------:R-:W5:Y:S01]  /*21d60*/  LDCU.U8 UR9, c[0x3][0x2a4] ;  /* 0x00c05480ff0977ac */ /* 0x000f620008000000 */
[----:B------:R-:W-:-:S04]  /*21d70*/  VIMNMX R15, PT, PT, R12, R15, PT ;  /* 0x0000000f0c0f7248 */ /* 0x000fc80003fe0100 */
[----:B------:R-:W-:Y:S02]  /*21d80*/  SEL R15, R15, RZ, P0 ;  /* 0x000000ff0f0f7207 */ /* 0x000fe40000000000 */
[----:B------:R-:W-:Y:S01]  /*21d90*/  ISETP.GE.U32.AND P0, PT, R18, R21, PT ;  /* 0x000000151200720c */ /* 0x000fe20003f06070 */
[-C--:B-1----:R-:W-:Y:S01]  /*21da0*/  FMUL R18, R0, R19.reuse ;  /* 0x0000001300127220 */ /* 0x082fe20000400000 */
[----:B------:R-:W-:-:S04]  /*21db0*/  FMUL R19, R13, R19 ;  /* 0x000000130d137220 */ /* 0x000fc80000400000 */
[-C--:B0-----:R-:W-:Y:S01]  /*21dc0*/  FFMA R19, R0, R9.reuse, R19 ;  /* 0x0000000900137223 */ /* 0x081fe20000000013 */
[----:B------:R-:W-:-:S03]  /*21dd0*/  FFMA R18, R13, R9, -R18 ;  /* 0x000000090d127223 */ /* 0x000fc60000000812 */
[----:B------:R-:W-:-:S06]  /*21de0*/  FADD R9, R19, 0.5 ;  /* 0x3f00000013097421 */ /* 0x000fcc0000000000 */
[----:B------:R-:W0:Y:S02]  /*21df0*/  F2I.TRUNC.NTZ R9, R9 ;  /* 0x0000000900097305 */ /* 0x000e24000020f100 */
[----:B0-----:R-:W-:Y:S02]  /*21e00*/  IMAD.IADD R14, R10, 0x1, R9 ;  /* 0x000000010a0e7824 */ /* 0x001fe400078e0209 */
[----:B------:R0:W4:Y:S01]  /*21e10*/  LDG.E.U8 R9, desc[UR6][R42.64] ;  /* 0x000000062a097981 */ /* 0x000122000c1e1100 */
[----:B------:R-:W-:Y:S02]  /*21e20*/  @P0 LOP3.LUT R39, R39, 0x40000, RZ, 0xfc, !PT ;  /* 0x0004000027270812 */ /* 0x000fe400078efcff */
[----:B------:R-:W-:Y:S02]  /*21e30*/  ISETP.GE.AND P0, PT, R14, RZ, PT ;  /* 0x000000ff0e00720c */ /* 0x000fe40003f06270 */
[----:B------:R-:W-:Y:S01]  /*21e40*/  VIMNMX R19, PT, PT, R11, R14, PT ;  /* 0x0000000e0b137248 */ /* 0x000fe20003fe0100 */
[----:B------:R-:W-:-:S06]  /*21e50*/  FADD R14, R18, 0.5 ;  /* 0x3f000000120e7421 */ /* 0x000fcc0000000000 */
[----:B------:R-:W1:Y:S01]  /*21e60*/  F2I.TRUNC.NTZ R14, R14 ;  /* 0x0000000e000e7305 */ /* 0x000e62000020f100 */
[----:B------:R-:W-:Y:S01]  /*21e70*/  SEL R19, R19, RZ, P0 ;  /* 0x000000ff13137207 */ /* 0x000fe20000000000 */
[----:B-1----:R-:W-:-:S05]  /*21e80*/  IMAD.IADD R21, R7, 0x1, R14 ;  /* 0x0000000107157824 */ /* 0x002fca00078e020e */
[----:B------:R-:W-:Y:S02]  /*21e90*/  ISETP.GE.AND P0, PT, R21, RZ, PT ;  /* 0x000000ff1500720c */ /* 0x000fe40003f06270 */
[----:B------:R-:W-:Y:S02]  /*21ea0*/  VIMNMX R18, PT, PT, R12, R21, PT ;  /* 0x000000150c127248 */ /* 0x000fe40003fe0100 */
[----:B--2---:R-:W1:Y:S08]  /*21eb0*/  I2F.S8 R21, UR10 ;  /* 0x0000000a00157d06 */ /* 0x004e700008001400 */
[----:B-----5:R-:W2:Y:S01]  /*21ec0*/  I2F.S8 R20, UR9 ;  /* 0x0000000900147d06 */ /* 0x020ea20008001400 */
[-C--:B-1----:R-:W-:Y:S01]  /*21ed0*/  FMUL R14, R0, R21.reuse ;  /* 0x00000015000e7220 */ /* 0x082fe20000400000 */
[----:B------:R-:W-:-:S04]  /*21ee0*/  FMUL R21, R13, R21 ;  /* 0x000000150d157220 */ /* 0x000fc80000400000 */
[-C--:B--2---:R-:W-:Y:S01]  /*21ef0*/  FFMA R21, R0, R20.reuse, R21 ;  /* 0x0000001400157223 */ /* 0x084fe20000000015 */
[----:B------:R-:W-:-:S03]  /*21f00*/  FFMA R14, R13, R20, -R14 ;  /* 0x000000140d0e7223 */ /* 0x000fc6000000080e */
[----:B------:R-:W-:Y:S01]  /*21f10*/  FADD R21, R21, 0.5 ;  /* 0x3f00000015157421 */ /* 0x000fe20000000000 */
[----:B------:R-:W1:Y:S01]  /*21f20*/  LDCU.U8 UR10, c[0x3][0x2a7] ;  /* 0x00c054e0ff0a77ac */ /* 0x000e620008000000 */
[----:B------:R-:W-:-:S04]  /*21f30*/  FADD R14, R14, 0.5 ;  /* 0x3f0000000e0e7421 */ /* 0x000fc80000000000 */
[----:B------:R-:W2:Y:S01]  /*21f40*/  F2I.TRUNC.NTZ R21, R21 ;  /* 0x0000001500157305 */ /* 0x000ea2000020f100 */
[----:B------:R-:W5:Y:S07]  /*21f50*/  LDCU.U8 UR9, c[0x3][0x2a6] ;  /* 0x00c054c0ff0977ac */ /* 0x000f6e0008000000 */
[----:B------:R-:W3:Y:S01]  /*21f60*/  F2I.TRUNC.NTZ R14, R14 ;  /* 0x0000000e000e7305 */ /* 0x000ee2000020f100 */
[----:B------:R-:W-:Y:S01]  /*21f70*/  SEL R18, R18, RZ, P0 ;  /* 0x000000ff12127207 */ /* 0x000fe20000000000 */
[----:B--2---:R-:W-:-:S06]  /*21f80*/  IMAD.IADD R20, R10, 0x1, R21 ;  /* 0x000000010a147824 */ /* 0x004fcc00078e0215 */
[----:B-1----:R-:W1:Y:S01]  /*21f90*/  I2F.S8 R21, UR10 ;  /* 0x0000000a00157d06 */ /* 0x002e620008001400 */
[----:B------:R-:W-:Y:S02]  /*21fa0*/  ISETP.GE.AND P0, PT, R20, RZ, PT ;  /* 0x000000ff1400720c */ /* 0x000fe40003f06270 */
[----:B------:R-:W-:Y:S01]  /*21fb0*/  VIMNMX R48, PT, PT, R11, R20, PT ;  /* 0x000000140b307248 */ /* 0x000fe20003fe0100 */
[----:B---3--:R-:W-:-:S04]  /*21fc0*/  IMAD.IADD R23, R7, 0x1, R14 ;  /* 0x0000000107177824 */ /* 0x008fc800078e020e */
[----:B-----5:R-:W2:Y:S01]  /*21fd0*/  I2F.S8 R20, UR9 ;  /* 0x0000000900147d06 */ /* 0x020ea20008001400 */
[----:B------:R-:W-:Y:S01]  /*21fe0*/  SEL R48, R48, RZ, P0 ;  /* 0x000000ff30307207 */ /* 0x000fe20000000000 */
[----:B------:R-:W3:Y:S01]  /*21ff0*/  LDCU.U8 UR10, c[0x3][0x2a9] ;  /* 0x00c05520ff0a77ac */ /* 0x000ee20008000000 */
[----:B------:R-:W-:Y:S02]  /*22000*/  ISETP.GE.AND P0, PT, R23, RZ, PT ;  /* 0x000000ff1700720c */ /* 0x000fe40003f06270 */
[----:B0-----:R-:W-:Y:S01]  /*22010*/  VIMNMX R43, PT, PT, R12, R23, PT ;  /* 0x000000170c2b7248 */ /* 0x001fe20003fe0100 */
[----:B------:R-:W0:Y:S03]  /*22020*/  LDCU.U8 UR9, c[0x3][0x2a8] ;  /* 0x00c05500ff0977ac */ /* 0x000e260008000000 */
[----:B------:R-:W-:Y:S02]  /*22030*/  SEL R43, R43, RZ, P0 ;  /* 0x000000ff2b2b7207 */ /* 0x000fe40000000000 */
[----:B------:R-:W-:Y:S01]  /*22040*/  ISETP.GE.U32.AND P0, PT, R22, R27, PT ;  /* 0x0000001b1600720c */ /* 0x000fe20003f06070 */
[CC--:B-1----:R-:W-:Y:S01]  /*22050*/  FMUL R22, R0.reuse, R21.reuse ;  /* 0x0000001500167220 */ /* 0x0c2fe20000400000 */
[----:B------:R-:W-:Y:S01]  /*22060*/  FMUL R21, R13, R21 ;  /* 0x000000150d157220 */ /* 0x000fe20000400000 */
[----:B------:R-:W-:Y:S01]  /*22070*/  LOP3.LUT R39, R39, 0xfffdffff, RZ, 0xc0, !PT ;  /* 0xfffdffff27277812 */ /* 0x000fe200078ec0ff */
[----:B------:R1:W5:Y:S02]  /*22080*/  LDG.E.U8 R27, desc[UR6][R32.64] ;  /* 0x00000006201b7981 */ /* 0x000364000c1e1100 */
[----:B--2---:R-:W-:-:S04]  /*22090*/  FFMA R21, R0, R20, R21 ;  /* 0x0000001400157223 */ /* 0x004fc80000000015 */
[----:B------:R-:W-:Y:S01]  /*220a0*/  FADD R21, R21, 0.5 ;  /* 0x3f00000015157421 */ /* 0x000fe20000000000 */
[----:B------:R-:W-:-:S05]  /*220b0*/  FFMA R22, R13, R20, -R22 ;  /* 0x000000140d167223 */ /* 0x000fca0000000816 */
[----:B------:R-:W2:Y:S01]  /*220c0*/  F2I.TRUNC.NTZ R21, R21 ;  /* 0x0000001500157305 */ /* 0x000ea2000020f100 */
[----:B------:R-:W-:Y:S01]  /*220d0*/  FADD R22, R22, 0.5 ;  /* 0x3f00000016167421 */ /* 0x000fe20000000000 */
[----:B------:R-:W-:-:S06]  /*220e0*/  @P0 LOP3.LUT R39, R39, 0x20000, RZ, 0xfc, !PT ;  /* 0x0002000027270812 */ /* 0x000fcc00078efcff */
[----:B------:R-:W1:Y:S01]  /*220f0*/  F2I.TRUNC.NTZ R22, R22 ;  /* 0x0000001600167305 */ /* 0x000e62000020f100 */
[----:B--2---:R-:W-:-:S07]  /*22100*/  IMAD.IADD R14, R10, 0x1, R21 ;  /* 0x000000010a0e7824 */ /* 0x004fce00078e0215 */
[----:B---3--:R-:W2:Y:S01]  /*22110*/  I2F.S8 R21, UR10 ;  /* 0x0000000a00157d06 */ /* 0x008ea20008001400 */
[----:B------:R-:W-:Y:S02]  /*22120*/  ISETP.GE.AND P0, PT, R14, RZ, PT ;  /* 0x000000ff0e00720c */ /* 0x000fe40003f06270 */
[----:B------:R-:W-:-:S05]  /*22130*/  VIMNMX R49, PT, PT, R11, R14, PT ;  /* 0x0000000e0b317248 */ /* 0x000fca0003fe0100 */
[----:B0-----:R-:W0:Y:S01]  /*22140*/  I2F.S8 R14, UR9 ;  /* 0x00000009000e7d06 */ /* 0x001e220008001400 */
[----:B-1----:R-:W-:Y:S02]  /*22150*/  IMAD.IADD R23, R7, 0x1, R22 ;  /* 0x0000000107177824 */ /* 0x002fe400078e0216 */
[-C--:B--2---:R-:W-:Y:S01]  /*22160*/  FMUL R22, R0, R21.reuse ;  /* 0x0000001500167220 */ /* 0x084fe20000400000 */
[----:B------:R-:W-:-:S04]  /*22170*/  FMUL R21, R13, R21 ;  /* 0x000000150d157220 */ /* 0x000fc80000400000 */
[----:B0-----:R-:W-:-:S04]  /*22180*/  FFMA R21, R0, R14, R21 ;  /* 0x0000000e00157223 */ /* 0x001fc80000000015 */
[----:B------:R-:W-:-:S06]  /*22190*/  FADD R21, R21, 0.5 ;  /* 0x3f00000015157421 */ /* 0x000fcc0000000000 */
[----:B------:R-:W0:Y:S01]  /*221a0*/  F2I.TRUNC.NTZ R21, R21 ;  /* 0x0000001500157305 */ /* 0x000e22000020f100 */
[----:B------:R-:W-:Y:S01]  /*221b0*/  SEL R49, R49, RZ, P0 ;  /* 0x000000ff31317207 */ /* 0x000fe20000000000 */
[----:B------:R-:W-:Y:S01]  /*221c0*/  FFMA R22, R13, R14, -R22 ;  /* 0x0000000e0d167223 */ /* 0x000fe20000000816 */
[----:B------:R-:W-:Y:S02]  /*221d0*/  ISETP.GE.AND P0, PT, R23, RZ, PT ;  /* 0x000000ff1700720c */ /* 0x000fe40003f06270 */
[----:B------:R-:W-:-:S04]  /*221e0*/  VIMNMX R20, PT, PT, R12, R23, PT ;  /* 0x000000170c147248 */ /* 0x000fc80003fe0100 */
[----:B------:R-:W-:Y:S01]  /*221f0*/  SEL R20, R20, RZ, P0 ;  /* 0x000000ff14147207 */ /* 0x000fe20000000000 */
[----:B0-----:R-:W-:-:S05]  /*22200*/  IMAD.IADD R14, R10, 0x1, R21 ;  /* 0x000000010a0e7824 */ /* 0x001fca00078e0215 */
[----:B------:R-:W-:Y:S02]  /*22210*/  ISETP.GE.AND P0, PT, R14, RZ, PT ;  /* 0x000000ff0e00720c */ /* 0x000fe40003f06270 */
[----:B------:R-:W-:Y:S01]  /*22220*/  VIMNMX R41, PT, PT, R11, R14, PT ;  /* 0x0000000e0b297248 */ /* 0x000fe20003fe0100 */
[----:B------:R-:W-:Y:S01]  /*22230*/  FADD R14, R22, 0.5 ;  /* 0x3f000000160e7421 */ /* 0x000fe20000000000 */
[----:B------:R-:W0:Y:S05]  /*22240*/  LDCU.U8 UR10, c[0x3][0x2ab] ;  /* 0x00c05560ff0a77ac */ /* 0x000e2a0008000000 */
[----:B------:R-:W1:Y:S01]  /*22250*/  F2I.TRUNC.NTZ R14, R14 ;  /* 0x0000000e000e7305 */ /* 0x000e62000020f100 */
[----:B------:R-:W2:Y:S01]  /*22260*/  LDCU.U8 UR9, c[0x3][0x2aa] ;  /* 0x00c05540ff0977ac */ /* 0x000ea20008000000 */
[----:B------:R-:W-:Y:S01]  /*22270*/  SEL R41, R41, RZ, P0 ;  /* 0x000000ff29297207 */ /* 0x000fe20000000000 */
[----:B-1----:R-:W-:-:S05]  /*22280*/  IMAD.IADD R23, R7, 0x1, R14 ;  /* 0x0000000107177824 */ /* 0x002fca00078e020e */
[----:B------:R-:W-:Y:S02]  /*22290*/  ISETP.GE.AND P0, PT, R23, RZ, PT ;  /* 0x000000ff1700720c */ /* 0x000fe40003f06270 */
[----:B------:R-:W-:Y:S02]  /*222a0*/  VIMNMX R22, PT, PT, R12, R23, PT ;  /* 0x000000170c167248 */ /* 0x000fe40003fe0100 */
[----:B0-----:R-:W0:Y:S08]  /*222b0*/  I2F.S8 R23, UR10 ;  /* 0x0000000a00177d06 */ /* 0x001e300008001400 */
[----:B--2---:R-:W1:Y:S01]  /*222c0*/  I2F.S8 R21, UR9 ;  /* 0x0000000900157d06 */ /* 0x004e620008001400 */
[----:B------:R-:W-:Y:S01]  /*222d0*/  SEL R22, R22, RZ, P0 ;  /* 0x000000ff16167207 */ /* 0x000fe20000000000 */
[----:B------:R-:W2:Y:S01]  /*222e0*/  LDCU.U8 UR10, c[0x3][0x2ad] ;  /* 0x00c055a0ff0a77ac */ /* 0x000ea20008000000 */
[----:B------:R-:W3:Y:S01]  /*222f0*/  LDCU.U8 UR9, c[0x3][0x2ac] ;  /* 0x00c05580ff0977ac */ /* 0x000ee20008000000 */
        /* <DEDUP_REMOVED lines=9> */
[----:B0-----:R-:W-:-:S05]  /*22390*/  IMAD.IADD R14, R10, 0x1, R23 ;  /* 0x000000010a0e7824 */ /* 0x001fca00078e0217 */
[----:B------:R-:W-:Y:S02]  /*223a0*/  VIMNMX R44, PT, PT, R11, R14, PT ;  /* 0x0000000e0b2c7248 */ /* 0x000fe40003fe0100 */
[----:B----4-:R-:W-:Y:S02]  /*223b0*/  ISETP.GE.U32.AND P0, PT, R28, R9, PT ;  /* 0x000000091c00720c */ /* 0x010fe40003f06070 */
[----:B------:R-:W5:Y:S01]  /*223c0*/  LDG.E.U8 R28, desc[UR6][R46.64] ;  /* 0x000000062e1c7981 */ /* 0x000f62000c1e1100 */
[----:B-1----:R-:W-:-:S10]  /*223d0*/  IMAD.IADD R9, R7, 0x1, R26 ;  /* 0x0000000107097824 */ /* 0x002fd400078e021a */
[----:B------:R-:W-:Y:S02]  /*223e0*/  @P0 LOP3.LUT R39, R39, 0x10000, RZ, 0xfc, !PT ;  /* 0x0001000027270812 */ /* 0x000fe400078efcff */
[----:B------:R-:W-:Y:S02]  /*223f0*/  ISETP.GE.AND P0, PT, R14, RZ, PT ;  /* 0x000000ff0e00720c */ /* 0x000fe40003f06270 */
[----:B--2---:R-:W0:Y:S01]  /*22400*/  I2F.S8 R14, UR10 ;  /* 0x0000000a000e7d06 */ /* 0x004e220008001400 */
[----:B------:R-:W-:Y:S02]  /*22410*/  VIMNMX R21, PT, PT, R12, R9, PT ;  /* 0x000000090c157248 */ /* 0x000fe40003fe0100 */
[----:B------:R-:W-:Y:S02]  /*22420*/  SEL R44, R44, RZ, P0 ;  /* 0x000000ff2c2c7207 */ /* 0x000fe40000000000 */
[----:B------:R-:W-:-:S03]  /*22430*/  ISETP.GE.AND P0, PT, R9, RZ, PT ;  /* 0x000000ff0900720c */ /* 0x000fc60003f06270 */
[----:B---3--:R-:W1:Y:S01]  /*22440*/  I2F.S8 R9, UR9 ;  /* 0x0000000900097d06 */ /* 0x008e620008001400 */
[----:B0-----:R-:W-:-:S04]  /*22450*/  FMUL R23, R13, R14 ;  /* 0x0000000e0d177220 */ /* 0x001fc80000400000 */
[----:B-1----:R-:W-:-:S04]  /*22460*/  FFMA R23, R0, R9, R23 ;  /* 0x0000000900177223 */ /* 0x002fc80000000017 */
[----:B------:R-:W-:-:S06]  /*22470*/  FADD R29, R23, 0.5 ;  /* 0x3f000000171d7421 */ /* 0x000fcc0000000000 */
[----:B------:R-:W0:Y:S01]  /*22480*/  F2I.TRUNC.NTZ R29, R29 ;  /* 0x0000001d001d7305 */ /* 0x000e22000020f100 */
[----:B------:R-:W-:Y:S01]  /*22490*/  FMUL R26, R0, R14 ;  /* 0x0000000e001a7220 */ /* 0x000fe20000400000 */
[----:B------:R-:W1:Y:S03]  /*224a0*/  LDCU.U8 UR10, c[0x3][0x2af] ;  /* 0x00c055e0ff0a77ac */ /* 0x000e660008000000 */
[----:B------:R-:W-:Y:S01]  /*224b0*/  FFMA R26, R13, R9, -R26 ;  /* 0x000000090d1a7223 */ /* 0x000fe2000000081a */
[----:B------:R-:W-:Y:S01]  /*224c0*/  SEL R21, R21, RZ, P0 ;  /* 0x000000ff15157207 */ /* 0x000fe20000000000 */
[----:B------:R-:W2:Y:S02]  /*224d0*/  LDCU.U8 UR9, c[0x3][0x2ae] ;  /* 0x00c055c0ff0977ac */ /* 0x000ea40008000000 */
[----:B------:R-:W-:Y:S01]  /*224e0*/  FADD R9, R26, 0.5 ;  /* 0x3f0000001a097421 */ /* 0x000fe20000000000 */
[----:B0-----:R-:W-:-:S05]  /*224f0*/  IMAD.IADD R14, R10, 0x1, R29 ;  /* 0x000000010a0e7824 */ /* 0x001fca00078e021d */
[----:B------:R-:W-:Y:S02]  /*22500*/  ISETP.GE.AND P0, PT, R14, RZ, PT ;  /* 0x000000ff0e00720c */ /* 0x000fe40003f06270 */
[----:B------:R-:W-:Y:S02]  /*22510*/  VIMNMX R23, PT, PT, R11, R14, PT ;  /* 0x0000000e0b177248 */ /* 0x000fe40003fe0100 */
[----:B------:R-:W0:Y:S08]  /*22520*/  F2I.TRUNC.NTZ R14, R9 ;  /* 0x00000009000e7305 */ /* 0x000e30000020f100 */
[----:B-1----:R-:W1:Y:S01]  /*22530*/  I2F.S8 R29, UR10 ;  /* 0x0000000a001d7d06 */ /* 0x002e620008001400 */
[----:B------:R-:W-:Y:S01]  /*22540*/  SEL R23, R23, RZ, P0 ;  /* 0x000000ff17177207 */ /* 0x000fe20000000000 */
[----:B0-----:R-:W-:-:S06]  /*22550*/  IMAD.IADD R31, R7, 0x1, R14 ;  /* 0x00000001071f7824 */ /* 0x001fcc00078e020e */
[----:B--2---:R-:W0:Y:S01]  /*22560*/  I2F.S8 R14, UR9 ;  /* 0x00000009000e7d06 */ /* 0x004e220008001400 */
[----:B------:R-:W2:Y:S01]  /*22570*/  LDCU.U8 UR10, c[0x3][0x2b1] ;  /* 0x00c05620ff0a77ac */ /* 0x000ea20008000000 */
[----:B------:R-:W-:Y:S02]  /*22580*/  ISETP.GE.AND P0, PT, R31, RZ, PT ;  /* 0x000000ff1f00720c */ /* 0x000fe40003f06270 */
[----:B------:R-:W-:Y:S01]  /*22590*/  VIMNMX R26, PT, PT, R12, R31, PT ;  /* 0x0000001f0c1a7248 */ /* 0x000fe20003fe0100 */
[----:B------:R-:W3:Y:S03]  /*225a0*/  LDCU.U8 UR9, c[0x3][0x2b0] ;  /* 0x00c05600ff0977ac */ /* 0x000ee60008000000 */
[----:B------:R-:W-:Y:S02]  /*225b0*/  SEL R26, R26, RZ, P0 ;  /* 0x000000ff1a1a7207 */ /* 0x000fe40000000000 */
[----:B------:R-:W-:Y:S01]  /*225c0*/  ISETP.GE.U32.AND P0, PT, R30, R45, PT ;  /* 0x0000002d1e00720c */ /* 0x000fe20003f06070 */
        /* <DEDUP_REMOVED lines=8> */
[----:B------:R-:W-:Y:S01]  /*22650*/  LOP3.LUT R39, R39, 0xffff7fff, RZ, 0xc0, !PT ;  /* 0xffff7fff27277812 */ /* 0x000fe200078ec0ff */
[----:B0-----:R-:W-:-:S03]  /*22660*/  IMAD.IADD R14, R10, 0x1, R29 ;  /* 0x000000010a0e7824 */ /* 0x001fc600078e021d */
[----:B------:R-:W-:Y:S01]  /*22670*/  @P0 LOP3.LUT R39, R39, 0x8000, RZ, 0xfc, !PT ;  /* 0x0000800027270812 */ /* 0x000fe200078efcff */
[----:B------:R0:W4:Y:S01]  /*22680*/  LDG.E.U8 R29, desc[UR6][R16.64] ;  /* 0x00000006101d7981 */ /* 0x000122000c1e1100 */
[----:B------:R-:W-:Y:S02]  /*22690*/  ISETP.GE.AND P0, PT, R14, RZ, PT ;  /* 0x000000ff0e00720c */ /* 0x000fe40003f06270 */
[----:B------:R-:W-:Y:S01]  /*226a0*/  VIMNMX R31, PT, PT, R11, R14, PT ;  /* 0x0000000e0b1f7248 */ /* 0x000fe20003fe0100 */
[----:B-1----:R-:W-:Y:S02]  /*226b0*/  IMAD.IADD R9, R7, 0x1, R30 ;  /* 0x0000000107097824 */ /* 0x002fe400078e021e */
[-C--:B------:R-:W-:Y:S01]  /*226c0*/  FMUL R14, R0, R51.reuse ;  /* 0x00000033000e7220 */ /* 0x080fe20000400000 */
[----:B------:R-:W-:Y:S01]  /*226d0*/  FMUL R51, R13, R51 ;  /* 0x000000330d337220 */ /* 0x000fe20000400000 */
[----:B------:R-:W-:Y:S01]  /*226e0*/  SEL R31, R31, RZ, P0 ;  /* 0x000000ff1f1f7207 */ /* 0x000fe20000000000 */
[----:B--2---:R-:W1:Y:S01]  /*226f0*/  I2F.S8 R30, UR10 ;  /* 0x0000000a001e7d06 */ /* 0x004e620008001400 */
[----:B------:R-:W-:-:S02]  /*22700*/  ISETP.GE.AND P0, PT, R9, RZ, PT ;  /* 0x000000ff0900720c */ /* 0x000fc40003f06270 */
[----:B------:R-:W-:Y:S01]  /*22710*/  VIMNMX R32, PT, PT, R12, R9, PT ;  /* 0x000000090c207248 */ /* 0x000fe20003fe0100 */
[-C--:B------:R-:W-:Y:S01]  /*22720*/  FFMA R9, R13, R6.reuse, -R14 ;  /* 0x000000060d097223 */ /* 0x080fe2000000080e */
[----:B------:R-:W-:-:S03]  /*22730*/  FFMA R14, R0, R6, R51 ;  /* 0x00000006000e7223 */ /* 0x000fc60000000033 */
[----:B---3--:R-:W2:Y:S01]  /*22740*/  I2F.S8 R6, UR9 ;  /* 0x0000000900067d06 */ /* 0x008ea20008001400 */
[-C--:B-1----:R-:W-:Y:S01]  /*22750*/  FMUL R25, R13, R30.reuse ;  /* 0x0000001e0d197220 */ /* 0x082fe20000400000 */
[----:B------:R-:W-:-:S03]  /*22760*/  FMUL R42, R0, R30 ;  /* 0x0000001e002a7220 */ /* 0x000fc60000400000 */
[----:B--2---:R-:W-:-:S04]  /*22770*/  FFMA R25, R0, R6, R25 ;  /* 0x0000000600197223 */ /* 0x004fc80000000019 */
[----:B------:R-:W-:-:S04]  /*22780*/  FADD R30, R25, 0.5 ;  /* 0x3f000000191e7421 */ /* 0x000fc80000000000 */
[----:B------:R-:W1:Y:S01]  /*22790*/  F2I.TRUNC.NTZ R25, R30 ;  /* 0x0000001e00197305 */ /* 0x000e62000020f100 */
[----:B------:R-:W-:Y:S01]  /*227a0*/  FFMA R42, R13, R6, -R42 ;  /* 0x000000060d2a7223 */ /* 0x000fe2000000082a */
[----:B------:R-:W-:Y:S01]  /*227b0*/  SEL R32, R32, RZ, P0 ;  /* 0x000000ff20207207 */ /* 0x000fe20000000000 */
[----:B-1----:R-:W-:-:S05]  /*227c0*/  IMAD.IADD R6, R10, 0x1, R25 ;  /* 0x000000010a067824 */ /* 0x002fca00078e0219 */
[----:B------:R-:W-:Y:S02]  /*227d0*/  ISETP.GE.AND P0, PT, R6, RZ, PT ;  /* 0x000000ff0600720c */ /* 0x000fe40003f06270 */
[----:B------:R-:W-:Y:S01]  /*227e0*/  VIMNMX R25, PT, PT, R11, R6, PT ;  /* 0x000000060b197248 */ /* 0x000fe20003fe0100 */
[----:B------:R-:W-:-:S06]  /*227f0*/  FADD R6, R42, 0.5 ;  /* 0x3f0000002a067421 */ /* 0x000fcc0000000000 */
[----:B------:R-:W0:Y:S01]  /*22800*/  F2I.TRUNC.NTZ R6, R6 ;  /* 0x0000000600067305 */ /* 0x000e22000020f100 */
[----:B------:R-:W1:Y:S01]  /*22810*/  LDCU.U8 UR10, c[0x3][0x2b3] ;  /* 0x00c05660ff0a77ac */ /* 0x000e620008000000 */
[----:B------:R-:W-:Y:S01]  /*22820*/  SEL R25, R25, RZ, P0 ;  /* 0x000000ff19197207 */ /* 0x000fe20000000000 */
[----:B------:R-:W2:Y:S01]  /*22830*/  LDCU.U8 UR9, c[0x3][0x2b2] ;  /* 0x00c05640ff0977ac */ /* 0x000ea20008000000 */
[----:B------:R-:W-:Y:S02]  /*22840*/  IMAD R8, R8, UR8, R53 ;  /* 0x0000000808087c24 */ /* 0x000fe4000f8e0235 */
[----:B0-----:R-:W-:-:S05]  /*22850*/  IMAD.IADD R17, R7, 0x1, R6 ;  /* 0x0000000107117824 */ /* 0x001fca00078e0206 */
[----:B------:R-:W-:Y:S02]  /*22860*/  ISETP.GE.AND P0, PT, R17, RZ, PT ;  /* 0x000000ff1100720c */ /* 0x000fe40003f06270 */
[----:B------:R-:W-:-:S04]  /*22870*/  VIMNMX R42, PT, PT, R12, R17, PT ;  /* 0x000000110c2a7248 */ /* 0x000fc80003fe0100 */
[----:B------:R-:W-:Y:S02]  /*22880*/  SEL R42, R42, RZ, P0 ;  /* 0x000000ff2a2a7207 */ /* 0x000fe40000000000 */
[----:B------:R-:W-:-:S04]  /*22890*/  IADD3 R16, P0, PT, R8, UR4, RZ ;  /* 0x0000000408107c10 */ /* 0x000fc8000ff1e0ff */
[----:B------:R-:W-:Y:S02]  /*228a0*/  LEA.HI.X.SX32 R17, R8, UR5, 0x1, P0 ;  /* 0x0000000508117c11 */ /* 0x000fe400080f0eff */
[----:B-1----:R-:W0:Y:S03]  /*228b0*/  I2F.S8 R8, UR10 ;  /* 0x0000000a00087d06 */ /* 0x002e260008001400 */
[----:B------:R1:W3:Y:S05]  /*228c0*/  LDG.E.U8 R51, desc[UR6][R16.64] ;  /* 0x0000000610337981 */ /* 0x0002ea000c1e1100 */
[----:B--2---:R-:W2:Y:S01]  /*228d0*/  I2F.S8 R6, UR9 ;  /* 0x0000000900067d06 */ /* 0x004ea20008001400 */
[----:B------:R-:W1:Y:S01]  /*228e0*/  LDCU.U8 UR10, c[0x3][0x2b5] ;  /* 0x00c056a0ff0a77ac */ /* 0x000e620008000000 */
[----:B------:R-:W1:Y:S01]  /*228f0*/  LDCU.U8 UR9, c[0x3][0x2b4] ;  /* 0x00c05680ff0977ac */ /* 0x000e620008000000 */
[-C--:B0-----:R-:W-:Y:S01]  /*22900*/  FMUL R33, R13, R8.reuse ;  /* 0x000000080d217220 */ /* 0x081fe20000400000 */
[----:B------:R-:W-:-:S03]  /*22910*/  FMUL R30, R0, R8 ;  /* 0x00000008001e7220 */ /* 0x000fc60000400000 */
[-C--:B--2---:R-:W-:Y:S01]  /*22920*/  FFMA R33, R0, R6.reuse, R33 ;  /* 0x0000000600217223 */ /* 0x084fe20000000021 */
[----:B------:R-:W-:-:S03]  /*22930*/  FFMA R30, R13, R6, -R30 ;  /* 0x000000060d1e7223 */ /* 0x000fc6000000081e */
[----:B------:R-:W-:-:S04]  /*22940*/  FADD R6, R33, 0.5 ;  /* 0x3f00000021067421 */ /* 0x000fc80000000000 */
[----:B------:R-:W0:Y:S01]  /*22950*/  F2I.TRUNC.NTZ R33, R6 ;  /* 0x0000000600217305 */ /* 0x000e22000020f100 */
[----:B------:R-:W-:-:S07]  /*22960*/  FADD R30, R30, 0.5 ;  /* 0x3f0000001e1e7421 */ /* 0x000fce0000000000 */
[----:B------:R-:W2:Y:S01]  /*22970*/  F2I.TRUNC.NTZ R30, R30 ;  /* 0x0000001e001e7305 */ /* 0x000ea2000020f100 */
[----:B0-----:R-:W-:-:S05]  /*22980*/  IMAD.IADD R8, R10, 0x1, R33 ;  /* 0x000000010a087824 */ /* 0x001fca00078e0221 */
[----:B------:R-:W-:Y:S02]  /*22990*/  ISETP.GE.AND P0, PT, R8, RZ, PT ;  /* 0x000000ff0800720c */ /* 0x000fe40003f06270 */
[----:B------:R-:W-:Y:S02]  /*229a0*/  VIMNMX R46, PT, PT, R11, R8, PT ;  /* 0x000000080b2e7248 */ /* 0x000fe40003fe0100 */
[----:B-1----:R-:W0:Y:S01]  /*229b0*/  I2F.S8 R8, UR10 ;  /* 0x0000000a00087d06 */ /* 0x002e220008001400 */
[----:B--2---:R-:W-:-:S07]  /*229c0*/  IMAD.IADD R17, R7, 0x1, R30 ;  /* 0x0000000107117824 */ /* 0x004fce00078e021e */
[----:B------:R-:W1:Y:S01]  /*229d0*/  I2F.S8 R6, UR9 ;  /* 0x0000000900067d06 */ /* 0x000e620008001400 */
[----:B------:R-:W-:Y:S02]  /*229e0*/  SEL R46, R46, RZ, P0 ;  /* 0x000000ff2e2e7207 */ /* 0x000fe40000000000 */
[----:B------:R-:W-:Y:S02]  /*229f0*/  ISETP.GE.AND P0, PT, R17, RZ, PT ;  /* 0x000000ff1100720c */ /* 0x000fe40003f06270 */
[----:B------:R-:W-:Y:S01]  /*22a00*/  VIMNMX R33, PT, PT, R12, R17, PT ;  /* 0x000000110c217248 */ /* 0x000fe20003fe0100 */
[-C--:B0-----:R-:W-:Y:S01]  /*22a10*/  FMUL R17, R13, R8.reuse ;  /* 0x000000080d117220 */ /* 0x081fe20000400000 */
[----:B------:R-:W-:-:S03]  /*22a20*/  FMUL R16, R0, R8 ;  /* 0x0000000800107220 */ /* 0x000fc60000400000 */
[-C--:B-1----:R-:W-:Y:S01]  /*22a30*/  FFMA R17, R0, R6.reuse, R17 ;  /* 0x0000000600117223 */ /* 0x082fe20000000011 */
[----:B------:R-:W-:-:S03]  /*22a40*/  FFMA R16, R13, R6, -R16 ;  /* 0x000000060d107223 */ /* 0x000fc60000000810 */
[----:B------:R-:W-:Y:S01]  /*22a50*/  FADD R17, R17, 0.5 ;  /* 0x3f00000011117421 */ /* 0x000fe20000000000 */
[----:B------:R-:W-:-:S05]  /*22a60*/  FADD R30, R16, 0.5 ;  /* 0x3f000000101e7421 */ /* 0x000fca0000000000 */
[----:B------:R-:W0:Y:S01]  /*22a70*/  F2I.TRUNC.NTZ R17, R17 ;  /* 0x0000001100117305 */ /* 0x000e22000020f100 */
[----:B------:R-:W-:Y:S02]  /*22a80*/  SEL R33, R33, RZ, P0 ;  /* 0x000000ff21217207 */ /* 0x000fe40000000000 */
[----:B-----5:R-:W-:-:S05]  /*22a90*/  ISETP.GE.U32.AND P0, PT, R27, R28, PT ;  /* 0x0000001c1b00720c */ /* 0x020fca0003f06070 */
        /* <DEDUP_REMOVED lines=10> */
[----:B------:R-:W-:-:S04]  /*22b40*/  VIMNMX R28, PT, PT, R12, R45, PT ;  /* 0x0000002d0c1c7248 */ /* 0x000fc80003fe0100 */
[----:B------:R-:W-:Y:S02]  /*22b50*/  SEL R28, R28, RZ, P0 ;  /* 0x000000ff1c1c7207 */ /* 0x000fe40000000000 */
[----:B------:R-:W-:-:S04]  /*22b60*/  IADD3 R16, P0, PT, R52, UR4, RZ ;  /* 0x0000000434107c10 */ /* 0x000fc8000ff1e0ff */
[----:B------:R-:W-:Y:S01]  /*22b70*/  LEA.HI.X.SX32 R17, R52, UR5, 0x1, P0 ;  /* 0x0000000534117c11 */ /* 0x000fe200080f0eff */
[----:B------:R-:W-:-:S04]  /*22b80*/  IMAD R6, R56, UR8, R55 ;  /* 0x0000000838067c24 */ /* 0x000fc8000f8e0237 */
[----:B------:R0:W3:Y:S01]  /*22b90*/  LDG.E.U8 R56, desc[UR6][R16.64] ;  /* 0x0000000610387981 */ /* 0x0000e2000c1e1100 */
[----:B------:R-:W1:Y:S01]  /*22ba0*/  LDCU.U8 UR10, c[0x3][0x2b7] ;  /* 0x00c056e0ff0a77ac */ /* 0x000e620008000000 */
[----:B------:R-:W2:Y:S01]  /*22bb0*/  LDCU.U8 UR9, c[0x3][0x2b6] ;  /* 0x00c056c0ff0977ac */ /* 0x000ea20008000000 */
[----:B-1----:R-:W1:Y:S08]  /*22bc0*/  I2F.S8 R45, UR10 ;  /* 0x0000000a002d7d06 */ /* 0x002e700008001400 */
[----:B--2---:R-:W2:Y:S01]  /*22bd0*/  I2F.S8 R30, UR9 ;  /* 0x00000009001e7d06 */ /* 0x004ea20008001400 */
[----:B------:R-:W5:Y:S01]  /*22be0*/  LDCU.U8 UR10, c[0x3][0x2b9] ;  /* 0x00c05720ff0a77ac */ /* 0x000f620008000000 */
[----:B------:R-:W5:Y:S01]  /*22bf0*/  LDCU.U8 UR9, c[0x3][0x2b8] ;  /* 0x00c05700ff0977ac */ /* 0x000f620008000000 */
[-C--:B-1----:R-:W-:Y:S01]  /*22c00*/  FMUL R52, R0, R45.reuse ;  /* 0x0000002d00347220 */ /* 0x082fe20000400000 */
[----:B------:R-:W-:-:S04]  /*22c10*/  FMUL R45, R13, R45 ;  /* 0x0000002d0d2d7220 */ /* 0x000fc80000400000 */
[-C--:B--2---:R-:W-:Y:S01]  /*22c20*/  FFMA R45, R0, R30.reuse, R45 ;  /* 0x0000001e002d7223 */ /* 0x084fe2000000002d */
[----:B------:R-:W-:-:S03]  /*22c30*/  FFMA R52, R13, R30, -R52 ;  /* 0x0000001e0d347223 */ /* 0x000fc60000000834 */
[----:B------:R-:W-:Y:S01]  /*22c40*/  FADD R30, R45, 0.5 ;  /* 0x3f0000002d1e7421 */ /* 0x000fe20000000000 */
[----:B0-----:R-:W-:-:S03]  /*22c50*/  FADD R16, R52, 0.5 ;  /* 0x3f00000034107421 */ /* 0x001fc60000000000 */
[----:B------:R-:W0:Y:S08]  /*22c60*/  F2I.TRUNC.NTZ R45, R30 ;  /* 0x0000001e002d7305 */ /* 0x000e30000020f100 */
[----:B------:R-:W1:Y:S01]  /*22c70*/  F2I.TRUNC.NTZ R16, R16 ;  /* 0x0000001000107305 */ /* 0x000e62000020f100 */
[----:B------:R-:W-:Y:S02]  /*22c80*/  IMAD R8, R58, UR8, R59 ;  /* 0x000000083a087c24 */ /* 0x000fe4000f8e023b */
[----:B0-----:R-:W-:-:S05]  /*22c90*/  IMAD.IADD R58, R10, 0x1, R45 ;  /* 0x000000010a3a7824 */ /* 0x001fca00078e022d */
[----:B-----5:R-:W0:Y:S01]  /*22ca0*/  I2F.S8 R30, UR10 ;  /* 0x0000000a001e7d06 */ /* 0x020e220008001400 */
[----:B------:R-:W-:Y:S02]  /*22cb0*/  ISETP.GE.AND P0, PT, R58, RZ, PT ;  /* 0x000000ff3a00720c */ /* 0x000fe40003f06270 */
[----:B------:R-:W-:Y:S01]  /*22cc0*/  VIMNMX R45, PT, PT, R11, R58, PT ;  /* 0x0000003a0b2d7248 */ /* 0x000fe20003fe0100 */
[----:B-1----:R-:W-:-:S03]  /*22cd0*/  IMAD.IADD R17, R7, 0x1, R16 ;  /* 0x0000000107117824 */ /* 0x002fc600078e0210 */
[----:B------:R-:W-:Y:S02]  /*22ce0*/  SEL R45, R45, RZ, P0 ;  /* 0x000000ff2d2d7207 */ /* 0x000fe40000000000 */
[----:B------:R-:W-:Y:S02]  /*22cf0*/  ISETP.GE.AND P0, PT, R17, RZ, PT ;  /* 0x000000ff1100720c */ /* 0x000fe40003f06270 */
[----:B------:R-:W-:Y:S02]  /*22d00*/  VIMNMX R52, PT, PT, R12, R17, PT ;  /* 0x000000110c347248 */ /* 0x000fe40003fe0100 */
[----:B------:R-:W1:Y:S02]  /*22d10*/  I2F.S8 R17, UR9 ;  /* 0x0000000900117d06 */ /* 0x000e640008001400 */
[----:B------:R-:W-:Y:S02]  /*22d20*/  SEL R52, R52, RZ, P0 ;  /* 0x000000ff34347207 */ /* 0x000fe40000000000 */
[----:B----4-:R-:W-:Y:S01]  /*22d30*/  ISETP.GE.U32.AND P0, PT, R24, R29, PT ;  /* 0x0000001d1800720c */ /* 0x010fe20003f06070 */
        /* <DEDUP_REMOVED lines=27> */
[----:B0-----:R-:W0:Y:S05]  /*22ef0*/  I2F.S8 R47, UR10 ;  /* 0x0000000a002f7d06 */ /* 0x001e2a0008001400 */
[----:B------:R5:W4:Y:S03]  /*22f00*/  LDG.E.U8 R19, desc[UR6][R18.64] ;  /* 0x0000000612137981 */ /* 0x000b26000c1e1100 */
        /* <DEDUP_REMOVED lines=8> */
[----:B------:R-:W-:-:S04]  /*22f90*/  FFMA R54, R13, R15, -R54 ;  /* 0x0000000f0d367223 */ /* 0x000fc80000000836 */
[----:B------:R-:W-:Y:S01]  /*22fa0*/  FADD R15, R54, 0.5 ;  /* 0x3f000000360f7421 */ /* 0x000fe20000000000 */
[----:B--2---:R-:W-:-:S05]  /*22fb0*/  IMAD.IADD R16, R10, 0x1, R53 ;  /* 0x000000010a107824 */ /* 0x004fca00078e0235 */
        /* <DEDUP_REMOVED lines=47> */
[----:B------:R-:W-:-:S04]  /*232b0*/  FADD R20, R43, 0.5 ;  /* 0x3f0000002b147421 */ /* 0x000fc80000000000 */
[----:B0-----:R-:W0:Y:S02]  /*232c0*/  F2I.TRUNC.NTZ R17, R20 ;  /* 0x0000001400117305 */ /* 0x001e24000020f100 */
        /* <DEDUP_REMOVED lines=10> */
[----:B------:R-:W0:Y:S02]  /*23370*/  I2F.S8 R17, UR9 ;  /* 0x0000000900117d06 */ /* 0x000e240008001400 */
[----:B------:R-:W-:Y:S02]  /*23380*/  SEL R56, R56, RZ, P0 ;  /* 0x000000ff38387207 */ /* 0x000fe40000000000 */
[----:B----4-:R-:W-:Y:S01]  /*23390*/  ISETP.GE.U32.AND P0, PT, R24, R19, PT ;  /* 0x000000131800720c */ /* 0x010fe20003f06070 */
[-C--:B-1----:R-:W-:Y:S01]  /*233a0*/  FMUL R19, R13, R20.reuse ;  /* 0x000000140d137220 */ /* 0x082fe20000400000 */
[----:B------:R-:W-:Y:S01]  /*233b0*/  FMUL R24, R0, R20 ;  /* 0x0000001400187220 */ /* 0x000fe20000400000 */
[----:B------:R-:W-:Y:S01]  /*233c0*/  @!P4 VIADD R3, R3, 0x40 ;  /* 0x000000400303c836 */ /* 0x000fe20000000000 */
[----:B------:R-:W-:Y:S01]  /*233d0*/  LOP3.LUT P4, RZ, R36, 0x4000, RZ, 0xc0, !PT ;  /* 0x0000400024ff7812 */ /* 0x000fe2000788c0ff */
[-C--:B0-----:R-:W-:Y:S01]  /*233e0*/  FFMA R19, R0, R17.reuse, R19 ;  /* 0x0000001100137223 */ /* 0x081fe20000000013 */
[----:B------:R-:W-:-:S03]  /*233f0*/  FFMA R24, R13, R17, -R24 ;  /* 0x000000110d187223 */ /* 0x000fc60000000818 */
[----:B------:R-:W-:Y:S01]  /*23400*/  FADD R16, R19, 0.5 ;  /* 0x3f00000013107421 */ /* 0x000fe20000000000 */
[----:B------:R-:W-:Y:S01]  /*23410*/  LOP3.LUT P6, RZ, R36, 0x2000, RZ, 0xc0, !PT ;  /* 0x0000200024ff7812 */ /* 0x000fe200078cc0ff */
[----:B------:R-:W-:Y:S02]  /*23420*/  FADD R24, R24, 0.5 ;  /* 0x3f00000018187421 */ /* 0x000fe40000000000 */
[----:B------:R-:W0:Y:S04]  /*23430*/  F2I.TRUNC.NTZ R17, R16 ;  /* 0x0000001000117305 */ /* 0x000e28000020f100 */
[----:B------:R-:W-:-:S04]  /*23440*/  @!P4 VIADD R2, R2, 0x80 ;  /* 0x000000800202c836 */ /* 0x000fc80000000000 */
[----:B------:R-:W1:Y:S02]  /*23450*/  F2I.TRUNC.NTZ R24, R24 ;  /* 0x0000001800187305 */ /* 0x000e64000020f100 */
[----:B------:R-:W-:Y:S01]  /*23460*/  @!P6 VIADD R2, R2, 0x100 ;  /* 0x000001000202e836 */ /* 0x000fe20000000000 */
[C---:B------:R-:W-:Y:S02]  /*23470*/  LOP3.LUT P6, RZ, R36.reuse, 0x8000, RZ, 0xc0, !PT ;  /* 0x0000800024ff7812 */ /* 0x040fe400078cc0ff */
        /* <DEDUP_REMOVED lines=25> */
[----:B------:R-:W-:-:S03]  /*23610*/  FMUL R44, R0, R22 ;  /* 0x00000016002c7220 */ /* 0x000fc60000400000 */
[-C--:B-1----:R-:W-:Y:S01]  /*23620*/  FFMA R41, R0, R21.reuse, R41 ;  /* 0x0000001500297223 */ /* 0x082fe20000000029 */
[----:B------:R-:W-:-:S03]  /*23630*/  FFMA R44, R13, R21, -R44 ;  /* 0x000000150d2c7223 */ /* 0x000fc6000000082c */
[----:B------:R-:W-:-:S06]  /*23640*/  FADD R21, R41, 0.5 ;  /* 0x3f00000029157421 */ /* 0x000fcc0000000000 */
[----:B------:R-:W3:Y:S02]  /*23650*/  F2I.TRUNC.NTZ R21, R21 ;  /* 0x0000001500157305 */ /* 0x000ee4000020f100 */
[----:B---3--:R-:W-:-:S05]  /*23660*/  IMAD.IADD R16, R10, 0x1, R21 ;  /* 0x000000010a107824 */ /* 0x008fca00078e0215 */
        /* <DEDUP_REMOVED lines=11> */
[----:B------:R-:W-:Y:S01]  /*23720*/  FMUL R21, R13, R21 ;  /* 0x000000150d157220 */ /* 0x000fe20000400000 */
[----:B------:R-:W-:-:S03]  /*23730*/  SEL R44, R44, RZ, P0 ;  /* 0x000000ff2c2c7207 */ /* 0x000fc60000000000 */
[-C--:B0-----:R-:W-:Y:S01]  /*23740*/  FFMA R21, R0, R17.reuse, R21 ;  /* 0x0000001100157223 */ /* 0x081fe20000000015 */
[----:B------:R-:W-:-:S03]  /*23750*/  FFMA R16, R13, R17, -R22 ;  /* 0x000000110d107223 */ /* 0x000fc60000000816 */
[----:B------:R-:W-:-:S06]  /*23760*/  FADD R17, R21, 0.5 ;  /* 0x3f00000015117421 */ /* 0x000fcc0000000000 */
        /* <DEDUP_REMOVED lines=45> */
[----:B------:R-:W-:-:S02]  /*23a40*/  SEL R48, R48, RZ, P0 ;  /* 0x000000ff30307207 */ /* 0x000fc40000000000 */
[----:B------:R-:W-:Y:S02]  /*23a50*/  LOP3.LUT R36, R36, 0xfffffbff, RZ, 0xc0, !PT ;  /* 0xfffffbff24247812 */ /* 0x000fe400078ec0ff */
[----:B----4-:R-:W-:Y:S01]  /*23a60*/  ISETP.GE.U32.AND P0, PT, R24, R53, PT ;  /* 0x000000351800720c */ /* 0x010fe20003f06070 */
[-C--:B0-----:R-:W-:Y:S01]  /*23a70*/  FMUL R24, R0, R17.reuse ;  /* 0x0000001100187220 */ /* 0x081fe20000400000 */
[----:B------:R-:W-:-:S04]  /*23a80*/  FMUL R17, R13, R17 ;  /* 0x000000110d117220 */ /* 0x000fc80000400000 */
[----:B-1----:R-:W-:-:S04]  /*23a90*/  FFMA R17, R0, R16, R17 ;  /* 0x0000001000117223 */ /* 0x002fc80000000011 */
[----:B------:R-:W-:-:S06]  /*23aa0*/  FADD R17, R17, 0.5 ;  /* 0x3f00000011117421 */ /* 0x000fcc0000000000 */
[----:B------:R-:W0:Y:S01]  /*23ab0*/  F2I.TRUNC.NTZ R17, R17 ;  /* 0x0000001100117305 */ /* 0x000e22000020f100 */
        /* <DEDUP_REMOVED lines=27> */
[----:B------:R-:W-:-:S03]  /*23c70*/  FMUL R46, R0, R42 ;  /* 0x0000002a002e7220 */ /* 0x000fc60000400000 */
        /* <DEDUP_REMOVED lines=53> */
[----:B------:R-:W-:-:S06]  /*23fd0*/  FADD R27, R45, 0.5 ;  /* 0x3f0000002d1b7421 */ /* 0x000fcc0000000000 */
[----:B------:R-:W0:Y:S02]  /*23fe0*/  F2I.TRUNC.NTZ R27, R27 ;  /* 0x0000001b001b7305 */ /* 0x000e24000020f100 */
        /* <DEDUP_REMOVED lines=12> */
[----:B------:R-:W-:-:S04]  /*240b0*/  FMUL R27, R13, R27 ;  /* 0x0000001b0d1b7220 */ /* 0x000fc80000400000 */
[-C--:B0-----:R-:W-:Y:S01]  /*240c0*/  FFMA R27, R0, R17.reuse, R27 ;  /* 0x00000011001b7223 */ /* 0x081fe2000000001b */
[----:B------:R-:W-:-:S03]  /*240d0*/  FFMA R28, R13, R17, -R28 ;  /* 0x000000110d1c7223 */ /* 0x000fc6000000081c */
[----:B------:R-:W-:Y:S01]  /*240e0*/  FADD R16, R27, 0.5 ;  /* 0x3f0000001b107421 */ /* 0x000fe20000000000 */
[----:B------:R-:W-:-:S03]  /*240f0*/  FADD R52, R28, 0.5 ;  /* 0x3f0000001c347421 */ /* 0x000fc60000000000 */
[----:B------:R-:W0:Y:S01]  /*24100*/  F2I.TRUNC.NTZ R17, R16 ;  /* 0x0000001000117305 */ /* 0x000e22000020f100 */
[----:B------:R-:W-:-:S07]  /*24110*/  SEL R46, R46, RZ, P0 ;  /* 0x000000ff2e2e7207 */ /* 0x000fce0000000000 */
[----:B------:R-:W1:Y:S01]  /*24120*/  F2I.TRUNC.NTZ R52, R52 ;  /* 0x0000003400347305 */ /* 0x000e62000020f100 */
[----:B------:R-:W3:Y:S01]  /*24130*/  LDCU.U8 UR10, c[0x3][0x2d3] ;  /* 0x00c05a60ff0a77ac */ /* 0x000ee20008000000 */
[----:B----4-:R-:W-:Y:S01]  /*24140*/  ISETP.GE.U32.AND P0, PT, R53, R58, PT ;  /* 0x0000003a3500720c */ /* 0x010fe20003f06070 */
[----:B0-----:R-:W-:Y:S01]  /*24150*/  IMAD.IADD R32, R10, 0x1, R17 ;  /* 0x000000010a207824 */ /* 0x001fe200078e0211 */
[----:B------:R-:W-:Y:S01]  /*24160*/  LOP3.LUT R36, R36, 0x7fffffff, RZ, 0xc0, !PT ;  /* 0x7fffffff24247812 */ /* 0x000fe200078ec0ff */
[----:B------:R-:W0:Y:S03]  /*24170*/  LDCU.U8 UR9, c[0x3][0x2d2] ;  /* 0x00c05a40ff0977ac */ /* 0x000e260008000000 */
[----:B------:R-:W-:Y:S01]  /*24180*/  VIMNMX R27, PT, PT, R11, R32, PT ;  /* 0x000000200b1b7248 */ /* 0x000fe20003fe0100 */
[----:B-1----:R-:W-:-:S06]  /*24190*/  IMAD.IADD R17, R7, 0x1, R52 ;  /* 0x0000000107117824 */ /* 0x002fcc00078e0234 */
        /* <DEDUP_REMOVED lines=8> */
[C---:B------:R-:W-:Y:S01]  /*24220*/  IADD3 R16, P0, PT, R29.reuse, UR4, RZ ;  /* 0x000000041d107c10 */ /* 0x040fe2000ff1e0ff */
[----:B---3--:R-:W1:Y:S03]  /*24230*/  I2F.S8 R30, UR10 ;  /* 0x0000000a001e7d06 */ /* 0x008e660008001400 */
[----:B------:R-:W-:Y:S02]  /*24240*/  LEA.HI.X.SX32 R17, R29, UR5, 0x1, P0 ;  /* 0x000000051d117c11 */ /* 0x000fe400080f0eff */
[----:B------:R-:W-:-:S03]  /*24250*/  IADD3 R32, P0, PT, R47, UR4, RZ ;  /* 0x000000042f207c10 */ /* 0x000fc6000ff1e0ff */
[----:B0-----:R-:W0:Y:S01]  /*24260*/  I2F.S8 R29, UR9 ;  /* 0x00000009001d7d06 */ /* 0x001e220008001400 */
[----:B------:R-:W-:Y:S01]  /*24270*/  LEA.HI.X.SX32 R33, R47, UR5, 0x1, P0 ;  /* 0x000000052f217c11 */ /* 0x000fe200080f0eff */
[----:B------:R3:W4:Y:S01]  /*24280*/  LDG.E.U8 R53, desc[UR6][R16.64] ;  /* 0x0000000610357981 */ /* 0x000722000c1e1100 */
[----:B------:R-:W5:Y:S03]  /*24290*/  LDCU.U8 UR10, c[0x3][0x2d5] ;  /* 0x00c05aa0ff0a77ac */ /* 0x000f660008000000 */
[----:B------:R2:W4:Y:S01]  /*242a0*/  LDG.E.U8 R58, desc[UR6][R32.64] ;  /* 0x00000006203a7981 */ /* 0x000522000c1e1100 */
[CC--:B-1----:R-:W-:Y:S01]  /*242b0*/  FMUL R47, R13.reuse, R30.reuse ;  /* 0x0000001e0d2f7220 */ /* 0x0c2fe20000400000 */
[C---:B------:R-:W-:Y:S01]  /*242c0*/  FMUL R52, R0.reuse, R30 ;  /* 0x0000001e00347220 */ /* 0x040fe20000400000 */
[----:B------:R-:W1:Y:S02]  /*242d0*/  LDCU.U8 UR9, c[0x3][0x2d4] ;  /* 0x00c05a80ff0977ac */ /* 0x000e640008000000 */
[-C--:B0-----:R-:W-:Y:S01]  /*242e0*/  FFMA R47, R0, R29.reuse, R47 ;  /* 0x0000001d002f7223 */ /* 0x081fe2000000002f */
        /* <DEDUP_REMOVED lines=9> */
[----:B-----5:R-:W3:Y:S01]  /*24380*/  I2F.S8 R29, UR10 ;  /* 0x0000000a001d7d06 */ /* 0x020ee20008001400 */
[----:B0-----:R-:W-:-:S05]  /*24390*/  IMAD.IADD R17, R7, 0x1, R16 ;  /* 0x0000000107117824 */ /* 0x001fca00078e0210 */
[----:B------:R-:W-:Y:S02]  /*243a0*/  ISETP.GE.AND P0, PT, R17, RZ, PT ;  /* 0x000000ff1100720c */ /* 0x000fe40003f06270 */
[----:B------:R-:W-:Y:S02]  /*243b0*/  VIMNMX R52, PT, PT, R12, R17, PT ;  /* 0x000000110c347248 */ /* 0x000fe40003fe0100 */
[----:B-1----:R-:W0:Y:S01]  /*243c0*/  I2F.S8 R17, UR9 ;  /* 0x0000000900117d06 */ /* 0x002e220008001400 */
[-C--:B---3--:R-:W-:Y:S01]  /*243d0*/  FMUL R30, R0, R29.reuse ;  /* 0x0000001d001e7220 */ /* 0x088fe20000400000 */
[----:B------:R-:W-:-:S04]  /*243e0*/  FMUL R29, R13, R29 ;  /* 0x0000001d0d1d7220 */ /* 0x000fc80000400000 */
[-C--:B0-----:R-:W-:Y:S01]  /*243f0*/  FFMA R29, R0, R17.reuse, R29 ;  /* 0x00000011001d7223 */ /* 0x081fe2000000001d */
[----:B------:R-:W-:-:S03]  /*24400*/  FFMA R30, R13, R17, -R30 ;  /* 0x000000110d1e7223 */ /* 0x000fc6000000081e */
[----:B------:R-:W-:Y:S01]  /*24410*/  FADD R17, R29, 0.5 ;  /* 0x3f0000001d117421 */ /* 0x000fe20000000000 */
[----:B------:R-:W-:-:S05]  /*24420*/  SEL R52, R52, RZ, P0 ;  /* 0x000000ff34347207 */ /* 0x000fca0000000000 */
[----:B------:R-:W0:Y:S01]  /*24430*/  F2I.TRUNC.NTZ R17, R17 ;  /* 0x0000001100117305 */ /* 0x000e22000020f100 */
        /* <DEDUP_REMOVED lines=32> */
[----:B------:R-:W0:Y:S02]  /*24640*/  F2I.TRUNC.NTZ R15, R18 ;  /* 0x00000012000f7305 */ /* 0x000e24000020f100 */
[----:B0-----:R-:W-:Y:S02]  /*24650*/  IMAD.IADD R16, R10, 0x1, R15 ;  /* 0x000000010a107824 */ /* 0x001fe400078e020f */
[----:B------:R-:W-:-:S03]  /*24660*/  FADD R15, R54, 0.5 ;  /* 0x3f000000360f7421 */ /* 0x000fc60000000000 */
        /* <DEDUP_REMOVED lines=31> */
[----:B------:R-:W-:Y:S01]  /*24860*/  IMAD R41, R41, UR8, R44 ;  /* 0x0000000829297c24 */ /* 0x000fe2000f8e022c */
[----:B-1----:R-:W0:Y:S02]  /*24870*/  I2F.S8 R20, UR10 ;  /* 0x0000000a00147d06 */ /* 0x002e240008001400 */
[----:B------:R-:W-:Y:S02]  /*24880*/  SEL R15, R15, RZ, P0 ;  /* 0x000000ff0f0f7207 */ /* 0x000fe40000000000 */
[----:B------:R-:W-:-:S04]  /*24890*/  IADD3 R16, P0, PT, R19, UR4, RZ ;  /* 0x0000000413107c10 */ /* 0x000fc8000ff1e0ff */
[----:B------:R-:W-:Y:S02]  /*248a0*/  LEA.HI.X.SX32 R17, R19, UR5, 0x1, P0 ;  /* 0x0000000513117c11 */ /* 0x000fe400080f0eff */
[C---:B------:R-:W-:Y:S01]  /*248b0*/  IADD3 R32, P0, PT, R41.reuse, UR4, RZ ;  /* 0x0000000429207c10 */ /* 0x040fe2000ff1e0ff */
[----:B---3--:R-:W1:Y:S01]  /*248c0*/  I2F.S8 R19, UR9 ;  /* 0x0000000900137d06 */ /* 0x008e620008001400 */
[----:B------:R-:W3:Y:S01]  /*248d0*/  LDCU.U8 UR10, c[0x3][0x2dd] ;  /* 0x00c05ba0ff0a77ac */ /* 0x000ee20008000000 */
[----:B------:R4:W5:Y:S01]  /*248e0*/  LDG.E.U8 R53, desc[UR6][R16.64] ;  /* 0x0000000610357981 */ /* 0x000962000c1e1100 */
[----:B------:R-:W-:Y:S01]  /*248f0*/  LEA.HI.X.SX32 R33, R41, UR5, 0x1, P0 ;  /* 0x0000000529217c11 */ /* 0x000fe200080f0eff */
[CC--:B0-----:R-:W-:Y:S01]  /*24900*/  FMUL R41, R13.reuse, R20.reuse ;  /* 0x000000140d297220 */ /* 0x0c1fe20000400000 */
[C---:B------:R-:W-:Y:S01]  /*24910*/  FMUL R44, R0.reuse, R20 ;  /* 0x00000014002c7220 */ /* 0x040fe20000400000 */
[----:B------:R-:W0:Y:S02]  /*24920*/  LDCU.U8 UR9, c[0x3][0x2dc] ;  /* 0x00c05b80ff0977ac */ /* 0x000e240008000000 */
[----:B------:R2:W5:Y:S01]  /*24930*/  LDG.E.U8 R58, desc[UR6][R32.64] ;  /* 0x00000006203a7981 */ /* 0x000562000c1e1100 */
[-C--:B-1----:R-:W-:Y:S01]  /*24940*/  FFMA R41, R0, R19.reuse, R41 ;  /* 0x0000001300297223 */ /* 0x082fe20000000029 */
[----:B------:R-:W-:-:S03]  /*24950*/  FFMA R44, R13, R19, -R44 ;  /* 0x000000130d2c7223 */ /* 0x000fc6000000082c */
[----:B------:R-:W-:-:S06]  /*24960*/  FADD R19, R41, 0.5 ;  /* 0x3f00000029137421 */ /* 0x000fcc0000000000 */
[----:B------:R-:W4:Y:S02]  /*24970*/  F2I.TRUNC.NTZ R19, R19 ;  /* 0x0000001300137305 */ /* 0x000f24000020f100 */
        /* <DEDUP_REMOVED lines=12> */
[----:B------:R-:W-:-:S04]  /*24a40*/  FMUL R19, R13, R19 ;  /* 0x000000130d137220 */ /* 0x000fc80000400000 */
[-C--:B0-----:R-:W-:Y:S01]  /*24a50*/  FFMA R19, R0, R17.reuse, R19 ;  /* 0x0000001100137223 */ /* 0x081fe20000000013 */
[----:B------:R-:W-:-:S03]  /*24a60*/  FFMA R20, R13, R17, -R20 ;  /* 0x000000110d147223 */ /* 0x000fc60000000814 */
[----:B------:R-:W-:Y:S01]  /*24a70*/  FADD R17, R19, 0.5 ;  /* 0x3f00000013117421 */ /* 0x000fe20000000000 */
[----:B------:R-:W-:-:S05]  /*24a80*/  SEL R44, R44, RZ, P0 ;  /* 0x000000ff2c2c7207 */ /* 0x000fca0000000000 */
[----:B------:R-:W0:Y:S01]  /*24a90*/  F2I.TRUNC.NTZ R17, R17 ;  /* 0x0000001100117305 */ /* 0x000e22000020f100 */
[----:B--2---:R-:W-:Y:S02]  /*24aa0*/  ISETP.GE.U32.AND P0, PT, R51, R56, PT ;  /* 0x000000383300720c */ /* 0x004fe40003f06070 */
[----:B------:R-:W-:Y:S01]  /*24ab0*/  LOP3.LUT R40, R40, 0xffffbfff, RZ, 0xc0, !PT ;  /* 0xffffbfff28287812 */ /* 0x000fe200078ec0ff */
[----:B------:R-:W-:Y:S01]  /*24ac0*/  FADD R51, R20, 0.5 ;  /* 0x3f00000014337421 */ /* 0x000fe20000000000 */
[----:B0-----:R-:W-:-:S09]  /*24ad0*/  IMAD.IADD R16, R10, 0x1, R17 ;  /* 0x000000010a107824 */ /* 0x001fd200078e0211 */
        /* <DEDUP_REMOVED lines=45> */
[----:B------:R-:W-:-:S05]  /*24db0*/  SEL R48, R48, RZ, P0 ;  /* 0x000000ff30307207 */ /* 0x000fca0000000000 */
[----:B------:R-:W0:Y:S01]  /*24dc0*/  F2I.TRUNC.NTZ R17, R17 ;  /* 0x0000001100117305 */ /* 0x000e22000020f100 */
[----:B-----5:R-:W-:Y:S02]  /*24dd0*/  ISETP.GE.U32.AND P0, PT, R53, R58, PT ;  /* 0x0000003a3500720c */ /* 0x020fe40003f06070 */
        /* <DEDUP_REMOVED lines=20> */
[----:B------:R-:W-:Y:S01]  /*24f20*/  LEA.HI.X.SX32 R33, R42, UR5, 0x1, P0 ;  /* 0x000000052a217c11 */ /* 0x000fe200080f0eff */
[----:B-1----:R-:W1:Y:S04]  /*24f30*/  I2F.S8 R24, UR10 ;  /* 0x0000000a00187d06 */ /* 0x002e680008001400 */
[----:B------:R5:W4:Y:S04]  /*24f40*/  LDG.E.U8 R58, desc[UR6][R32.64] ;  /* 0x00000006203a7981 */ /* 0x000b28000c1e1100 */
        /* <DEDUP_REMOVED lines=78> */
[----:B----4-:R-:W-:Y:S02]  /*25430*/  ISETP.GE.U32.AND P0, PT, R53, R58, PT ;  /* 0x0000003a3500720c */ /* 0x010fe40003f06070 */
[----:B------:R-:W-:Y:S01]  /*25440*/  LOP3.LUT R40, R40, 0xfffffbff, RZ, 0xc0, !PT ;  /* 0xfffffbff28287812 */ /* 0x000fe200078ec0ff */
[----:B------:R-:W-:Y:S01]  /*25450*/  FADD R53, R26, 0.5 ;  /* 0x3f0000001a357421 */ /* 0x000fe20000000000 */
[----:B0-----:R-:W-:-:S09]  /*25460*/  IMAD.IADD R16, R10, 0x1, R17 ;  /* 0x000000010a107824 */ /* 0x001fd200078e0211 */
        /* <DEDUP_REMOVED lines=98> */
[----:B-----5:R-:W-:Y:S01]  /*25a90*/  ISETP.GE.U32.AND P0, PT, R53, R58, PT ;  /* 0x0000003a3500720c */ /* 0x020fe20003f06070 */
[----:B------:R-:W-:-:S06]  /*25aa0*/  FADD R53, R16, 0.5 ;  /* 0x3f00000010357421 */ /* 0x000fcc0000000000 */
[----:B------:R-:W1:Y:S01]  /*25ab0*/  F2I.TRUNC.NTZ R16, R53 ;  /* 0x0000003500107305 */ /* 0x000e62000020f100 */
[----:B------:R-:W-:Y:S01]  /*25ac0*/  LOP3.LUT R40, R40, 0xfffffeff, RZ, 0xc0, !PT ;  /* 0xfffffeff28287812 */ /* 0x000fe200078ec0ff */
[----:B0-----:R-:W-:Y:S01]  /*25ad0*/  IMAD.IADD R30, R10, 0x1, R17 ;  /* 0x000000010a1e7824 */ /* 0x001fe200078e0211 */
[----:B------:R-:W0:Y:S01]  /*25ae0*/  LDCU.U8 UR10, c[0x3][0x2f3] ;  /* 0x00c05e60ff0a77ac */ /* 0x000e220008000000 */
[----:B------:R-:W3:Y:S02]  /*25af0*/  LDCU.U8 UR9, c[0x3][0x2f2] ;  /* 0x00c05e40ff0977ac */ /* 0x000ee40008000000 */
        /* <DEDUP_REMOVED lines=8> */
[----:B0-----:R-:W0:Y:S03]  /*25b80*/  I2F.S8 R18, UR10 ;  /* 0x0000000a00127d06 */ /* 0x001e260008001400 */
        /* <DEDUP_REMOVED lines=16> */
[----:B------:R-:W4:Y:S02]  /*25c90*/  F2I.TRUNC.NTZ R15, R18 ;  /* 0x00000012000f7305 */ /* 0x000f24000020f100 */
[----:B----4-:R-:W-:Y:S02]  /*25ca0*/  IMAD.IADD R16, R10, 0x1, R15 ;  /* 0x000000010a107824 */ /* 0x010fe400078e020f */
[----:B------:R-:W-:-:S03]  /*25cb0*/  FADD R15, R44, 0.5 ;  /* 0x3f0000002c0f7421 */ /* 0x000fc60000000000 */
        /* <DEDUP_REMOVED lines=65> */
[----:B------:R-:W-:Y:S01]  /*260d0*/  FADD R17, R19, 0.5 ;  /* 0x3f00000013117421 */ /* 0x000fe20000000000 */
[----:B-----5:R-:W-:Y:S01]  /*260e0*/  ISETP.GE.U32.AND P0, PT, R53, R58, PT ;  /* 0x0000003a3500720c */ /* 0x020fe20003f06070 */
[----:B------:R-:W-:-:S04]  /*260f0*/  FADD R53, R16, 0.5 ;  /* 0x3f00000010357421 */ /* 0x000fc80000000000 */
[----:B------:R-:W0:Y:S08]  /*26100*/  F2I.TRUNC.NTZ R17, R17 ;  /* 0x0000001100117305 */ /* 0x000e30000020f100 */
[----:B------:R-:W1:Y:S01]  /*26110*/  F2I.TRUNC.NTZ R16, R53 ;  /* 0x0000003500107305 */ /* 0x000e62000020f100 */
[----:B------:R-:W-:Y:S01]  /*26120*/  LOP3.LUT R39, R39, 0xfffffffd, RZ, 0xc0, !PT ;  /* 0xfffffffd27277812 */ /* 0x000fe200078ec0ff */
[----:B0-----:R-:W-:-:S03]  /*26130*/  IMAD.IADD R20, R10, 0x1, R17 ;  /* 0x000000010a147824 */ /* 0x001fc600078e0211 */
[----:B------:R-:W-:Y:S01]  /*26140*/  @P0 LOP3.LUT R39, R39, 0x2, RZ, 0xfc, !PT ;  /* 0x0000000227270812 */ /* 0x000fe200078efcff */
[----:B------:R-:W0:Y:S01]  /*26150*/  LDCU.U8 UR10, c[0x3][0x2fb] ;  /* 0x00c05f60ff0a77ac */ /* 0x000e220008000000 */
[----:B------:R-:W-:Y:S02]  /*26160*/  ISETP.GE.AND P0, PT, R20, RZ, PT ;  /* 0x000000ff1400720c */ /* 0x000fe40003f06270 */
[----:B------:R-:W-:Y:S01]  /*26170*/  VIMNMX R20, PT, PT, R11, R20, PT ;  /* 0x000000140b147248 */ /* 0x000fe20003fe0100 */
[----:B-1----:R-:W-:Y:S01]  /*26180*/  IMAD.IADD R19, R7, 0x1, R16 ;  /* 0x0000000107137824 */ /* 0x002fe200078e0210 */
[----:B------:R-:W1:Y:S02]  /*26190*/  LDCU.U8 UR9, c[0x3][0x2fa] ;  /* 0x00c05f40ff0977ac */ /* 0x000e640008000000 */
[----:B------:R-:W-:Y:S01]  /*261a0*/  SEL R20, R20, RZ, P0 ;  /* 0x000000ff14147207 */ /* 0x000fe20000000000 */
[----:B------:R-:W-:Y:S01]  /*261b0*/  IMAD R21, R21, UR8, R22 ;  /* 0x0000000815157c24 */ /* 0x000fe2000f8e0216 */
[----:B------:R-:W-:-:S02]  /*261c0*/  ISETP.GE.AND P0, PT, R19, RZ, PT ;  /* 0x000000ff1300720c */ /* 0x000fc40003f06270 */
[----:B------:R-:W-:Y:S01]  /*261d0*/  VIMNMX R19, PT, PT, R12, R19, PT ;  /* 0x000000130c137248 */ /* 0x000fe20003fe0100 */
[----:B------:R-:W-:-:S03]  /*261e0*/  IMAD R42, R42, UR8, R49 ;  /* 0x000000082a2a7c24 */ /* 0x000fc6000f8e0231 */
[----:B------:R-:W-:Y:S02]  /*261f0*/  SEL R19, R19, RZ, P0 ;  /* 0x000000ff13137207 */ /* 0x000fe40000000000 */
[----:B------:R-:W-:-:S04]  /*26200*/  IADD3 R16, P0, PT, R21, UR4, RZ ;  /* 0x0000000415107c10 */ /* 0x000fc8000ff1e0ff */
[----:B------:R-:W-:Y:S02]  /*26210*/  LEA.HI.X.SX32 R17, R21, UR5, 0x1, P0 ;  /* 0x0000000515117c11 */ /* 0x000fe400080f0eff */
[C---:B------:R-:W-:Y:S01]  /*26220*/  IADD3 R32, P0, PT, R42.reuse, UR4, RZ ;  /* 0x000000042a207c10 */ /* 0x040fe2000ff1e0ff */
[----:B0-----:R-:W0:Y:S02]  /*26230*/  I2F.S8 R22, UR10 ;  /* 0x0000000a00167d06 */ /* 0x001e240008001400 */
[----:B------:R3:W4:Y:S01]  /*26240*/  LDG.E.U8 R53, desc[UR6][R16.64] ;  /* 0x0000000610357981 */ /* 0x000722000c1e1100 */
[----:B------:R-:W-:-:S05]  /*26250*/  LEA.HI.X.SX32 R33, R42, UR5, 0x1, P0 ;  /* 0x000000052a217c11 */ /* 0x000fca00080f0eff */
[----:B-1----:R-:W1:Y:S01]  /*26260*/  I2F.S8 R21, UR9 ;  /* 0x0000000900157d06 */ /* 0x002e620008001400 */
[----:B------:R5:W4:Y:S01]  /*26270*/  LDG.E.U8 R58, desc[UR6][R32.64] ;  /* 0x00000006203a7981 */ /* 0x000b22000c1e1100 */
        /* <DEDUP_REMOVED lines=76> */
[----:B----4-:R-:W-:Y:S01]  /*26740*/  ISETP.GE.U32.AND P0, PT, R53, R58, PT ;  /* 0x0000003a3500720c */ /* 0x010fe20003f06070 */
[----:B------:R-:W-:-:S04]  /*26750*/  FADD R53, R16, 0.5 ;  /* 0x3f00000010357421 */ /* 0x000fc80000000000 */
[----:B------:R-:W0:Y:S08]  /*26760*/  F2I.TRUNC.NTZ R17, R17 ;  /* 0x0000001100117305 */ /* 0x000e30000020f100 */
[----:B------:R-:W1:Y:S01]  /*26770*/  F2I.TRUNC.NTZ R16, R53 ;  /* 0x0000003500107305 */ /* 0x000e62000020f100 */
[----:B------:R-:W-:Y:S01]  /*26780*/  LOP3.LUT R40, R40, 0xdfffffff, RZ, 0xc0, !PT ;  /* 0xdfffffff28287812 */ /* 0x000fe200078ec0ff */
[----:B------:R-:W3:Y:S01]  /*26790*/  LDCU.U8 UR10, c[0x3][0x303] ;  /* 0x00c06060ff0a77ac */ /* 0x000ee20008000000 */
[----:B0-----:R-:W-:-:S02]  /*267a0*/  IMAD.IADD R24, R10, 0x1, R17 ;  /* 0x000000010a187824 */ /* 0x001fc400078e0211 */
[----:B------:R-:W-:Y:S01]  /*267b0*/  @P0 LOP3.LUT R40, R40, 0x20000000, RZ, 0xfc, !PT ;  /* 0x2000000028280812 */ /* 0x000fe200078efcff */
[----:B------:R-:W0:Y:S02]  /*267c0*/  LDCU.U8 UR9, c[0x3][0x302] ;  /* 0x00c06040ff0977ac */ /* 0x000e240008000000 */
[----:B------:R-:W-:Y:S02]  /*267d0*/  ISETP.GE.AND P0, PT, R24, RZ, PT ;  /* 0x000000ff1800720c */ /* 0x000fe40003f06270 */
[----:B------:R-:W-:Y:S01]  /*267e0*/  VIMNMX R24, PT, PT, R11, R24, PT ;  /* 0x000000180b187248 */ /* 0x000fe20003fe0100 */
[----:B-1----:R-:W-:-:S03]  /*267f0*/  IMAD.IADD R23, R7, 0x1, R16 ;  /* 0x0000000107177824 */ /* 0x002fc600078e0210 */
[----:B------:R-:W-:Y:S01]  /*26800*/  SEL R24, R24, RZ, P0 ;  /* 0x000000ff18187207 */ /* 0x000fe20000000000 */
[----:B------:R-:W-:Y:S01]  /*26810*/  IMAD R25, R25, UR8, R26 ;  /* 0x0000000819197c24 */ /* 0x000fe2000f8e021a */
[----:B------:R-:W-:Y:S02]  /*26820*/  ISETP.GE.AND P0, PT, R23, RZ, PT ;  /* 0x000000ff1700720c */ /* 0x000fe40003f06270 */
[----:B------:R-:W-:Y:S01]  /*26830*/  VIMNMX R23, PT, PT, R12, R23, PT ;  /* 0x000000170c177248 */ /* 0x000fe20003fe0100 */
[----:B---3--:R-:W1:Y:S03]  /*26840*/  I2F.S8 R26, UR10 ;  /* 0x0000000a001a7d06 */ /* 0x008e660008001400 */
[----:B------:R-:W-:Y:S02]  /*26850*/  SEL R23, R23, RZ, P0 ;  /* 0x000000ff17177207 */ /* 0x000fe40000000000 */
[----:B------:R-:W-:Y:S01]  /*26860*/  IADD3 R16, P0, PT, R25, UR4, RZ ;  /* 0x0000000419107c10 */ /* 0x000fe2000ff1e0ff */
[----:B------:R-:W-:-:S03]  /*26870*/  IMAD R47, R47, UR8, R52 ;  /* 0x000000082f2f7c24 */ /* 0x000fc6000f8e0234 */
[----:B------:R-:W-:Y:S02]  /*26880*/  LEA.HI.X.SX32 R17, R25, UR5, 0x1, P0 ;  /* 0x0000000519117c11 */ /* 0x000fe400080f0eff */
[----:B0-----:R-:W0:Y:S01]  /*26890*/  I2F.S8 R25, UR9 ;  /* 0x0000000900197d06 */ /* 0x001e220008001400 */
[C---:B------:R-:W-:Y:S01]  /*268a0*/  IADD3 R32, P0, PT, R47.reuse, UR4, RZ ;  /* 0x000000042f207c10 */ /* 0x040fe2000ff1e0ff */
[----:B------:R-:W3:Y:S01]  /*268b0*/  LDCU.U8 UR10, c[0x3][0x305] ;  /* 0x00c060a0ff0a77ac */ /* 0x000ee20008000000 */
[----:B------:R4:W5:Y:S02]  /*268c0*/  LDG.E.U8 R53, desc[UR6][R16.64] ;  /* 0x0000000610357981 */ /* 0x000964000c1e1100 */
[----:B------:R-:W-:Y:S01]  /*268d0*/  LEA.HI.X.SX32 R33, R47, UR5, 0x1, P0 ;  /* 0x000000052f217c11 */ /* 0x000fe200080f0eff */
[CC--:B-1----:R-:W-:Y:S01]  /*268e0*/  FMUL R47, R13.reuse, R26.reuse ;  /* 0x0000001a0d2f7220 */ /* 0x0c2fe20000400000 */
[C---:B------:R-:W-:Y:S01]  /*268f0*/  FMUL R52, R0.reuse, R26 ;  /* 0x0000001a00347220 */ /* 0x040fe20000400000 */
[----:B------:R-:W1:Y:S02]  /*26900*/  LDCU.U8 UR9, c[0x3][0x304] ;  /* 0x00c06080ff0977ac */ /* 0x000e640008000000 */
[----:B------:R2:W5:Y:S01]  /*26910*/  LDG.E.U8 R58, desc[UR6][R32.64] ;  /* 0x00000006203a7981 */ /* 0x000562000c1e1100 */
[-C--:B0-----:R-:W-:Y:S01]  /*26920*/  FFMA R47, R0, R25.reuse, R47 ;  /* 0x00000019002f7223 */ /* 0x081fe2000000002f */
[----:B------:R-:W-:-:S03]  /*26930*/  FFMA R52, R13, R25, -R52 ;  /* 0x000000190d347223 */ /* 0x000fc60000000834 */
[----:B------:R-:W-:-:S06]  /*26940*/  FADD R25, R47, 0.5 ;  /* 0x3f0000002f197421 */ /* 0x000fcc0000000000 */
[----:B------:R-:W4:Y:S02]  /*26950*/  F2I.TRUNC.NTZ R25, R25 ;  /* 0x0000001900197305 */ /* 0x000f24000020f100 */
[----:B----4-:R-:W-:-:S05]  /*26960*/  IMAD.IADD R16, R10, 0x1, R25 ;  /* 0x000000010a107824 */ /* 0x010fca00078e0219 */
[----:B------:R-:W-:Y:S02]  /*26970*/  ISETP.GE.AND P0, PT, R16, RZ, PT ;  /* 0x000000ff1000720c */ /* 0x000fe40003f06270 */
[----:B------:R-:W-:Y:S01]  /*26980*/  VIMNMX R47, PT, PT, R11, R16, PT ;  /* 0x000000100b2f7248 */ /* 0x000fe20003fe0100 */
[----:B------:R-:W-:-:S06]  /*26990*/  FADD R16, R52, 0.5 ;  /* 0x3f00000034107421 */ /* 0x000fcc0000000000 */
[----:B------:R-:W0:Y:S01]  /*269a0*/  F2I.TRUNC.NTZ R16, R16 ;  /* 0x0000001000107305 */ /* 0x000e22000020f100 */
[----:B------:R-:W-:-:S07]  /*269b0*/  SEL R47, R47, RZ, P0 ;  /* 0x000000ff2f2f7207 */ /* 0x000fce0000000000 */
[----:B---3--:R-:W3:Y:S01]  /*269c0*/  I2F.S8 R25, UR10 ;  /* 0x0000000a00197d06 */ /* 0x008ee20008001400 */
        /* <DEDUP_REMOVED lines=163> */
[----:B-----5:R-:W-:Y:S01]  /*27400*/  ISETP.GE.U32.AND P0, PT, R53, R58, PT ;  /* 0x0000003a3500720c */ /* 0x020fe20003f06070 */
        /* <DEDUP_REMOVED lines=20> */
[----:B---3--:R-:W-:Y:S01]  /*27550*/  I2F.S8 R20, UR9 ;  /* 0x0000000900147d06 */ /* 0x008fe20008001400 */
[----:B------:R-:W0:Y:S01]  /*27560*/  LDCU.U8 UR9, c[0x3][0x314] ;  /* 0x00c06280ff0977ac */ /* 0x000e220008000000 */
[----:B------:R3:W4:Y:S01]  /*27570*/  LDG.E.U8 R53, desc[UR6][R16.64] ;  /* 0x0000000610357981 */ /* 0x000722000c1e1100 */
[----:B------:R-:W-:-:S05]  /*27580*/  LEA.HI.X.SX32 R19, R42, UR5, 0x1, P0 ;  /* 0x000000052a137c11 */ /* 0x000fca00080f0eff */
[----:B-1----:R-:W1:Y:S01]  /*27590*/  I2F.S8 R42, UR10 ;  /* 0x0000000a002a7d06 */ /* 0x002e620008001400 */
[----:B------:R5:W4:Y:S01]  /*275a0*/  LDG.E.U8 R58, desc[UR6][R18.64] ;  /* 0x00000006123a7981 */ /* 0x000b22000c1e1100 */
[-C--:B-1----:R-:W-:Y:S01]  /*275b0*/  FMUL R49, R13, R42.reuse ;  /* 0x0000002a0d317220 */ /* 0x082fe20000400000 */
[----:B------:R-:W-:-:S03]  /*275c0*/  FMUL R60, R0, R42 ;  /* 0x0000002a003c7220 */ /* 0x000fc60000400000 */
[-C--:B------:R-:W-:Y:S01]  /*275d0*/  FFMA R49, R0, R20.reuse, R49 ;  /* 0x0000001400317223 */ /* 0x080fe20000000031 */
[----:B------:R-:W-:-:S03]  /*275e0*/  FFMA R60, R13, R20, -R60 ;  /* 0x000000140d3c7223 */ /* 0x000fc6000000083c */
[----:B------:R-:W-:Y:S01]  /*275f0*/  FADD R49, R49, 0.5 ;  /* 0x3f00000031317421 */ /* 0x000fe20000000000 */
[----:B------:R-:W-:-:S05]  /*27600*/  FADD R60, R60, 0.5 ;  /* 0x3f0000003c3c7421 */ /* 0x000fca0000000000 */
[----:B------:R-:W3:Y:S01]  /*27610*/  F2I.TRUNC.NTZ R49, R49 ;  /* 0x0000003100317305 */ /* 0x000ee2000020f100 */
[----:B------:R-:W1:Y:S07]  /*27620*/  LDCU.U8 UR10, c[0x3][0x315] ;  /* 0x00c062a0ff0a77ac */ /* 0x000e6e0008000000 */
        /* <DEDUP_REMOVED lines=8> */
[----:B-1----:R-:W5:Y:S08]  /*276b0*/  I2F.S8 R17, UR10 ;  /* 0x0000000a00117d06 */ /* 0x002f700008001400 */
[----:B------:R-:W0:Y:S01]  /*276c0*/  I2F.S8 R16, UR9 ;  /* 0x0000000900107d06 */ /* 0x000e220008001400 */
[-C--:B-----5:R-:W-:Y:S01]  /*276d0*/  FMUL R18, R0, R17.reuse ;  /* 0x0000001100127220 */ /* 0x0a0fe20000400000 */
        /* <DEDUP_REMOVED lines=44> */
[----:B---3--:R-:W-:Y:S01]  /*279a0*/  IMAD.IADD R15, R7, 0x1, R46 ;  /* 0x00000001070f7824 */ /* 0x008fe200078e022e */
[----:B-1----:R-:W0:Y:S02]  /*279b0*/  I2F.S8 R16, UR10 ;  /* 0x0000000a00107d06 */ /* 0x002e240008001400 */
[----:B------:R-:W-:Y:S02]  /*279c0*/  SEL R45, R45, RZ, P0 ;  /* 0x000000ff2d2d7207 */ /* 0x000fe40000000000 */
[----:B------:R-:W-:Y:S02]  /*279d0*/  ISETP.GE.AND P0, PT, R15, RZ, PT ;  /* 0x000000ff0f00720c */ /* 0x000fe40003f06270 */
[----:B------:R-:W-:-:S02]  /*279e0*/  VIMNMX R56, PT, PT, R12, R15, PT ;  /* 0x0000000f0c387248 */ /* 0x000fc40003fe0100 */
[----:B------:R-:W1:Y:S01]  /*279f0*/  I2F.S8 R15, UR9 ;  /* 0x00000009000f7d06 */ /* 0x000e620008001400 */
[----:B0-----:R-:W-:-:S04]  /*27a00*/  FMUL R17, R13, R16 ;  /* 0x000000100d117220 */ /* 0x001fc80000400000 */
[----:B-1----:R-:W-:-:S04]  /*27a10*/  FFMA R17, R0, R15, R17 ;  /* 0x0000000f00117223 */ /* 0x002fc80000000011 */
[----:B------:R-:W-:Y:S01]  /*27a20*/  FADD R17, R17, 0.5 ;  /* 0x3f00000011117421 */ /* 0x000fe20000000000 */
[----:B------:R-:W-:-:S05]  /*27a30*/  SEL R56, R56, RZ, P0 ;  /* 0x000000ff38387207 */ /* 0x000fca0000000000 */
[----:B------:R-:W0:Y:S01]  /*27a40*/  F2I.TRUNC.NTZ R17, R17 ;  /* 0x0000001100117305 */ /* 0x000e22000020f100 */
[----:B------:R-:W-:Y:S01]  /*27a50*/  FMUL R18, R0, R16 ;  /* 0x0000001000127220 */ /* 0x000fe20000400000 */
[----:B------:R-:W-:-:S03]  /*27a60*/  LOP3.LUT R40, R40, 0xffbfffff, RZ, 0xc0, !PT ;  /* 0xffbfffff28287812 */ /* 0x000fc600078ec0ff */
[----:B------:R-:W-:Y:S01]  /*27a70*/  FFMA R18, R13, R15, -R18 ;  /* 0x0000000f0d127223 */ /* 0x000fe20000000812 */
        /* <DEDUP_REMOVED lines=18> */
[----:B-1----:R-:W0:Y:S01]  /*27ba0*/  I2F.S8 R23, UR10 ;  /* 0x0000000a00177d06 */ /* 0x002e220008001400 */
[C---:B------:R-:W-:Y:S02]  /*27bb0*/  IADD3 R18, P0, PT, R47.reuse, UR4, RZ ;  /* 0x000000042f127c10 */ /* 0x040fe4000ff1e0ff */
[----:B------:R1:W4:Y:S02]  /*27bc0*/  LDG.E.U8 R53, desc[UR6][R16.64] ;  /* 0x0000000610357981 */ /* 0x000324000c1e1100 */
[----:B------:R-:W-:-:S03]  /*27bd0*/  LEA.HI.X.SX32 R19, R47, UR5, 0x1, P0 ;  /* 0x000000052f137c11 */ /* 0x000fc600080f0eff */
[----:B---3--:R-:W3:Y:S01]  /*27be0*/  I2F.S8 R15, UR9 ;  /* 0x00000009000f7d06 */ /* 0x008ee20008001400 */
[----:B------:R-:W5:Y:S01]  /*27bf0*/  LDCU.U8 UR10, c[0x3][0x321] ;  /* 0x00c06420ff0a77ac */ /* 0x000f620008000000 */
[----:B------:R5:W4:Y:S01]  /*27c00*/  LDG.E.U8 R58, desc[UR6][R18.64] ;  /* 0x00000006123a7981 */ /* 0x000b22000c1e1100 */
[----:B------:R-:W5:Y:S01]  /*27c10*/  LDCU.U8 UR9, c[0x3][0x320] ;  /* 0x00c06400ff0977ac */ /* 0x000f620008000000 */
[-C--:B0-----:R-:W-:Y:S01]  /*27c20*/  FMUL R24, R0, R23.reuse ;  /* 0x0000001700187220 */ /* 0x081fe20000400000 */
[----:B------:R-:W-:-:S04]  /*27c30*/  FMUL R23, R13, R23 ;  /* 0x000000170d177220 */ /* 0x000fc80000400000 */
[----:B---3--:R-:W-:-:S04]  /*27c40*/  FFMA R23, R0, R15, R23 ;  /* 0x0000000f00177223 */ /* 0x008fc80000000017 */
[----:B------:R-:W-:Y:S01]  /*27c50*/  FADD R23, R23, 0.5 ;  /* 0x3f00000017177421 */ /* 0x000fe20000000000 */
[----:B------:R-:W-:-:S05]  /*27c60*/  FFMA R24, R13, R15, -R24 ;  /* 0x0000000f0d187223 */ /* 0x000fca0000000818 */
[----:B------:R-:W1:Y:S01]  /*27c70*/  F2I.TRUNC.NTZ R23, R23 ;  /* 0x0000001700177305 */ /* 0x000e62000020f100 */
[----:B------:R-:W-:-:S07]  /*27c80*/  FADD R24, R24, 0.5 ;  /* 0x3f00000018187421 */ /* 0x000fce0000000000 */
[----:B------:R-:W0:Y:S01]  /*27c90*/  F2I.TRUNC.NTZ R24, R24 ;  /* 0x0000001800187305 */ /* 0x000e22000020f100 */
[----:B-1----:R-:W-:-:S07]  /*27ca0*/  IMAD.IADD R16, R10, 0x1, R23 ;  /* 0x000000010a107824 */ /* 0x002fce00078e0217 */
[----:B-----5:R-:W1:Y:S01]  /*27cb0*/  I2F.S8 R17, UR10 ;  /* 0x0000000a00117d06 */ /* 0x020e620008001400 */
[----:B------:R-:W-:Y:S02]  /*27cc0*/  ISETP.GE.AND P0, PT, R16, RZ, PT ;  /* 0x000000ff1000720c */ /* 0x000fe40003f06270 */
[----:B------:R-:W-:Y:S01]  /*27cd0*/  VIMNMX R16, PT, PT, R11, R16, PT ;  /* 0x000000100b107248 */ /* 0x000fe20003fe0100 */
[----:B0-----:R-:W-:-:S03]  /*27ce0*/  IMAD.IADD R15, R7, 0x1, R24 ;  /* 0x00000001070f7824 */ /* 0x001fc600078e0218 */
[----:B------:R-:W-:Y:S02]  /*27cf0*/  SEL R18, R16, RZ, P0 ;  /* 0x000000ff10127207 */ /* 0x000fe40000000000 */
[----:B------:R-:W0:Y:S01]  /*27d00*/  I2F.S8 R16, UR9 ;  /* 0x0000000900107d06 */ /* 0x000e220008001400 */
[----:B------:R-:W-:Y:S02]  /*27d10*/  ISETP.GE.AND P0, PT, R15, RZ, PT ;  /* 0x000000ff0f00720c */ /* 0x000fe40003f06270 */
[----:B------:R-:W-:-:S04]  /*27d20*/  VIMNMX R15, PT, PT, R12, R15, PT ;  /* 0x0000000f0c0f7248 */ /* 0x000fc80003fe0100 */
[----:B------:R-:W-:Y:S02]  /*27d30*/  SEL R15, R15, RZ, P0 ;  /* 0x000000ff0f0f7207 */ /* 0x000fe40000000000 */
[----:B------:R-:W-:Y:S02]  /*27d40*/  LOP3.LUT R40, R40, 0xffdfffff, RZ, 0xc0, !PT ;  /* 0xffdfffff28287812 */ /* 0x000fe400078ec0ff */
[----:B--2---:R-:W-:Y:S01]  /*27d50*/  ISETP.GE.U32.AND P0, PT, R22, R55, PT ;  /* 0x000000371600720c */ /* 0x004fe20003f06070 */
[-C--:B-1----:R-:W-:Y:S01]  /*27d60*/  FMUL R22, R0, R17.reuse ;  /* 0x0000001100167220 */ /* 0x082fe20000400000 */
[----:B------:R-:W-:-:S04]  /*27d70*/  FMUL R17, R13, R17 ;  /* 0x000000110d117220 */ /* 0x000fc80000400000 */
[----:B0-----:R-:W-:-:S04]  /*27d80*/  FFMA R17, R0, R16, R17 ;  /* 0x0000001000117223 */ /* 0x001fc80000000011 */
        /* <DEDUP_REMOVED lines=47> */
[----:B------:R-:W-:Y:S02]  /*28080*/  SEL R52, R52, RZ, P0 ;  /* 0x000000ff34347207 */ /* 0x000fe40000000000 */
[----:B----4-:R-:W-:Y:S01]  /*28090*/  ISETP.GE.U32.AND P0, PT, R53, R58, PT ;  /* 0x0000003a3500720c */ /* 0x010fe20003f06070 */
        /* <DEDUP_REMOVED lines=12> */
[----:B-1----:R-:W-:Y:S02]  /*28160*/  IMAD.IADD R17, R7, 0x1, R16 ;  /* 0x0000000107117824 */ /* 0x002fe400078e0210 */
[----:B------:R-:W-:Y:S01]  /*28170*/  IMAD R27, R28, UR8, R27 ;  /* 0x000000081c1b7c24 */ /* 0x000fe2000f8e021b */
[----:B------:R-:W-:Y:S02]  /*28180*/  SEL R26, R26, RZ, P0 ;  /* 0x000000ff1a1a7207 */ /* 0x000fe40000000000 */
[----:B------:R-:W-:-:S02]  /*28190*/  ISETP.GE.AND P0, PT, R17, RZ, PT ;  /* 0x000000ff1100720c */ /* 0x000fc40003f06270 */
[----:B------:R-:W-:Y:S01]  /*281a0*/  VIMNMX R25, PT, PT, R12, R17, PT ;  /* 0x000000110c197248 */ /* 0x000fe20003fe0100 */
[----:B------:R-:W1:Y:S01]  /*281b0*/  LDCU.U8 UR9, c[0x3][0x326] ;  /* 0x00c064c0ff0977ac */ /* 0x000e620008000000 */
[----:B------:R-:W-:Y:S02]  /*281c0*/  IMAD R41, R41, UR8, R44 ;  /* 0x0000000829297c24 */ /* 0x000fe4000f8e022c */
[----:B------:R-:W-:Y:S02]  /*281d0*/  SEL R25, R25, RZ, P0 ;  /* 0x000000ff19197207 */ /* 0x000fe40000000000 */
[----:B------:R-:W-:-:S04]  /*281e0*/  IADD3 R16, P0, PT, R27, UR4, RZ ;  /* 0x000000041b107c10 */ /* 0x000fc8000ff1e0ff */
[----:B------:R-:W-:Y:S02]  /*281f0*/  LEA.HI.X.SX32 R17, R27, UR5, 0x1, P0 ;  /* 0x000000051b117c11 */ /* 0x000fe400080f0eff */
[----:B------:R-:W-:-:S03]  /*28200*/  IADD3 R22, P0, PT, R41, UR4, RZ ;  /* 0x0000000429167c10 */ /* 0x000fc6000ff1e0ff */
[----:B------:R3:W4:Y:S01]  /*28210*/  LDG.E.U8 R28, desc[UR6][R16.64] ;  /* 0x00000006101c7981 */ /* 0x000722000c1e1100 */
[----:B------:R-:W-:Y:S02]  /*28220*/  LEA.HI.X.SX32 R23, R41, UR5, 0x1, P0 ;  /* 0x0000000529177c11 */ /* 0x000fe400080f0eff */
[----:B0-----:R-:W0:Y:S03]  /*28230*/  I2F.S8 R41, UR10 ;  /* 0x0000000a00297d06 */ /* 0x001e260008001400 */
[----:B------:R5:W4:Y:S05]  /*28240*/  LDG.E.U8 R53, desc[UR6][R22.64] ;  /* 0x0000000616357981 */ /* 0x000b2a000c1e1100 */
        /* <DEDUP_REMOVED lines=53> */
[----:B------:R-:W-:-:S02]  /*285a0*/  IMAD R33, R33, UR8, R48 ;  /* 0x0000000821217c24 */ /* 0x000fc4000f8e0230 */
[----:B------:R-:W-:Y:S01]  /*285b0*/  IMAD R42, R42, UR8, R51 ;  /* 0x000000082a2a7c24 */ /* 0x000fe2000f8e0233 */
        /* <DEDUP_REMOVED lines=15> */
[----:B------:R-:W-:-:S04]  /*286b0*/  VIMNMX R31, PT, PT, R12, R17, PT ;  /* 0x000000110c1f7248 */ /* 0x000fc80003fe0100 */
[----:B------:R-:W-:Y:S02]  /*286c0*/  SEL R31, R31, RZ, P0 ;  /* 0x000000ff1f1f7207 */ /* 0x000fe40000000000 */
[----:B------:R-:W-:-:S04]  /*286d0*/  IADD3 R16, P0, PT, R33, UR4, RZ ;  /* 0x0000000421107c10 */ /* 0x000fc8000ff1e0ff */
[----:B------:R-:W-:Y:S02]  /*286e0*/  LEA.HI.X.SX32 R17, R33, UR5, 0x1, P0 ;  /* 0x0000000521117c11 */ /* 0x000fe400080f0eff */
[C---:B-1----:R-:W-:Y:S01]  /*286f0*/  IADD3 R22, P0, PT, R42.reuse, UR4, RZ ;  /* 0x000000042a167c10 */ /* 0x042fe2000ff1e0ff */
[----:B------:R-:W0:Y:S02]  /*28700*/  I2F.S8 R33, UR10 ;  /* 0x0000000a00217d06 */ /* 0x000e240008001400 */
[----:B------:R1:W3:Y:S01]  /*28710*/  LDG.E.U8 R29, desc[UR6][R16.64] ;  /* 0x00000006101d7981 */ /* 0x0002e2000c1e1100 */
[----:B------:R-:W-:-:S05]  /*28720*/  LEA.HI.X.SX32 R23, R42, UR5, 0x1, P0 ;  /* 0x000000052a177c11 */ /* 0x000fca00080f0eff */
[----:B------:R5:W3:Y:S01]  /*28730*/  LDG.E.U8 R48, desc[UR6][R22.64] ;  /* 0x0000000616307981 */ /* 0x000ae2000c1e1100 */
[----:B------:R-:W1:Y:S01]  /*28740*/  I2F.S8 R32, UR9 ;  /* 0x0000000900207d06 */ /* 0x000e620008001400 */
        /* <DEDUP_REMOVED lines=8> */
[----:B------:R-:W5:Y:S01]  /*287d0*/  LDCU.U8 UR10, c[0x3][0x32f] ;  /* 0x00c065e0ff0a77ac */ /* 0x000f620008000000 */
[----:B------:R-:W4:Y:S01]  /*287e0*/  LDCU.U8 UR9, c[0x3][0x32e] ;  /* 0x00c065c0ff0977ac */ /* 0x000f220008000000 */
[----:B0-----:R-:W-:-:S05]  /*287f0*/  IMAD.IADD R16, R10, 0x1, R51 ;  /* 0x000000010a107824 */ /* 0x001fca00078e0233 */
[----:B------:R-:W-:Y:S02]  /*28800*/  ISETP.GE.AND P0, PT, R16, RZ, PT ;  /* 0x000000ff1000720c */ /* 0x000fe40003f06270 */
[----:B------:R-:W-:Y:S01]  /*28810*/  VIMNMX R33, PT, PT, R11, R16, PT ;  /* 0x000000100b217248 */ /* 0x000fe20003fe0100 */
[----:B-1----:R-:W-:Y:S02]  /*28820*/  IMAD.IADD R17, R7, 0x1, R42 ;  /* 0x0000000107117824 */ /* 0x002fe400078e022a */
[----:B------:R-:W-:Y:S01]  /*28830*/  IMAD R20, R49, UR8, R20 ;  /* 0x0000000831147c24 */ /* 0x000fe2000f8e0214 */
[----:B------:R-:W-:Y:S02]  /*28840*/  SEL R33, R33, RZ, P0 ;  /* 0x000000ff21217207 */ /* 0x000fe40000000000 */
[----:B------:R-:W-:Y:S02]  /*28850*/  ISETP.GE.AND P0, PT, R17, RZ, PT ;  /* 0x000000ff1100720c */ /* 0x000fe40003f06270 */
[----:B------:R-:W-:Y:S01]  /*28860*/  VIMNMX R32, PT, PT, R12, R17, PT ;  /* 0x000000110c207248 */ /* 0x000fe20003fe0100 */
[----:B-----5:R-:W0:Y:S03]  /*28870*/  I2F.S8 R22, UR10 ;  /* 0x0000000a00167d06 */ /* 0x020e260008001400 */
[----:B------:R-:W-:-:S02]  /*28880*/  SEL R32, R32, RZ, P0 ;  /* 0x000000ff20207207 */ /* 0x000fc40000000000 */
[----:B------:R-:W-:-:S04]  /*28890*/  IADD3 R16, P0, PT, R20, UR4, RZ ;  /* 0x0000000414107c10 */ /* 0x000fc8000ff1e0ff */
[----:B------:R-:W-:Y:S02]  /*288a0*/  LEA.HI.X.SX32 R17, R20, UR5, 0x1, P0 ;  /* 0x0000000514117c11 */ /* 0x000fe400080f0eff */
[----:B----4-:R-:W1:Y:S01]  /*288b0*/  I2F.S8 R20, UR9 ;  /* 0x0000000900147d06 */ /* 0x010e620008001400 */
[----:B------:R-:W4:Y:S01]  /*288c0*/  LDCU.U8 UR10, c[0x3][0x31d] ;  /* 0x00c063a0ff0a77ac */ /* 0x000f220008000000 */
[----:B------:R-:W-:Y:S01]  /*288d0*/  IMAD R56, R45, UR8, R56 ;  /* 0x000000082d387c24 */ /* 0x000fe2000f8e0238 */
[----:B------:R5:W3:Y:S01]  /*288e0*/  LDG.E.U8 R49, desc[UR6][R16.64] ;  /* 0x0000000610317981 */ /* 0x000ae2000c1e1100 */
[CC--:B0-----:R-:W-:Y:S01]  /*288f0*/  FMUL R23, R13.reuse, R22.reuse ;  /* 0x000000160d177220 */ /* 0x0c1fe20000400000 */
[C---:B------:R-:W-:Y:S01]  /*28900*/  FMUL R42, R0.reuse, R22 ;  /* 0x00000016002a7220 */ /* 0x040fe20000400000 */
[----:B------:R-:W0:Y:S02]  /*28910*/  LDCU.U8 UR9, c[0x3][0x31c] ;  /* 0x00c06380ff0977ac */ /* 0x000e240008000000 */
[-C--:B-1----:R-:W-:Y:S01]  /*28920*/  FFMA R23, R0, R20.reuse, R23 ;  /* 0x0000001400177223 */ /* 0x082fe20000000017 */
[----:B------:R-:W-:-:S03]  /*28930*/  FFMA R42, R13, R20, -R42 ;  /* 0x000000140d2a7223 */ /* 0x000fc6000000082a */
[----:B------:R-:W-:Y:S01]  /*28940*/  FADD R23, R23, 0.5 ;  /* 0x3f00000017177421 */ /* 0x000fe20000000000 */
[----:B------:R-:W-:-:S05]  /*28950*/  FADD R22, R42, 0.5 ;  /* 0x3f0000002a167421 */ /* 0x000fca0000000000 */
[----:B------:R-:W1:Y:S08]  /*28960*/  F2I.TRUNC.NTZ R23, R23 ;  /* 0x0000001700177305 */ /* 0x000e70000020f100 */
[----:B------:R-:W5:Y:S01]  /*28970*/  F2I.TRUNC.NTZ R22, R22 ;  /* 0x0000001600167305 */ /* 0x000f62000020f100 */
[----:B-1----:R-:W-:-:S05]  /*28980*/  IMAD.IADD R20, R10, 0x1, R23 ;  /* 0x000000010a147824 */ /* 0x002fca00078e0217 */
[----:B------:R-:W-:Y:S02]  /*28990*/  ISETP.GE.AND P0, PT, R20, RZ, PT ;  /* 0x000000ff1400720c */ /* 0x000fe40003f06270 */
[----:B------:R-:W-:Y:S01]  /*289a0*/  VIMNMX R45, PT, PT, R11, R20, PT ;  /* 0x000000140b2d7248 */ /* 0x000fe20003fe0100 */
[----:B-----5:R-:W-:Y:S01]  /*289b0*/  IMAD.IADD R17, R7, 0x1, R22 ;  /* 0x0000000107117824 */ /* 0x020fe200078e0216 */
[----:B----4-:R-:W1:Y:S01]  /*289c0*/  I2F.S8 R20, UR10 ;  /* 0x0000000a00147d06 */ /* 0x010e620008001400 */
[----:B------:R-:W4:Y:S01]  /*289d0*/  LDCU.U8 UR10, c[0x3][0x31f] ;  /* 0x00c063e0ff0a77ac */ /* 0x000f220008000000 */
[----:B------:R-:W-:Y:S02]  /*289e0*/  SEL R45, R45, RZ, P0 ;  /* 0x000000ff2d2d7207 */ /* 0x000fe40000000000 */
[----:B------:R-:W-:Y:S02]  /*289f0*/  ISETP.GE.AND P0, PT, R17, RZ, PT ;  /* 0x000000ff1100720c */ /* 0x000fe40003f06270 */
[----:B------:R-:W-:-:S02]  /*28a00*/  VIMNMX R42, PT, PT, R12, R17, PT ;  /* 0x000000110c2a7248 */ /* 0x000fc40003fe0100 */
[----:B0-----:R-:W0:Y:S01]  /*28a10*/  I2F.S8 R17, UR9 ;  /* 0x0000000900117d06 */ /* 0x001e220008001400 */
[----:B------:R-:W5:Y:S01]  /*28a20*/  LDCU.U8 UR9, c[0x3][0x31e] ;  /* 0x00c063c0ff0977ac */ /* 0x000f620008000000 */
[----:B------:R-:W-:Y:S02]  /*28a30*/  SEL R42, R42, RZ, P0 ;  /* 0x000000ff2a2a7207 */ /* 0x000fe40000000000 */
[----:B------:R-:W-:Y:S01]  /*28a40*/  ISETP.GE.U32.AND P0, PT, R28, R53, PT ;  /* 0x000000351c00720c */ /* 0x000fe20003f06070 */
[-C--:B-1----:R-:W-:Y:S01]  /*28a50*/  FMUL R22, R0, R20.reuse ;  /* 0x0000001400167220 */ /* 0x082fe20000400000 */
[----:B------:R-:W-:Y:S01]  /*28a60*/  FMUL R23, R13, R20 ;  /* 0x000000140d177220 */ /* 0x000fe20000400000 */
[----:B------:R-:W-:Y:S01]  /*28a70*/  LOP3.LUT R40, R40, 0xfffdffff, RZ, 0xc0, !PT ;  /* 0xfffdffff28287812 */ /* 0x000fe200078ec0ff */
[----:B----4-:R-:W1:Y:S01]  /*28a80*/  I2F.S8 R20, UR10 ;  /* 0x0000000a00147d06 */ /* 0x010e620008001400 */
[----:B------:R-:W-:Y:S02]  /*28a90*/  IMAD R16, R21, UR8, R46 ;  /* 0x0000000815107c24 */ /* 0x000fe4000f8e022e */
[----:B0-----:R-:W-:-:S06]  /*28aa0*/  FFMA R21, R13, R17, -R22 ;  /* 0x000000110d157223 */ /* 0x001fcc0000000816 */
[----:B------:R-:W-:Y:S01]  /*28ab0*/  @P0 LOP3.LUT R40, R40, 0x20000, RZ, 0xfc, !PT ;  /* 0x0002000028280812 */ /* 0x000fe200078efcff */
[----:B-----5:R-:W0:Y:S01]  /*28ac0*/  I2F.S8 R22, UR9 ;  /* 0x0000000900167d06 */ /* 0x020e220008001400 */
[----:B------:R-:W-:Y:S02]  /*28ad0*/  FFMA R17, R0, R17, R23 ;  /* 0x0000001100117223 */ /* 0x000fe40000000017 */
[----:B------:R-:W-:Y:S01]  /*28ae0*/  LOP3.LUT R40, R40, 0xfffeffff, RZ, 0xc0, !PT ;  /* 0xfffeffff28287812 */ /* 0x000fe200078ec0ff */
[----:B------:R-:W4:Y:S01]  /*28af0*/  LDCU.U8 UR10, c[0x3][0x331] ;  /* 0x00c06620ff0a77ac */ /* 0x000f220008000000 */
[-C--:B-1----:R-:W-:Y:S01]  /*28b00*/  FMUL R28, R0, R20.reuse ;  /* 0x00000014001c7220 */ /* 0x082fe20000400000 */
[C---:B------:R-:W-:Y:S01]  /*28b10*/  FMUL R23, R13.reuse, R20 ;  /* 0x000000140d177220 */ /* 0x040fe20000400000 */
[----:B------:R-:W1:Y:S02]  /*28b20*/  LDCU.U8 UR9, c[0x3][0x330] ;  /* 0x00c06600ff0977ac */ /* 0x000e640008000000 */
[----:B0-----:R-:W-:Y:S01]  /*28b30*/  FFMA R20, R13, R22, -R28 ;  /* 0x000000160d147223 */ /* 0x001fe2000000081c */
[----:B------:R-:W-:Y:S01]  /*28b40*/  IMAD R28, R24, UR8, R47 ;  /* 0x00000008181c7c24 */ /* 0x000fe2000f8e022f */
[----:B--2---:R-:W-:Y:S01]  /*28b50*/  ISETP.GE.U32.AND P0, PT, R19, R58, PT ;  /* 0x0000003a1300720c */ /* 0x004fe20003f06070 */
[----:B------:R-:W-:-:S12]  /*28b60*/  FFMA R19, R0, R22, R23 ;  /* 0x0000001600137223 */ /* 0x000fd80000000017 */
[----:B------:R-:W-:Y:S02]  /*28b70*/  @P0 LOP3.LUT R40, R40, 0x10000, RZ, 0xfc, !PT ;  /* 0x0001000028280812 */ /* 0x000fe400078efcff */
[----:B------:R-:W-:-:S04]  /*28b80*/  IADD3 R22, P0, PT, R56, UR4, RZ ;  /* 0x0000000438167c10 */ /* 0x000fc8000ff1e0ff */
[----:B------:R-:W-:-:S05]  /*28b90*/  LEA.HI.X.SX32 R23, R56, UR5, 0x1, P0 ;  /* 0x0000000538177c11 */ /* 0x000fca00080f0eff */
[----:B------:R0:W2:Y:S01]  /*28ba0*/  LDG.E.U8 R24, desc[UR6][R22.64] ;  /* 0x0000000616187981 */ /* 0x0000a2000c1e1100 */
[----:B----4-:R-:W4:Y:S08]  /*28bb0*/  I2F.S8 R47, UR10 ;  /* 0x0000000a002f7d06 */ /* 0x010f300008001400 */
[----:B-1----:R-:W1:Y:S01]  /*28bc0*/  I2F.S8 R46, UR9 ;  /* 0x00000009002e7d06 */ /* 0x002e620008001400 */
[-C--:B----4-:R-:W-:Y:S01]  /*28bd0*/  FMUL R56, R0, R47.reuse ;  /* 0x0000002f00387220 */ /* 0x090fe20000400000 */
[----:B------:R-:W-:-:S04]  /*28be0*/  FMUL R47, R13, R47 ;  /* 0x0000002f0d2f7220 */ /* 0x000fc80000400000 */
[-C--:B-1----:R-:W-:Y:S01]  /*28bf0*/  FFMA R47, R0, R46.reuse, R47 ;  /* 0x0000002e002f7223 */ /* 0x082fe2000000002f */
[----:B------:R-:W-:-:S03]  /*28c00*/  FFMA R56, R13, R46, -R56 ;  /* 0x0000002e0d387223 */ /* 0x000fc60000000838 */
[----:B------:R-:W-:Y:S01]  /*28c10*/  FADD R51, R47, 0.5 ;  /* 0x3f0000002f337421 */ /* 0x000fe20000000000 */
[----:B------:R-:W-:-:S05]  /*28c20*/  FADD R56, R56, 0.5 ;  /* 0x3f00000038387421 */ /* 0x000fca0000000000 */
[----:B------:R-:W1:Y:S01]  /*28c30*/  F2I.TRUNC.NTZ R51, R51 ;  /* 0x0000003300337305 */ /* 0x000e62000020f100 */
[----:B------:R-:W4:Y:S07]  /*28c40*/  LDCU.U8 UR10, c[0x3][0x333] ;  /* 0x00c06660ff0a77ac */ /* 0x000f2e0008000000 */
[----:B------:R-:W0:Y:S01]  /*28c50*/  F2I.TRUNC.NTZ R56, R56 ;  /* 0x0000003800387305 */ /* 0x000e22000020f100 */
[----:B------:R-:W5:Y:S01]  /*28c60*/  LDCU.U8 UR9, c[0x3][0x332] ;  /* 0x00c06640ff0977ac */ /* 0x000f620008000000 */
[----:B-1----:R-:W-:-:S05]  /*28c70*/  IMAD.IADD R46, R10, 0x1, R51 ;  /* 0x000000010a2e7824 */ /* 0x002fca00078e0233 */
[----:B------:R-:W-:Y:S02]  /*28c80*/  ISETP.GE.AND P0, PT, R46, RZ, PT ;  /* 0x000000ff2e00720c */ /* 0x000fe40003f06270 */
[----:B------:R-:W-:Y:S01]  /*28c90*/  VIMNMX R47, PT, PT, R11, R46, PT ;  /* 0x0000002e0b2f7248 */ /* 0x000fe20003fe0100 */
[----:B0-----:R-:W-:-:S03]  /*28ca0*/  IMAD.IADD R23, R7, 0x1, R56 ;  /* 0x0000000107177824 */ /* 0x001fc600078e0238 */
[----:B------:R-:W-:Y:S02]  /*28cb0*/  SEL R47, R47, RZ, P0 ;  /* 0x000000ff2f2f7207 */ /* 0x000fe40000000000 */
[----:B------:R-:W-:Y:S02]  /*28cc0*/  ISETP.GE.AND P0, PT, R23, RZ, PT ;  /* 0x000000ff1700720c */ /* 0x000fe40003f06270 */
[----:B------:R-:W-:Y:S02]  /*28cd0*/  VIMNMX R46, PT, PT, R12, R23, PT ;  /* 0x000000170c2e7248 */ /* 0x000fe40003fe0100 */
[----:B----4-:R-:W0:Y:S08]  /*28ce0*/  I2F.S8 R23, UR10 ;  /* 0x0000000a00177d06 */ /* 0x010e300008001400 */
[----:B-----5:R-:W1:Y:S01]  /*28cf0*/  I2F.S8 R22, UR9 ;  /* 0x0000000900167d06 */ /* 0x020e620008001400 */
[----:B------:R-:W-:Y:S01]  /*28d00*/  IMAD R52, R43, UR8, R52 ;  /* 0x000000082b347c24 */ /* 0x000fe2000f8e0234 */
[----:B------:R-:W-:-:S02]  /*28d10*/  SEL R46, R46, RZ, P0 ;  /* 0x000000ff2e2e7207 */ /* 0x000fc40000000000 */
[----:B------:R-:W-:Y:S01]  /*28d20*/  LOP3.LUT R40, R40, 0xffff7fff, RZ, 0xc0, !PT ;  /* 0xffff7fff28287812 */ /* 0x000fe200078ec0ff */
[----:B------:R-:W4:Y:S01]  /*28d30*/  LDCU.U8 UR10, c[0x3][0x335] ;  /* 0x00c066a0ff0a77ac */ /* 0x000f220008000000 */
[----:B0-----:R-:W-:Y:S01]  /*28d40*/  FMUL R43, R13, R23 ;  /* 0x000000170d2b7220 */ /* 0x001fe20000400000 */
[----:B---3--:R-:W-:Y:S01]  /*28d50*/  ISETP.GE.U32.AND P0, PT, R29, R48, PT ;  /* 0x000000301d00720c */ /* 0x008fe20003f06070 */
[----:B------:R-:W0:Y:S02]  /*28d60*/  LDCU.U8 UR9, c[0x3][0x334] ;  /* 0x00c06680ff0977ac */ /* 0x000e240008000000 */
[----:B-1----:R-:W-:-:S04]  /*28d70*/  FFMA R43, R0, R22, R43 ;  /* 0x00000016002b7223 */ /* 0x002fc8000000002b */
[----:B------:R-:W-:-:S06]  /*28d80*/  FADD R29, R43, 0.5 ;  /* 0x3f0000002b1d7421 */ /* 0x000fcc0000000000 */
[----:B------:R-:W1:Y:S01]  /*28d90*/  F2I.TRUNC.NTZ R29, R29 ;  /* 0x0000001d001d7305 */ /* 0x000e62000020f100 */
[----:B------:R-:W-:Y:S01]  /*28da0*/  @P0 LOP3.LUT R40, R40, 0x8000, RZ, 0xfc, !PT ;  /* 0x0000800028280812 */ /* 0x000fe200078efcff */
[----:B-1----:R-:W-:-:S05]  /*28db0*/  IMAD.IADD R48, R10, 0x1, R29 ;  /* 0x000000010a307824 */ /* 0x002fca00078e021d */
[----:B------:R-:W-:Y:S02]  /*28dc0*/  ISETP.GE.AND P0, PT, R48, RZ, PT ;  /* 0x000000ff3000720c */ /* 0x000fe40003f06270 */
[----:B------:R-:W-:Y:S01]  /*28dd0*/  VIMNMX R43, PT, PT, R11, R48, PT ;  /* 0x000000300b2b7248 */ /* 0x000fe20003fe0100 */
[----:B------:R-:W-:-:S04]  /*28de0*/  FMUL R48, R0, R23 ;  /* 0x0000001700307220 */ /* 0x000fc80000400000 */
[----:B------:R-:W-:Y:S01]  /*28df0*/  FFMA R48, R13, R22, -R48 ;  /* 0x000000160d307223 */ /* 0x000fe20000000830 */
[----:B------:R-:W-:Y:S02]  /*28e00*/  SEL R43, R43, RZ, P0 ;  /* 0x000000ff2b2b7207 */ /* 0x000fe40000000000 */
[----:B------:R-:W-:Y:S01]  /*28e10*/  IADD3 R22, P0, PT, R28, UR4, RZ ;  /* 0x000000041c167c10 */ /* 0x000fe2000ff1e0ff */
[----:B------:R-:W-:-:S03]  /*28e20*/  FADD R53, R48, 0.5 ;  /* 0x3f00000030357421 */ /* 0x000fc60000000000 */
[----:B------:R-:W-:Y:S02]  /*28e30*/  LEA.HI.X.SX32 R23, R28, UR5, 0x1, P0 ;  /* 0x000000051c177c11 */ /* 0x000fe400080f0eff */
[----:B------:R-:W1:Y:S01]  /*28e40*/  F2I.TRUNC.NTZ R28, R53 ;  /* 0x00000035001c7305 */ /* 0x000e62000020f100 */
[----:B------:R-:W-:Y:S02]  /*28e50*/  IMAD R25, R26, UR8, R25 ;  /* 0x000000081a197c24 */ /* 0x000fe4000f8e0219 */
[----:B------:R3:W5:Y:S01]  /*28e60*/  LDG.E.U8 R51, desc[UR6][R22.64] ;  /* 0x0000000616337981 */ /* 0x000762000c1e1100 */
[----:B-1----:R-:W-:-:S05]  /*28e70*/  IMAD.IADD R29, R7, 0x1, R28 ;  /* 0x00000001071d7824 */ /* 0x002fca00078e021c */
[----:B------:R-:W-:Y:S02]  /*28e80*/  ISETP.GE.AND P0, PT, R29, RZ, PT ;  /* 0x000000ff1d00720c */ /* 0x000fe40003f06270 */
[----:B------:R-:W-:Y:S01]  /*28e90*/  VIMNMX R48, PT, PT, R12, R29, PT ;  /* 0x0000001d0c307248 */ /* 0x000fe20003fe0100 */
[----:B----4-:R-:W1:Y:S03]  /*28ea0*/  I2F.S8 R53, UR10 ;  /* 0x0000000a00357d06 */ /* 0x010e660008001400 */
[----:B------:R-:W-:Y:S02]  /*28eb0*/  SEL R48, R48, RZ, P0 ;  /* 0x000000ff30307207 */ /* 0x000fe40000000000 */
[----:B------:R-:W-:-:S04]  /*28ec0*/  IADD3 R28, P0, PT, R52, UR4, RZ ;  /* 0x00000004341c7c10 */ /* 0x000fc8000ff1e0ff */
[----:B------:R-:W-:Y:S01]  /*28ed0*/  LEA.HI.X.SX32 R29, R52, UR5, 0x1, P0 ;  /* 0x00000005341d7c11 */ /* 0x000fe200080f0eff */
[----:B0-----:R-:W0:Y:S04]  /*28ee0*/  I2F.S8 R26, UR9 ;  /* 0x00000009001a7d06 */ /* 0x001e280008001400 */
[----:B------:R4:W5:Y:S01]  /*28ef0*/  LDG.E.U8 R52, desc[UR6][R28.64] ;  /* 0x000000061c347981 */ /* 0x000962000c1e1100 */
[-C--:B-1----:R-:W-:Y:S01]  /*28f00*/  FMUL R56, R0, R53.reuse ;  /* 0x0000003500387220 */ /* 0x082fe20000400000 */
[----:B------:R-:W-:-:S04]  /*28f10*/  FMUL R53, R13, R53 ;  /* 0x000000350d357220 */ /* 0x000fc80000400000 */
[-C--:B0-----:R-:W-:Y:S01]  /*28f20*/  FFMA R53, R0, R26.reuse, R53 ;  /* 0x0000001a00357223 */ /* 0x081fe20000000035 */
[----:B------:R-:W-:-:S03]  /*28f30*/  FFMA R56, R13, R26, -R56 ;  /* 0x0000001a0d387223 */ /* 0x000fc60000000838 */
[----:B------:R-:W-:Y:S01]  /*28f40*/  FADD R53, R53, 0.5 ;  /* 0x3f00000035357421 */ /* 0x000fe20000000000 */
[----:B------:R-:W-:-:S05]  /*28f50*/  FADD R56, R56, 0.5 ;  /* 0x3f00000038387421 */ /* 0x000fca0000000000 */
[----:B------:R-:W3:Y:S01]  /*28f60*/  F2I.TRUNC.NTZ R53, R53 ;  /* 0x0000003500357305 */ /* 0x000ee2000020f100 */
[----:B------:R-:W0:Y:S07]  /*28f70*/  LDCU.U8 UR10, c[0x3][0x337] ;  /* 0x00c066e0ff0a77ac */ /* 0x000e2e0008000000 */
[----:B------:R-:W1:Y:S01]  /*28f80*/  F2I.TRUNC.NTZ R56, R56 ;  /* 0x0000003800387305 */ /* 0x000e62000020f100 */
[----:B------:R-:W0:Y:S01]  /*28f90*/  LDCU.U8 UR9, c[0x3][0x336] ;  /* 0x00c066c0ff0977ac */ /* 0x000e220008000000 */
[----:B---3--:R-:W-:-:S05]  /*28fa0*/  IMAD.IADD R22, R10, 0x1, R53 ;  /* 0x000000010a167824 */ /* 0x008fca00078e0235 */
[----:B------:R-:W-:Y:S02]  /*28fb0*/  ISETP.GE.AND P0, PT, R22, RZ, PT ;  /* 0x000000ff1600720c */ /* 0x000fe40003f06270 */
[----:B------:R-:W-:Y:S01]  /*28fc0*/  VIMNMX R22, PT, PT, R11, R22, PT ;  /* 0x000000160b167248 */ /* 0x000fe20003fe0100 */
[----:B-1----:R-:W-:-:S03]  /*28fd0*/  IMAD.IADD R23, R7, 0x1, R56 ;  /* 0x0000000107177824 */ /* 0x002fc600078e0238 */
[----:B----4-:R-:W-:Y:S02]  /*28fe0*/  SEL R29, R22, RZ, P0 ;  /* 0x000000ff161d7207 */ /* 0x010fe40000000000 */
[----:B------:R-:W-:Y:S02]  /*28ff0*/  ISETP.GE.AND P0, PT, R23, RZ, PT ;  /* 0x000000ff1700720c */ /* 0x000fe40003f06270 */
[----:B------:R-:W-:Y:S02]  /*29000*/  VIMNMX R26, PT, PT, R12, R23, PT ;  /* 0x000000170c1a7248 */ /* 0x000fe40003fe0100 */
[----:B0-----:R-:W0:Y:S08]  /*29010*/  I2F.S8 R23, UR10 ;  /* 0x0000000a00177d06 */ /* 0x001e300008001400 */
[----:B------:R-:W1:Y:S01]  /*29020*/  I2F.S8 R22, UR9 ;  /* 0x0000000900167d06 */ /* 0x000e620008001400 */
[----:B------:R-:W-:Y:S01]  /*29030*/  IMAD R54, R54, UR8, R41 ;  /* 0x0000000836367c24 */ /* 0x000fe2000f8e0229 */
[----:B------:R-:W-:-:S02]  /*29040*/  SEL R26, R26, RZ, P0 ;  /* 0x000000ff1a1a7207 */ /* 0x000fc40000000000 */
[----:B------:R-:W-:Y:S01]  /*29050*/  LOP3.LUT R40, R40, 0xffffefff, RZ, 0xc0, !PT ;  /* 0xffffefff28287812 */ /* 0x000fe200078ec0ff */
[----:B------:R-:W3:Y:S01]  /*29060*/  LDCU.U8 UR10, c[0x3][0x339] ;  /* 0x00c06720ff0a77ac */ /* 0x000ee20008000000 */
[----:B0-----:R-:W-:Y:S01]  /*29070*/  FMUL R41, R13, R23 ;  /* 0x000000170d297220 */ /* 0x001fe20000400000 */
[----:B------:R-:W0:Y:S03]  /*29080*/  LDCU.U8 UR9, c[0x3][0x338] ;  /* 0x00c06700ff0977ac */ /* 0x000e260008000000 */
[----:B-1----:R-:W-:-:S04]  /*29090*/  FFMA R41, R0, R22, R41 ;  /* 0x0000001600297223 */ /* 0x002fc80000000029 */
[----:B------:R-:W-:-:S06]  /*290a0*/  FADD R41, R41, 0.5 ;  /* 0x3f00000029297421 */ /* 0x000fcc0000000000 */
[----:B------:R-:W1:Y:S01]  /*290b0*/  F2I.TRUNC.NTZ R41, R41 ;  /* 0x0000002900297305 */ /* 0x000e62000020f100 */
[----:B--2---:R-:W-:Y:S01]  /*290c0*/  ISETP.GE.U32.AND P0, PT, R49, R24, PT ;  /* 0x000000183100720c */ /* 0x004fe20003f06070 */
[----:B-1----:R-:W-:-:S05]  /*290d0*/  IMAD.IADD R24, R10, 0x1, R41 ;  /* 0x000000010a187824 */ /* 0x002fca00078e0229 */
[----:B------:R-:W-:-:S07]  /*290e0*/  VIMNMX R28, PT, PT, R11, R24, PT ;  /* 0x000000180b1c7248 */ /* 0x000fce0003fe0100 */
[----:B------:R-:W-:Y:S02]  /*290f0*/  @P0 LOP3.LUT R40, R40, 0x1000, RZ, 0xfc, !PT ;  /* 0x0000100028280812 */ /* 0x000fe400078efcff */
[----:B------:R-:W-:Y:S01]  /*29100*/  ISETP.GE.AND P0, PT, R24, RZ, PT ;  /* 0x000000ff1800720c */ /* 0x000fe20003f06270 */
[----:B------:R-:W-:-:S04]  /*29110*/  FMUL R24, R0, R23 ;  /* 0x0000001700187220 */ /* 0x000fc80000400000 */
[----:B------:R-:W-:-:S04]  /*29120*/  FFMA R24, R13, R22, -R24 ;  /* 0x000000160d187223 */ /* 0x000fc80000000818 */
[----:B------:R-:W-:-:S04]  /*29130*/  FADD R55, R24, 0.5 ;  /* 0x3f00000018377421 */ /* 0x000fc80000000000 */
[----:B------:R-:W1:Y:S01]  /*29140*/  F2I.TRUNC.NTZ R24, R55 ;  /* 0x0000003700187305 */ /* 0x000e62000020f100 */
[----:B------:R-:W-:Y:S02]  /*29150*/  SEL R28, R28, RZ, P0 ;  /* 0x000000ff1c1c7207 */ /* 0x000fe40000000000 */
[----:B------:R-:W-:-:S04]  /*29160*/  IADD3 R22, P0, PT, R25, UR4, RZ ;  /* 0x0000000419167c10 */ /* 0x000fc8000ff1e0ff */
[----:B------:R-:W-:-:S05]  /*29170*/  LEA.HI.X.SX32 R23, R25, UR5, 0x1, P0 ;  /* 0x0000000519177c11 */ /* 0x000fca00080f0eff */
[----:B------:R2:W4:Y:S01]  /*29180*/  LDG.E.U8 R49, desc[UR6][R22.64] ;  /* 0x0000000616317981 */ /* 0x000522000c1e1100 */
[----:B-1----:R-:W-:-:S05]  /*29190*/  IMAD.IADD R25, R7, 0x1, R24 ;  /* 0x0000000107197824 */ /* 0x002fca00078e0218 */
[----:B------:R-:W-:Y:S02]  /*291a0*/  ISETP.GE.AND P0, PT, R25, RZ, PT ;  /* 0x000000ff1900720c */ /* 0x000fe40003f06270 */
[----:B------:R-:W-:-:S04]  /*291b0*/  VIMNMX R41, PT, PT, R12, R25, PT ;  /* 0x000000190c297248 */ /* 0x000fc80003fe0100 */
[----:B------:R-:W-:Y:S02]  /*291c0*/  SEL R41, R41, RZ, P0 ;  /* 0x000000ff29297207 */ /* 0x000fe40000000000 */
[----:B------:R-:W-:-:S04]  /*291d0*/  IADD3 R24, P0, PT, R54, UR4, RZ ;  /* 0x0000000436187c10 */ /* 0x000fc8000ff1e0ff */
[----:B------:R-:W-:-:S05]  /*291e0*/  LEA.HI.X.SX32 R25, R54, UR5, 0x1, P0 ;  /* 0x0000000536197c11 */ /* 0x000fca00080f0eff */
[----:B------:R1:W4:Y:S01]  /*291f0*/  LDG.E.U8 R54, desc[UR6][R24.64] ;  /* 0x0000000618367981 */ /* 0x000322000c1e1100 */
[----:B------:R-:W-:Y:S02]  /*29200*/  IMAD R53, R44, UR8, R27 ;  /* 0x000000082c357c24 */ /* 0x000fe4000f8e021b */
[----:B---3--:R-:W3:Y:S08]  /*29210*/  I2F.S8 R44, UR10 ;  /* 0x0000000a002c7d06 */ /* 0x008ef00008001400 */
[----:B0-----:R-:W0:Y:S01]  /*29220*/  I2F.S8 R27, UR9 ;  /* 0x00000009001b7d06 */ /* 0x001e220008001400 */
[-C--:B---3--:R-:W-:Y:S01]  /*29230*/  FMUL R55, R13, R44.reuse ;  /* 0x0000002c0d377220 */ /* 0x088fe20000400000 */
[----:B------:R-:W-:-:S03]  /*29240*/  FMUL R56, R0, R44 ;  /* 0x0000002c00387220 */ /* 0x000fc60000400000 */
[-C--:B0-----:R-:W-:Y:S01]  /*29250*/  FFMA R55, R0, R27.reuse, R55 ;  /* 0x0000001b00377223 */ /* 0x081fe20000000037 */
[----:B------:R-:W-:-:S03]  /*29260*/  FFMA R56, R13, R27, -R56 ;  /* 0x0000001b0d387223 */ /* 0x000fc60000000838 */
[----:B------:R-:W-:Y:S01]  /*29270*/  FADD R55, R55, 0.5 ;  /* 0x3f00000037377421 */ /* 0x000fe20000000000 */
[----:B------:R-:W-:-:S05]  /*29280*/  FADD R56, R56, 0.5 ;  /* 0x3f00000038387421 */ /* 0x000fca0000000000 */
[----:B------:R-:W2:Y:S01]  /*29290*/  F2I.TRUNC.NTZ R55, R55 ;  /* 0x0000003700377305 */ /* 0x000ea2000020f100 */
[----:B------:R-:W0:Y:S07]  /*292a0*/  LDCU.U8 UR10, c[0x3][0x33b] ;  /* 0x00c06760ff0a77ac */ /* 0x000e2e0008000000 */
[----:B------:R-:W3:Y:S01]  /*292b0*/  F2I.TRUNC.NTZ R56, R56 ;  /* 0x0000003800387305 */ /* 0x000ee2000020f100 */
[----:B------:R-:W1:Y:S01]  /*292c0*/  LDCU.U8 UR9, c[0x3][0x33a] ;  /* 0x00c06740ff0977ac */ /* 0x000e620008000000 */
[----:B--2---:R-:W-:-:S05]  /*292d0*/  IMAD.IADD R22, R10, 0x1, R55 ;  /* 0x000000010a167824 */ /* 0x004fca00078e0237 */
[----:B------:R-:W-:Y:S02]  /*292e0*/  ISETP.GE.AND P0, PT, R22, RZ, PT ;  /* 0x000000ff1600720c */ /* 0x000fe40003f06270 */
[----:B------:R-:W-:Y:S01]  /*292f0*/  VIMNMX R44, PT, PT, R11, R22, PT ;  /* 0x000000160b2c7248 */ /* 0x000fe20003fe0100 */
[----:B---3--:R-:W-:-:S03]  /*29300*/  IMAD.IADD R23, R7, 0x1, R56 ;  /* 0x0000000107177824 */ /* 0x008fc600078e0238 */
[----:B------:R-:W-:Y:S02]  /*29310*/  SEL R44, R44, RZ, P0 ;  /* 0x000000ff2c2c7207 */ /* 0x000fe40000000000 */
[----:B------:R-:W-:Y:S02]  /*29320*/  ISETP.GE.AND P0, PT, R23, RZ, PT ;  /* 0x000000ff1700720c */ /* 0x000fe40003f06270 */
[----:B------:R-:W-:Y:S02]  /*29330*/  VIMNMX R27, PT, PT, R12, R23, PT ;  /* 0x000000170c1b7248 */ /* 0x000fe40003fe0100 */
[----:B0-----:R-:W0:Y:S08]  /*29340*/  I2F.S8 R23, UR10 ;  /* 0x0000000a00177d06 */ /* 0x001e300008001400 */
[----:B-1----:R-:W1:Y:S01]  /*29350*/  I2F.S8 R22, UR9 ;  /* 0x0000000900167d06 */ /* 0x002e620008001400 */
[----:B------:R-:W-:-:S02]  /*29360*/  SEL R27, R27, RZ, P0 ;  /* 0x000000ff1b1b7207 */ /* 0x000fc40000000000 */
[----:B------:R-:W-:Y:S01]  /*29370*/  LOP3.LUT R36, R36, 0xfffffffe, RZ, 0xc0, !PT ;  /* 0xfffffffe24247812 */ /* 0x000fe200078ec0ff */
[----:B------:R-:W-:Y:S01]  /*29380*/  IMAD R31, R30, UR8, R31 ;  /* 0x000000081e1f7c24 */ /* 0x000fe2000f8e021f */
[----:B------:R-:W2:Y:S01]  /*29390*/  LDCU.U8 UR10, c[0x3][0x33d] ;  /* 0x00c067a0ff0a77ac */ /* 0x000ea20008000000 */
[----:B0-----:R-:W-:Y:S01]  /*293a0*/  FMUL R25, R13, R23 ;  /* 0x000000170d197220 */ /* 0x001fe20000400000 */
[----:B------:R-:W0:Y:S03]  /*293b0*/  LDCU.U8 UR9, c[0x3][0x33c] ;  /* 0x00c06780ff0977ac */ /* 0x000e260008000000 */
[----:B-1----:R-:W-:-:S04]  /*293c0*/  FFMA R25, R0, R22, R25 ;  /* 0x0000001600197223 */ /* 0x002fc80000000019 */
[----:B------:R-:W-:-:S06]  /*293d0*/  FADD R25, R25, 0.5 ;  /* 0x3f00000019197421 */ /* 0x000fcc0000000000 */
[----:B------:R-:W1:Y:S01]  /*293e0*/  F2I.TRUNC.NTZ R25, R25 ;  /* 0x0000001900197305 */ /* 0x000e62000020f100 */
[----:B-----5:R-:W-:Y:S01]  /*293f0*/  ISETP.GE.U32.AND P0, PT, R51, R52, PT ;  /* 0x000000343300720c */ /* 0x020fe20003f06070 */
[----:B-1----:R-:W-:-:S12]  /*29400*/  IMAD.IADD R24, R10, 0x1, R25 ;  /* 0x000000010a187824 */ /* 0x002fd800078e0219 */
[----:B------:R-:W-:Y:S02]  /*29410*/  @P0 LOP3.LUT R36, R36, 0x1, RZ, 0xfc, !PT ;  /* 0x0000000124240812 */ /* 0x000fe400078efcff */
[----:B------:R-:W-:Y:S02]  /*29420*/  ISETP.GE.AND P0, PT, R24, RZ, PT ;  /* 0x000000ff1800720c */ /* 0x000fe40003f06270 */
[----:B------:R-:W-:Y:S01]  /*29430*/  VIMNMX R30, PT, PT, R11, R24, PT ;  /* 0x000000180b1e7248 */ /* 0x000fe20003fe0100 */
[----:B------:R-:W-:-:S03]  /*29440*/  FMUL R24, R0, R23 ;  /* 0x0000001700187220 */ /* 0x000fc60000400000 */
[----:B------:R-:W-:Y:S01]  /*29450*/  SEL R30, R30, RZ, P0 ;  /* 0x000000ff1e1e7207 */ /* 0x000fe20000000000 */
[----:B------:R-:W-:Y:S01]  /*29460*/  FFMA R24, R13, R22, -R24 ;  /* 0x000000160d187223 */ /* 0x000fe20000000818 */
[----:B------:R-:W-:-:S04]  /*29470*/  IADD3 R22, P0, PT, R53, UR4, RZ ;  /* 0x0000000435167c10 */ /* 0x000fc8000ff1e0ff */
[----:B------:R-:W-:Y:S01]  /*29480*/  LEA.HI.X.SX32 R23, R53, UR5, 0x1, P0 ;  /* 0x0000000535177c11 */ /* 0x000fe200080f0eff */
[----:B------:R-:W-:-:S04]  /*29490*/  FADD R53, R24, 0.5 ;  /* 0x3f00000018357421 */ /* 0x000fc80000000000 */
[----:B------:R-:W1:Y:S01]  /*294a0*/  F2I.TRUNC.NTZ R24, R53 ;  /* 0x0000003500187305 */ /* 0x000e62000020f100 */
[----:B------:R-:W-:Y:S01]  /*294b0*/  IMAD R55, R33, UR8, R32 ;  /* 0x0000000821377c24 */ /* 0x000fe2000f8e0220 */
[----:B------:R3:W5:Y:S01]  /*294c0*/  LDG.E.U8 R52, desc[UR6][R22.64] ;  /* 0x0000000616347981 */ /* 0x000762000c1e1100 */
[----:B-1----:R-:W-:-:S05]  /*294d0*/  IMAD.IADD R25, R7, 0x1, R24 ;  /* 0x0000000107197824 */ /* 0x002fca00078e0218 */
[----:B------:R-:W-:Y:S02]  /*294e0*/  ISETP.GE.AND P0, PT, R25, RZ, PT ;  /* 0x000000ff1900720c */ /* 0x000fe40003f06270 */
[----:B------:R-:W-:Y:S01]  /*294f0*/  VIMNMX R51, PT, PT, R12, R25, PT ;  /* 0x000000190c337248 */ /* 0x000fe20003fe0100 */
[----:B--2---:R-:W1:Y:S03]  /*29500*/  I2F.S8 R32, UR10 ;  /* 0x0000000a00207d06 */ /* 0x004e660008001400 */
[----:B------:R-:W-:Y:S02]  /*29510*/  SEL R51, R51, RZ, P0 ;  /* 0x000000ff33337207 */ /* 0x000fe40000000000 */
[----:B------:R-:W-:-:S04]  /*29520*/  IADD3 R24, P0, PT, R31, UR4, RZ ;  /* 0x000000041f187c10 */ /* 0x000fc8000ff1e0ff */
[----:B------:R-:W-:Y:S02]  /*29530*/  LEA.HI.X.SX32 R25, R31, UR5, 0x1, P0 ;  /* 0x000000051f197c11 */ /* 0x000fe400080f0eff */
[----:B0-----:R-:W0:Y:S03]  /*29540*/  I2F.S8 R31, UR9 ;  /* 0x00000009001f7d06 */ /* 0x001e260008001400 */
[----:B------:R2:W5:Y:S01]  /*29550*/  LDG.E.U8 R53, desc[UR6][R24.64] ;  /* 0x0000000618357981 */ /* 0x000562000c1e1100 */
[-C--:B-1----:R-:W-:Y:S01]  /*29560*/  FMUL R33, R13, R32.reuse ;  /* 0x000000200d217220 */ /* 0x082fe20000400000 */
[----:B------:R-:W-:-:S03]  /*29570*/  FMUL R56, R0, R32 ;  /* 0x0000002000387220 */ /* 0x000fc60000400000 */
[-C--:B0-----:R-:W-:Y:S01]  /*29580*/  FFMA R33, R0, R31.reuse, R33 ;  /* 0x0000001f00217223 */ /* 0x081fe20000000021 */
[----:B------:R-:W-:-:S03]  /*29590*/  FFMA R56, R13, R31, -R56 ;  /* 0x0000001f0d387223 */ /* 0x000fc60000000838 */
[----:B------:R-:W-:Y:S01]  /*295a0*/  FADD R33, R33, 0.5 ;  /* 0x3f00000021217421 */ /* 0x000fe20000000000 */
[----:B------:R-:W-:-:S05]  /*295b0*/  FADD R56, R56, 0.5 ;  /* 0x3f00000038387421 */ /* 0x000fca0000000000 */
[----:B------:R-:W3:Y:S01]  /*295c0*/  F2I.TRUNC.NTZ R33, R33 ;  /* 0x0000002100217305 */ /* 0x000ee2000020f100 */
[----:B------:R-:W0:Y:S07]  /*295d0*/  LDCU.U8 UR10, c[0x3][0x33f] ;  /* 0x00c067e0ff0a77ac */ /* 0x000e2e0008000000 */
[----:B------:R-:W1:Y:S01]  /*295e0*/  F2I.TRUNC.NTZ R56, R56 ;  /* 0x0000003800387305 */ /* 0x000e62000020f100 */
[----:B------:R-:W2:Y:S01]  /*295f0*/  LDCU.U8 UR9, c[0x3][0x33e] ;  /* 0x00c067c0ff0977ac */ /* 0x000ea20008000000 */
[----:B---3--:R-:W-:-:S05]  /*29600*/  IMAD.IADD R22, R10, 0x1, R33 ;  /* 0x000000010a167824 */ /* 0x008fca00078e0221 */
[----:B------:R-:W-:Y:S02]  /*29610*/  ISETP.GE.AND P0, PT, R22, RZ, PT ;  /* 0x000000ff1600720c */ /* 0x000fe40003f06270 */
[----:B------:R-:W-:Y:S01]  /*29620*/  VIMNMX R32, PT, PT, R11, R22, PT ;  /* 0x000000160b207248 */ /* 0x000fe20003fe0100 */
[----:B-1----:R-:W-:-:S03]  /*29630*/  IMAD.IADD R23, R7, 0x1, R56 ;  /* 0x0000000107177824 */ /* 0x002fc600078e0238 */
[----:B------:R-:W-:Y:S02]  /*29640*/  SEL R32, R32, RZ, P0 ;  /* 0x000000ff20207207 */ /* 0x000fe40000000000 */
[----:B------:R-:W-:Y:S02]  /*29650*/  ISETP.GE.AND P0, PT, R23, RZ, PT ;  /* 0x000000ff1700720c */ /* 0x000fe40003f06270 */
[----:B------:R-:W-:Y:S02]  /*29660*/  VIMNMX R31, PT, PT, R12, R23, PT ;  /* 0x000000170c1f7248 */ /* 0x000fe40003fe0100 */
[----:B0-----:R-:W0:Y:S08]  /*29670*/  I2F.S8 R23, UR10 ;  /* 0x0000000a00177d06 */ /* 0x001e300008001400 */
[----:B--2---:R-:W1:Y:S01]  /*29680*/  I2F.S8 R22, UR9 ;  /* 0x0000000900167d06 */ /* 0x004e620008001400 */
        /* <DEDUP_REMOVED lines=8> */
[----:B------:R-:W1:Y:S02]  /*29710*/  F2I.TRUNC.NTZ R25, R25 ;  /* 0x0000001900197305 */ /* 0x000e64000020f100 */
[----:B-1----:R-:W-:-:S05]  /*29720*/  IMAD.IADD R24, R10, 0x1, R25 ;  /* 0x000000010a187824 */ /* 0x002fca00078e0219 */
[----:B------:R-:W-:Y:S02]  /*29730*/  VIMNMX R33, PT, PT, R11, R24, PT ;  /* 0x000000180b217248 */ /* 0x000fe40003fe0100 */
[----:B----4-:R-:W-:-:S13]  /*29740*/  ISETP.GE.U32.AND P0, PT, R49, R54, PT ;  /* 0x000000363100720c */ /* 0x010fda0003f06070 */
        /* <DEDUP_REMOVED lines=17> */
[----:B--2---:R-:W2:Y:S08]  /*29860*/  I2F.S8 R45, UR10 ;  /* 0x0000000a002d7d06 */ /* 0x004eb00008001400 */
[----:B0-----:R-:W0:Y:S01]  /*29870*/  I2F.S8 R42, UR9 ;  /* 0x00000009002a7d06 */ /* 0x001e220008001400 */
[-C--:B--2---:R-:W-:Y:S01]  /*29880*/  FMUL R58, R0, R45.reuse ;  /* 0x0000002d003a7220 */ /* 0x084fe20000400000 */
[----:B------:R-:W-:-:S04]  /*29890*/  FMUL R45, R13, R45 ;  /* 0x0000002d0d2d7220 */ /* 0x000fc80000400000 */
[-C--:B0-----:R-:W-:Y:S01]  /*298a0*/  FFMA R45, R0, R42.reuse, R45 ;  /* 0x0000002a002d7223 */ /* 0x081fe2000000002d */
[----:B------:R-:W-:-:S03]  /*298b0*/  FFMA R58, R13, R42, -R58 ;  /* 0x0000002a0d3a7223 */ /* 0x000fc6000000083a */
[----:B---3--:R-:W-:Y:S01]  /*298c0*/  FADD R22, R45, 0.5 ;  /* 0x3f0000002d167421 */ /* 0x008fe20000000000 */
[----:B------:R-:W-:-:S03]  /*298d0*/  FADD R58, R58, 0.5 ;  /* 0x3f0000003a3a7421 */ /* 0x000fc60000000000 */
[----:B------:R-:W0:Y:S01]  /*298e0*/  F2I.TRUNC.NTZ R23, R22 ;  /* 0x0000001600177305 */ /* 0x000e22000020f100 */
[----:B------:R-:W2:Y:S07]  /*298f0*/  LDCU.U8 UR10, c[0x3][0x343] ;  /* 0x00c06860ff0a77ac */ /* 0x000eae0008000000 */
[----:B------:R-:W3:Y:S01]  /*29900*/  F2I.TRUNC.NTZ R58, R58 ;  /* 0x0000003a003a7305 */ /* 0x000ee2000020f100 */
[----:B------:R-:W1:Y:S01]  /*29910*/  LDCU.U8 UR9, c[0x3][0x342] ;  /* 0x00c06840ff0977ac */ /* 0x000e620008000000 */
[----:B0-----:R-:W-:-:S05]  /*29920*/  IMAD.IADD R42, R10, 0x1, R23 ;  /* 0x000000010a2a7824 */ /* 0x001fca00078e0217 */
[----:B------:R-:W-:Y:S02]  /*29930*/  ISETP.GE.AND P0, PT, R42, RZ, PT ;  /* 0x000000ff2a00720c */ /* 0x000fe40003f06270 */
[----:B------:R-:W-:Y:S01]  /*29940*/  VIMNMX R45, PT, PT, R11, R42, PT ;  /* 0x0000002a0b2d7248 */ /* 0x000fe20003fe0100 */
[----:B---3--:R-:W-:-:S03]  /*29950*/  IMAD.IADD R23, R7, 0x1, R58 ;  /* 0x0000000107177824 */ /* 0x008fc600078e023a */
[----:B------:R-:W-:Y:S02]  /*29960*/  SEL R45, R45, RZ, P0 ;  /* 0x000000ff2d2d7207 */ /* 0x000fe40000000000 */
[----:B------:R-:W-:Y:S02]  /*29970*/  ISETP.GE.AND P0, PT, R23, RZ, PT ;  /* 0x000000ff1700720c */ /* 0x000fe40003f06270 */
[----:B------:R-:W-:Y:S02]  /*29980*/  VIMNMX R42, PT, PT, R12, R23, PT ;  /* 0x000000170c2a7248 */ /* 0x000fe40003fe0100 */
[----:B--2---:R-:W0:Y:S08]  /*29990*/  I2F.S8 R23, UR10 ;  /* 0x0000000a00177d06 */ /* 0x004e300008001400 */
        /* <DEDUP_REMOVED lines=19> */
[----:B------:R-:W-:Y:S01]  /*29ad0*/  IMAD R46, R47, UR8, R46 ;  /* 0x000000082f2e7c24 */ /* 0x000fe2000f8e022e */
[----:B------:R-:W-:Y:S01]  /*29ae0*/  SEL R43, R43, RZ, P0 ;  /* 0x000000ff2b2b7207 */ /* 0x000fe20000000000 */
[----:B------:R-:W-:-:S03]  /*29af0*/  IMAD R52, R29, UR8, R26 ;  /* 0x000000081d347c24 */ /* 0x000fc6000f8e021a */
[C---:B------:R-:W-:Y:S02]  /*29b00*/  IADD3 R22, P0, PT, R46.reuse, UR4, RZ ;  /* 0x000000042e167c10 */ /* 0x040fe4000ff1e0ff */
[----:B--2---:R-:W2:Y:S02]  /*29b10*/  I2F.S8 R29, UR10 ;  /* 0x0000000a001d7d06 */ /* 0x004ea40008001400 */
[----:B------:R-:W-:Y:S01]  /*29b20*/  LEA.HI.X.SX32 R23, R46, UR5, 0x1, P0 ;  /* 0x000000052e177c11 */ /* 0x000fe200080f0eff */
[----:B-1----:R-:W-:-:S05]  /*29b30*/  IMAD.IADD R25, R7, 0x1, R24 ;  /* 0x0000000107197824 */ /* 0x002fca00078e0218 */
[----:B0-----:R-:W0:Y:S01]  /*29b40*/  I2F.S8 R26, UR9 ;  /* 0x00000009001a7d06 */ /* 0x001e220008001400 */
[----:B------:R1:W3:Y:S01]  /*29b50*/  LDG.E.U8 R47, desc[UR6][R22.64] ;  /* 0x00000006162f7981 */ /* 0x0002e2000c1e1100 */
[----:B------:R-:W-:Y:S02]  /*29b60*/  ISETP.GE.AND P0, PT, R25, RZ, PT ;  /* 0x000000ff1900720c */ /* 0x000fe40003f06270 */
[----:B------:R-:W-:-:S04]  /*29b70*/  VIMNMX R46, PT, PT, R12, R25, PT ;  /* 0x000000190c2e7248 */ /* 0x000fc80003fe0100 */
[----:B------:R-:W-:Y:S02]  /*29b80*/  SEL R46, R46, RZ, P0 ;  /* 0x000000ff2e2e7207 */ /* 0x000fe40000000000 */
[----:B------:R-:W-:Y:S01]  /*29b90*/  IADD3 R24, P0, PT, R48, UR4, RZ ;  /* 0x0000000430187c10 */ /* 0x000fe2000ff1e0ff */
[----:B--2---:R-:W-:-:S03]  /*29ba0*/  FMUL R58, R0, R29 ;  /* 0x0000001d003a7220 */ /* 0x004fc60000400000 */
[----:B------:R-:W-:Y:S01]  /*29bb0*/  LEA.HI.X.SX32 R25, R48, UR5, 0x1, P0 ;  /* 0x0000000530197c11 */ /* 0x000fe200080f0eff */
[----:B------:R-:W-:-:S04]  /*29bc0*/  FMUL R29, R13, R29 ;  /* 0x0000001d0d1d7220 */ /* 0x000fc80000400000 */
[----:B------:R2:W3:Y:S01]  /*29bd0*/  LDG.E.U8 R48, desc[UR6][R24.64] ;  /* 0x0000000618307981 */ /* 0x0004e2000c1e1100 */
[-C--:B0-----:R-:W-:Y:S01]  /*29be0*/  FFMA R29, R0, R26.reuse, R29 ;  /* 0x0000001a001d7223 */ /* 0x081fe2000000001d */
[----:B------:R-:W-:-:S03]  /*29bf0*/  FFMA R58, R13, R26, -R58 ;  /* 0x0000001a0d3a7223 */ /* 0x000fc6000000083a */
[----:B-1----:R-:W-:Y:S01]  /*29c00*/  FADD R22, R29, 0.5 ;  /* 0x3f0000001d167421 */ /* 0x002fe20000000000 */
[----:B------:R-:W-:-:S03]  /*29c10*/  FADD R58, R58, 0.5 ;  /* 0x3f0000003a3a7421 */ /* 0x000fc60000000000 */
[----:B------:R-:W0:Y:S01]  /*29c20*/  F2I.TRUNC.NTZ R23, R22 ;  /* 0x0000001600177305 */ /* 0x000e22000020f100 */
[----:B------:R-:W1:Y:S07]  /*29c30*/  LDCU.U8 UR10, c[0x3][0x347] ;  /* 0x00c068e0ff0a77ac */ /* 0x000e6e0008000000 */
[----:B------:R-:W5:Y:S01]  /*29c40*/  F2I.TRUNC.NTZ R58, R58 ;  /* 0x0000003a003a7305 */ /* 0x000f62000020f100 */
[----:B------:R-:W2:Y:S01]  /*29c50*/  LDCU.U8 UR9, c[0x3][0x346] ;  /* 0x00c068c0ff0977ac */ /* 0x000ea20008000000 */
[----:B0-----:R-:W-:-:S05]  /*29c60*/  IMAD.IADD R26, R10, 0x1, R23 ;  /* 0x000000010a1a7824 */ /* 0x001fca00078e0217 */
[----:B------:R-:W-:Y:S02]  /*29c70*/  ISETP.GE.AND P0, PT, R26, RZ, PT ;  /* 0x000000ff1a00720c */ /* 0x000fe40003f06270 */
[----:B------:R-:W-:Y:S01]  /*29c80*/  VIMNMX R29, PT, PT, R11, R26, PT ;  /* 0x0000001a0b1d7248 */ /* 0x000fe20003fe0100 */
[----:B-----5:R-:W-:-:S03]  /*29c90*/  IMAD.IADD R23, R7, 0x1, R58 ;  /* 0x0000000107177824 */ /* 0x020fc600078e023a */
[----:B------:R-:W-:Y:S02]  /*29ca0*/  SEL R29, R29, RZ, P0 ;  /* 0x000000ff1d1d7207 */ /* 0x000fe40000000000 */
[----:B------:R-:W-:Y:S02]  /*29cb0*/  ISETP.GE.AND P0, PT, R23, RZ, PT ;  /* 0x000000ff1700720c */ /* 0x000fe40003f06270 */
[----:B------:R-:W-:Y:S02]  /*29cc0*/  VIMNMX R26, PT, PT, R12, R23, PT ;  /* 0x000000170c1a7248 */ /* 0x000fe40003fe0100 */
[----:B-1----:R-:W0:Y:S08]  /*29cd0*/  I2F.S8 R23, UR10 ;  /* 0x0000000a00177d06 */ /* 0x002e300008001400 */
[----:B--2---:R-:W1:Y:S01]  /*29ce0*/  I2F.S8 R22, UR9 ;  /* 0x0000000900167d06 */ /* 0x004e620008001400 */
[----:B------:R-:W-:Y:S01]  /*29cf0*/  IMAD R25, R28, UR8, R41 ;  /* 0x000000081c197c24 */ /* 0x000fe2000f8e0229 */
[----:B------:R-:W-:-:S02]  /*29d00*/  SEL R26, R26, RZ, P0 ;  /* 0x000000ff1a1a7207 */ /* 0x000fc40000000000 */
[----:B------:R-:W-:Y:S01]  /*29d10*/  LOP3.LUT R36, R36, 0xfeffffff, RZ, 0xc0, !PT ;  /* 0xfeffffff24247812 */ /* 0x000fe200078ec0ff */
        /* <DEDUP_REMOVED lines=11> */
[----:B------:R-:W-:-:S03]  /*29dd0*/  FMUL R24, R0, R23 ;  /* 0x0000001700187220 */ /* 0x000fc60000400000 */
[----:B------:R-:W-:Y:S01]  /*29de0*/  SEL R28, R28, RZ, P0 ;  /* 0x000000ff1c1c7207 */ /* 0x000fe20000000000 */
[----:B------:R-:W-:Y:S01]  /*29df0*/  FFMA R24, R13, R22, -R24 ;  /* 0x000000160d187223 */ /* 0x000fe20000000818 */
[----:B------:R-:W-:-:S04]  /*29e00*/  IADD3 R22, P0, PT, R52, UR4, RZ ;  /* 0x0000000434167c10 */ /* 0x000fc8000ff1e0ff */
[----:B------:R-:W-:Y:S01]  /*29e10*/  LEA.HI.X.SX32 R23, R52, UR5, 0x1, P0 ;  /* 0x0000000534177c11 */ /* 0x000fe200080f0eff */
[----:B------:R-:W-:-:S04]  /*29e20*/  FADD R52, R24, 0.5 ;  /* 0x3f00000018347421 */ /* 0x000fc80000000000 */
[----:B------:R1:W4:Y:S02]  /*29e30*/  LDG.E.U8 R49, desc[UR6][R22.64] ;  /* 0x0000000616317981 */ /* 0x000324000c1e1100 */
[----:B------:R-:W5:Y:S02]  /*29e40*/  F2I.TRUNC.NTZ R52, R52 ;  /* 0x0000003400347305 */ /* 0x000f64000020f100 */
[----:B-----5:R-:W-:-:S05]  /*29e50*/  IMAD.IADD R41, R7, 0x1, R52 ;  /* 0x0000000107297824 */ /* 0x020fca00078e0234 */
[----:B------:R-:W-:Y:S02]  /*29e60*/  ISETP.GE.AND P0, PT, R41, RZ, PT ;  /* 0x000000ff2900720c */ /* 0x000fe40003f06270 */
[----:B------:R-:W-:-:S04]  /*29e70*/  VIMNMX R41, PT, PT, R12, R41, PT ;  /* 0x000000290c297248 */ /* 0x000fc80003fe0100 */
[----:B------:R-:W-:Y:S02]  /*29e80*/  SEL R41, R41, RZ, P0 ;  /* 0x000000ff29297207 */ /* 0x000fe40000000000 */
[----:B------:R-:W-:-:S04]  /*29e90*/  IADD3 R24, P0, PT, R25, UR4, RZ ;  /* 0x0000000419187c10 */ /* 0x000fc8000ff1e0ff */
[----:B------:R-:W-:-:S05]  /*29ea0*/  LEA.HI.X.SX32 R25, R25, UR5, 0x1, P0 ;  /* 0x0000000519197c11 */ /* 0x000fca00080f0eff */
[----:B------:R5:W4:Y:S01]  /*29eb0*/  LDG.E.U8 R52, desc[UR6][R24.64] ;  /* 0x0000000618347981 */ /* 0x000b22000c1e1100 */
[----:B------:R-:W-:Y:S02]  /*29ec0*/  IMAD R53, R44, UR8, R27 ;  /* 0x000000082c357c24 */ /* 0x000fe4000f8e021b */
[----:B--2---:R-:W2:Y:S08]  /*29ed0*/  I2F.S8 R44, UR10 ;  /* 0x0000000a002c7d06 */ /* 0x004eb00008001400 */
[----:B0-----:R-:W0:Y:S01]  /*29ee0*/  I2F.S8 R27, UR9 ;  /* 0x00000009001b7d06 */ /* 0x001e220008001400 */
[-C--:B--2---:R-:W-:Y:S01]  /*29ef0*/  FMUL R55, R13, R44.reuse ;  /* 0x0000002c0d377220 */ /* 0x084fe20000400000 */
[----:B------:R-:W-:-:S03]  /*29f00*/  FMUL R56, R0, R44 ;  /* 0x0000002c00387220 */ /* 0x000fc60000400000 */
[-C--:B0-----:R-:W-:Y:S01]  /*29f10*/  FFMA R55, R0, R27.reuse, R55 ;  /* 0x0000001b00377223 */ /* 0x081fe20000000037 */
[----:B------:R-:W-:-:S03]  /*29f20*/  FFMA R56, R13, R27, -R56 ;  /* 0x0000001b0d387223 */ /* 0x000fc60000000838 */
[----:B------:R-:W-:Y:S01]  /*29f30*/  FADD R55, R55, 0.5 ;  /* 0x3f00000037377421 */ /* 0x000fe20000000000 */
[----:B------:R-:W-:-:S05]  /*29f40*/  FADD R56, R56, 0.5 ;  /* 0x3f00000038387421 */ /* 0x000fca0000000000 */
[----:B------:R-:W1:Y:S01]  /*29f50*/  F2I.TRUNC.NTZ R55, R55 ;  /* 0x0000003700377305 */ /* 0x000e62000020f100 */
[----:B------:R-:W0:Y:S07]  /*29f60*/  LDCU.U8 UR10, c[0x3][0x34b] ;  /* 0x00c06960ff0a77ac */ /* 0x000e2e0008000000 */
[----:B------:R-:W2:Y:S01]  /*29f70*/  F2I.TRUNC.NTZ R56, R56 ;  /* 0x0000003800387305 */ /* 0x000ea2000020f100 */
[----:B------:R-:W5:Y:S01]  /*29f80*/  LDCU.U8 UR9, c[0x3][0x34a] ;  /* 0x00c06940ff0977ac */ /* 0x000f620008000000 */
[----:B-1----:R-:W-:-:S05]  /*29f90*/  IMAD.IADD R22, R10, 0x1, R55 ;  /* 0x000000010a167824 */ /* 0x002fca00078e0237 */
[----:B------:R-:W-:Y:S02]  /*29fa0*/  ISETP.GE.AND P0, PT, R22, RZ, PT ;  /* 0x000000ff1600720c */ /* 0x000fe40003f06270 */
[----:B------:R-:W-:Y:S01]  /*29fb0*/  VIMNMX R44, PT, PT, R11, R22, PT ;  /* 0x000000160b2c7248 */ /* 0x000fe20003fe0100 */
[----:B--2---:R-:W-:-:S03]  /*29fc0*/  IMAD.IADD R23, R7, 0x1, R56 ;  /* 0x0000000107177824 */ /* 0x004fc600078e0238 */
[----:B------:R-:W-:Y:S02]  /*29fd0*/  SEL R44, R44, RZ, P0 ;  /* 0x000000ff2c2c7207 */ /* 0x000fe40000000000 */
[----:B------:R-:W-:Y:S02]  /*29fe0*/  ISETP.GE.AND P0, PT, R23, RZ, PT ;  /* 0x000000ff1700720c */ /* 0x000fe40003f06270 */
[----:B------:R-:W-:Y:S02]  /*29ff0*/  VIMNMX R27, PT, PT, R12, R23, PT ;  /* 0x000000170c1b7248 */ /* 0x000fe40003fe0100 */
[----:B0-----:R-:W0:Y:S08]  /*2a000*/  I2F.S8 R23, UR10 ;  /* 0x0000000a00177d06 */ /* 0x001e300008001400 */
[----:B-----5:R-:W1:Y:S01]  /*2a010*/  I2F.S8 R22, UR9 ;  /* 0x0000000900167d06 */ /* 0x020e620008001400 */
        /* <DEDUP_REMOVED lines=9> */
[----:B---3--:R-:W-:Y:S01]  /*2a0b0*/  ISETP.GE.U32.AND P0, PT, R47, R48, PT ;  /* 0x000000302f00720c */ /* 0x008fe20003f06070 */
[----:B-1----:R-:W-:-:S12]  /*2a0c0*/  IMAD.IADD R24, R10, 0x1, R25 ;  /* 0x000000010a187824 */ /* 0x002fd800078e0219 */
[----:B------:R-:W-:Y:S02]  /*2a0d0*/  @P0 LOP3.LUT R36, R36, 0x800000, RZ, 0xfc, !PT ;  /* 0x0080000024240812 */ /* 0x000fe400078efcff */
[----:B------:R-:W-:Y:S02]  /*2a0e0*/  ISETP.GE.AND P0, PT, R24, RZ, PT ;  /* 0x000000ff1800720c */ /* 0x000fe40003f06270 */
[----:B------:R-:W-:Y:S01]  /*2a0f0*/  VIMNMX R30, PT, PT, R11, R24, PT ;  /* 0x000000180b1e7248 */ /* 0x000fe20003fe0100 */
[----:B------:R-:W-:-:S04]  /*2a100*/  FMUL R24, R0, R23 ;  /* 0x0000001700187220 */ /* 0x000fc80000400000 */
[----:B------:R-:W-:-:S04]  /*2a110*/  FFMA R24, R13, R22, -R24 ;  /* 0x000000160d187223 */ /* 0x000fc80000000818 */
[----:B------:R-:W-:-:S04]  /*2a120*/  FADD R55, R24, 0.5 ;  /* 0x3f00000018377421 */ /* 0x000fc80000000000 */
[----:B------:R-:W1:Y:S01]  /*2a130*/  F2I.TRUNC.NTZ R24, R55 ;  /* 0x0000003700187305 */ /* 0x000e62000020f100 */
[----:B------:R-:W-:Y:S02]  /*2a140*/  SEL R30, R30, RZ, P0 ;  /* 0x000000ff1e1e7207 */ /* 0x000fe40000000000 */
[----:B------:R-:W-:-:S04]  /*2a150*/  IADD3 R22, P0, PT, R53, UR4, RZ ;  /* 0x0000000435167c10 */ /* 0x000fc8000ff1e0ff */
[----:B------:R-:W-:Y:S01]  /*2a160*/  LEA.HI.X.SX32 R23, R53, UR5, 0x1, P0 ;  /* 0x0000000535177c11 */ /* 0x000fe200080f0eff */
[----:B------:R-:W-:Y:S02]  /*2a170*/  IMAD R53, R32, UR8, R31 ;  /* 0x0000000820357c24 */ /* 0x000fe4000f8e021f */
[----:B-1----:R-:W-:Y:S01]  /*2a180*/  IMAD.IADD R25, R7, 0x1, R24 ;  /* 0x0000000107197824 */ /* 0x002fe200078e0218 */
[----:B--2---:R-:W1:Y:S01]  /*2a190*/  I2F.S8 R32, UR10 ;  /* 0x0000000a00207d06 */ /* 0x004e620008001400 */
[----:B------:R2:W3:Y:S03]  /*2a1a0*/  LDG.E.U8 R48, desc[UR6][R22.64] ;  /* 0x0000000616307981 */ /* 0x0004e6000c1e1100 */
[----:B------:R-:W-:Y:S02]  /*2a1b0*/  ISETP.GE.AND P0, PT, R25, RZ, PT ;  /* 0x000000ff1900720c */ /* 0x000fe40003f06270 */
[----:B------:R-:W-:-:S02]  /*2a1c0*/  VIMNMX R47, PT, PT, R12, R25, PT ;  /* 0x000000190c2f7248 */ /* 0x000fc40003fe0100 */
[----:B0-----:R-:W0:Y:S02]  /*2a1d0*/  I2F.S8 R31, UR9 ;  /* 0x00000009001f7d06 */ /* 0x001e240008001400 */
[----:B------:R-:W-:Y:S02]  /*2a1e0*/  SEL R47, R47, RZ, P0 ;  /* 0x000000ff2f2f7207 */ /* 0x000fe40000000000 */
[----:B------:R-:W-:-:S04]  /*2a1f0*/  IADD3 R24, P0, PT, R51, UR4, RZ ;  /* 0x0000000433187c10 */ /* 0x000fc8000ff1e0ff */
[----:B------:R-:W-:Y:S01]  /*2a200*/  LEA.HI.X.SX32 R25, R51, UR5, 0x1, P0 ;  /* 0x0000000533197c11 */ /* 0x000fe200080f0eff */
[----:B-1----:R-:W-:-:S04]  /*2a210*/  FMUL R55, R13, R32 ;  /* 0x000000200d377220 */ /* 0x002fc80000400000 */
[----:B------:R1:W3:Y:S01]  /*2a220*/  LDG.E.U8 R51, desc[UR6][R24.64] ;  /* 0x0000000618337981 */ /* 0x0002e2000c1e1100 */
[C---:B------:R-:W-:Y:S01]  /*2a230*/  FMUL R56, R0.reuse, R32 ;  /* 0x0000002000387220 */ /* 0x040fe20000400000 */
[----:B0-----:R-:W-:-:S03]  /*2a240*/  FFMA R55, R0, R31, R55 ;  /* 0x0000001f00377223 */ /* 0x001fc60000000037 */
[----:B------:R-:W-:Y:S01]  /*2a250*/  FFMA R56, R13, R31, -R56 ;  /* 0x0000001f0d387223 */ /* 0x000fe20000000838 */
[----:B------:R-:W-:-:S03]  /*2a260*/  FADD R55, R55, 0.5 ;  /* 0x3f00000037377421 */ /* 0x000fc60000000000 */
[----:B------:R-:W-:-:S03]  /*2a270*/  FADD R56, R56, 0.5 ;  /* 0x3f00000038387421 */ /* 0x000fc60000000000 */
[----:B------:R-:W2:Y:S01]  /*2a280*/  F2I.TRUNC.NTZ R55, R55 ;  /* 0x0000003700377305 */ /* 0x000ea2000020f100 */
[----:B------:R-:W0:Y:S07]  /*2a290*/  LDCU.U8 UR10, c[0x3][0x34f] ;  /* 0x00c069e0ff0a77ac */ /* 0x000e2e0008000000 */
[----:B------:R-:W5:Y:S01]  /*2a2a0*/  F2I.TRUNC.NTZ R56, R56 ;  /* 0x0000003800387305 */ /* 0x000f62000020f100 */
[----:B------:R-:W1:Y:S01]  /*2a2b0*/  LDCU.U8 UR9, c[0x3][0x34e] ;  /* 0x00c069c0ff0977ac */ /* 0x000e620008000000 */
[----:B--2---:R-:W-:-:S05]  /*2a2c0*/  IMAD.IADD R22, R10, 0x1, R55 ;  /* 0x000000010a167824 */ /* 0x004fca00078e0237 */
[----:B------:R-:W-:Y:S02]  /*2a2d0*/  ISETP.GE.AND P0, PT, R22, RZ, PT ;  /* 0x000000ff1600720c */ /* 0x000fe40003f06270 */
[----:B------:R-:W-:Y:S01]  /*2a2e0*/  VIMNMX R32, PT, PT, R11, R22, PT ;  /* 0x000000160b207248 */ /* 0x000fe20003fe0100 */
[----:B-----5:R-:W-:-:S03]  /*2a2f0*/  IMAD.IADD R23, R7, 0x1, R56 ;  /* 0x0000000107177824 */ /* 0x020fc600078e0238 */
        /* <DEDUP_REMOVED lines=26> */
[----:B------:R4:W5:Y:S01]  /*2a4a0*/  LDG.E.U8 R49, desc[UR6][R22.64] ;  /* 0x0000000616317981 */ /* 0x000962000c1e1100 */
[----:B-1----:R-:W-:-:S05]  /*2a4b0*/  IMAD.IADD R25, R7, 0x1, R24 ;  /* 0x0000000107197824 */ /* 0x002fca00078e0218 */
[----:B------:R-:W-:Y:S02]  /*2a4c0*/  ISETP.GE.AND P0, PT, R25, RZ, PT ;  /* 0x000000ff1900720c */ /* 0x000fe40003f06270 */
[----:B------:R-:W-:-:S04]  /*2a4d0*/  VIMNMX R52, PT, PT, R12, R25, PT ;  /* 0x000000190c347248 */ /* 0x000fc80003fe0100 */
[----:B------:R-:W-:Y:S02]  /*2a4e0*/  SEL R52, R52, RZ, P0 ;  /* 0x000000ff34347207 */ /* 0x000fe40000000000 */
[----:B------:R-:W-:-:S04]  /*2a4f0*/  IADD3 R24, P0, PT, R54, UR4, RZ ;  /* 0x0000000436187c10 */ /* 0x000fc8000ff1e0ff */
[----:B------:R-:W-:-:S05]  /*2a500*/  LEA.HI.X.SX32 R25, R54, UR5, 0x1, P0 ;  /* 0x0000000536197c11 */ /* 0x000fca00080f0eff */
[----:B------:R1:W5:Y:S01]  /*2a510*/  LDG.E.U8 R54, desc[UR6][R24.64] ;  /* 0x0000000618367981 */ /* 0x000362000c1e1100 */
[----:B------:R-:W-:Y:S02]  /*2a520*/  IMAD R53, R45, UR8, R42 ;  /* 0x000000082d357c24 */ /* 0x000fe4000f8e022a */
[----:B--2---:R-:W2:Y:S08]  /*2a530*/  I2F.S8 R45, UR10 ;  /* 0x0000000a002d7d06 */ /* 0x004eb00008001400 */
[----:B0-----:R-:W0:Y:S01]  /*2a540*/  I2F.S8 R42, UR9 ;  /* 0x00000009002a7d06 */ /* 0x001e220008001400 */
[-C--:B--2---:R-:W-:Y:S01]  /*2a550*/  FMUL R56, R0, R45.reuse ;  /* 0x0000002d00387220 */ /* 0x084fe20000400000 */
[----:B------:R-:W-:-:S04]  /*2a560*/  FMUL R45, R13, R45 ;  /* 0x0000002d0d2d7220 */ /* 0x000fc80000400000 */
[-C--:B0-----:R-:W-:Y:S01]  /*2a570*/  FFMA R45, R0, R42.reuse, R45 ;  /* 0x0000002a002d7223 */ /* 0x081fe2000000002d */
[----:B------:R-:W-:-:S03]  /*2a580*/  FFMA R56, R13, R42, -R56 ;  /* 0x0000002a0d387223 */ /* 0x000fc60000000838 */
[----:B----4-:R-:W-:Y:S01]  /*2a590*/  FADD R22, R45, 0.5 ;  /* 0x3f0000002d167421 */ /* 0x010fe20000000000 */
[----:B------:R-:W-:-:S03]  /*2a5a0*/  FADD R56, R56, 0.5 ;  /* 0x3f00000038387421 */ /* 0x000fc60000000000 */
[----:B------:R-:W0:Y:S01]  /*2a5b0*/  F2I.TRUNC.NTZ R23, R22 ;  /* 0x0000001600177305 */ /* 0x000e22000020f100 */
[----:B------:R-:W2:Y:S07]  /*2a5c0*/  LDCU.U8 UR10, c[0x3][0x353] ;  /* 0x00c06a60ff0a77ac */ /* 0x000eae0008000000 */
[----:B------:R-:W4:Y:S01]  /*2a5d0*/  F2I.TRUNC.NTZ R56, R56 ;  /* 0x0000003800387305 */ /* 0x000f22000020f100 */
[----:B------:R-:W1:Y:S01]  /*2a5e0*/  LDCU.U8 UR9, c[0x3][0x352] ;  /* 0x00c06a40ff0977ac */ /* 0x000e620008000000 */
[----:B0-----:R-:W-:-:S05]  /*2a5f0*/  IMAD.IADD R42, R10, 0x1, R23 ;  /* 0x000000010a2a7824 */ /* 0x001fca00078e0217 */
[----:B------:R-:W-:Y:S02]  /*2a600*/  ISETP.GE.AND P0, PT, R42, RZ, PT ;  /* 0x000000ff2a00720c */ /* 0x000fe40003f06270 */
[----:B------:R-:W-:Y:S01]  /*2a610*/  VIMNMX R45, PT, PT, R11, R42, PT ;  /* 0x0000002a0b2d7248 */ /* 0x000fe20003fe0100 */
[----:B----4-:R-:W-:-:S03]  /*2a620*/  IMAD.IADD R23, R7, 0x1, R56 ;  /* 0x0000000107177824 */ /* 0x010fc600078e0238 */
[----:B------:R-:W-:Y:S02]  /*2a630*/  SEL R45, R45, RZ, P0 ;  /* 0x000000ff2d2d7207 */ /* 0x000fe40000000000 */
[----:B------:R-:W-:Y:S02]  /*2a640*/  ISETP.GE.AND P0, PT, R23, RZ, PT ;  /* 0x000000ff1700720c */ /* 0x000fe40003f06270 */
[----:B------:R-:W-:Y:S02]  /*2a650*/  VIMNMX R42, PT, PT, R12, R23, PT ;  /* 0x000000170c2a7248 */ /* 0x000fe40003fe0100 */
[----:B--2---:R-:W0:Y:S08]  /*2a660*/  I2F.S8 R23, UR10 ;  /* 0x0000000a00177d06 */ /* 0x004e300008001400 */
[----:B-1----:R-:W1:Y:S01]  /*2a670*/  I2F.S8 R22, UR9 ;  /* 0x0000000900167d06 */ /* 0x002e620008001400 */
[----:B------:R-:W-:Y:S01]  /*2a680*/  IMAD R25, R43, UR8, R46 ;  /* 0x000000082b197c24 */ /* 0x000fe2000f8e022e */
[----:B------:R-:W-:-:S02]  /*2a690*/  SEL R42, R42, RZ, P0 ;  /* 0x000000ff2a2a7207 */ /* 0x000fc40000000000 */
[----:B------:R-:W-:Y:S01]  /*2a6a0*/  LOP3.LUT R36, R36, 0xffdfffff, RZ, 0xc0, !PT ;  /* 0xffdfffff24247812 */ /* 0x000fe200078ec0ff */
[----:B------:R-:W2:Y:S01]  /*2a6b0*/  LDCU.U8 UR10, c[0x3][0x355] ;  /* 0x00c06aa0ff0a77ac */ /* 0x000ea20008000000 */
[----:B0-----:R-:W-:Y:S01]  /*2a6c0*/  FMUL R43, R13, R23 ;  /* 0x000000170d2b7220 */ /* 0x001fe20000400000 */
[----:B------:R-:W0:Y:S03]  /*2a6d0*/  LDCU.U8 UR9, c[0x3][0x354] ;  /* 0x00c06a80ff0977ac */ /* 0x000e260008000000 */
[----:B-1----:R-:W-:-:S04]  /*2a6e0*/  FFMA R43, R0, R22, R43 ;  /* 0x00000016002b7223 */ /* 0x002fc8000000002b */
[----:B------:R-:W-:-:S04]  /*2a6f0*/  FADD R46, R43, 0.5 ;  /* 0x3f0000002b2e7421 */ /* 0x000fc80000000000 */
[----:B------:R-:W1:Y:S01]  /*2a700*/  F2I.TRUNC.NTZ R43, R46 ;  /* 0x0000002e002b7305 */ /* 0x000e62000020f100 */
[----:B---3--:R-:W-:Y:S01]  /*2a710*/  ISETP.GE.U32.AND P0, PT, R48, R51, PT ;  /* 0x000000333000720c */ /* 0x008fe20003f06070 */
        /* <DEDUP_REMOVED lines=14> */
[----:B------:R-:W-:Y:S01]  /*2a800*/  VIMNMX R46, PT, PT, R12, R53, PT ;  /* 0x000000350c2e7248 */ /* 0x000fe20003fe0100 */
[----:B------:R-:W-:Y:S02]  /*2a810*/  IMAD R53, R29, UR8, R26 ;  /* 0x000000081d357c24 */ /* 0x000fe4000f8e021a */
[----:B--2---:R-:W1:Y:S08]  /*2a820*/  I2F.S8 R29, UR10 ;  /* 0x0000000a001d7d06 */ /* 0x004e700008001400 */
[----:B0-----:R-:W0:Y:S01]  /*2a830*/  I2F.S8 R26, UR9 ;  /* 0x00000009001a7d06 */ /* 0x001e220008001400 */
[----:B------:R-:W-:Y:S01]  /*2a840*/  SEL R46, R46, RZ, P0 ;  /* 0x000000ff2e2e7207 */ /* 0x000fe20000000000 */
[-C--:B-1----:R-:W-:Y:S01]  /*2a850*/  FMUL R56, R0, R29.reuse ;  /* 0x0000001d00387220 */ /* 0x082fe20000400000 */
[----:B------:R-:W-:Y:S01]  /*2a860*/  FMUL R29, R13, R29 ;  /* 0x0000001d0d1d7220 */ /* 0x000fe20000400000 */
[----:B------:R-:W-:-:S03]  /*2a870*/  IADD3 R24, P0, PT, R25, UR4, RZ ;  /* 0x0000000419187c10 */ /* 0x000fc6000ff1e0ff */
[-C--:B0-----:R-:W-:Y:S01]  /*2a880*/  FFMA R29, R0, R26.reuse, R29 ;  /* 0x0000001a001d7223 */ /* 0x081fe2000000001d */
[----:B------:R-:W-:Y:S01]  /*2a890*/  FFMA R56, R13, R26, -R56 ;  /* 0x0000001a0d387223 */ /* 0x000fe20000000838 */
[----:B------:R-:W-:Y:S02]  /*2a8a0*/  LEA.HI.X.SX32 R25, R25, UR5, 0x1, P0 ;  /* 0x0000000519197c11 */ /* 0x000fe400080f0eff */
[----:B---3--:R-:W-:Y:S01]  /*2a8b0*/  FADD R22, R29, 0.5 ;  /* 0x3f0000001d167421 */ /* 0x008fe20000000000 */
[----:B------:R-:W-:Y:S02]  /*2a8c0*/  FADD R56, R56, 0.5 ;  /* 0x3f00000038387421 */ /* 0x000fe40000000000 */
[----:B------:R0:W4:Y:S01]  /*2a8d0*/  LDG.E.U8 R51, desc[UR6][R24.64] ;  /* 0x0000000618337981 */ /* 0x000122000c1e1100 */
[----:B------:R-:W1:Y:S01]  /*2a8e0*/  F2I.TRUNC.NTZ R23, R22 ;  /* 0x0000001600177305 */ /* 0x000e62000020f100 */
[----:B------:R-:W2:Y:S07]  /*2a8f0*/  LDCU.U8 UR10, c[0x3][0x357] ;  /* 0x00c06ae0ff0a77ac */ /* 0x000eae0008000000 */
[----:B------:R-:W3:Y:S01]  /*2a900*/  F2I.TRUNC.NTZ R56, R56 ;  /* 0x0000003800387305 */ /* 0x000ee2000020f100 */
[----:B------:R-:W0:Y:S01]  /*2a910*/  LDCU.U8 UR9, c[0x3][0x356] ;  /* 0x00c06ac0ff0977ac */ /* 0x000e220008000000 */
[----:B-1----:R-:W-:-:S05]  /*2a920*/  IMAD.IADD R26, R10, 0x1, R23 ;  /* 0x000000010a1a7824 */ /* 0x002fca00078e0217 */
[----:B------:R-:W-:Y:S02]  /*2a930*/  ISETP.GE.AND P0, PT, R26, RZ, PT ;  /* 0x000000ff1a00720c */ /* 0x000fe40003f06270 */
[----:B------:R-:W-:Y:S01]  /*2a940*/  VIMNMX R29, PT, PT, R11, R26, PT ;  /* 0x0000001a0b1d7248 */ /* 0x000fe20003fe0100 */
[----:B---3--:R-:W-:-:S03]  /*2a950*/  IMAD.IADD R23, R7, 0x1, R56 ;  /* 0x0000000107177824 */ /* 0x008fc600078e0238 */
[----:B------:R-:W-:Y:S02]  /*2a960*/  SEL R29, R29, RZ, P0 ;  /* 0x000000ff1d1d7207 */ /* 0x000fe40000000000 */
[----:B------:R-:W-:Y:S02]  /*2a970*/  ISETP.GE.AND P0, PT, R23, RZ, PT ;  /* 0x000000ff1700720c */ /* 0x000fe40003f06270 */
[----:B------:R-:W-:Y:S02]  /*2a980*/  VIMNMX R26, PT, PT, R12, R23, PT ;  /* 0x000000170c1a7248 */ /* 0x000fe40003fe0100 */
[----:B--2---:R-:W1:Y:S08]  /*2a990*/  I2F.S8 R23, UR10 ;  /* 0x0000000a00177d06 */ /* 0x004e700008001400 */
[----:B0-----:R-:W0:Y:S01]  /*2a9a0*/  I2F.S8 R22, UR9 ;  /* 0x0000000900167d06 */ /* 0x001e220008001400 */
[----:B------:R-:W-:Y:S01]  /*2a9b0*/  IMAD R25, R28, UR8, R41 ;  /* 0x000000081c197c24 */ /* 0x000fe2000f8e0229 */
[----:B------:R-:W-:-:S02]  /*2a9c0*/  SEL R26, R26, RZ, P0 ;  /* 0x000000ff1a1a7207 */ /* 0x000fc40000000000 */
[----:B------:R-:W-:Y:S01]  /*2a9d0*/  LOP3.LUT R36, R36, 0xfff7ffff, RZ, 0xc0, !PT ;  /* 0xfff7ffff24247812 */ /* 0x000fe200078ec0ff */
[----:B------:R-:W2:Y:S01]  /*2a9e0*/  LDCU.U8 UR10, c[0x3][0x359] ;  /* 0x00c06b20ff0a77ac */ /* 0x000ea20008000000 */
[----:B-1----:R-:W-:Y:S01]  /*2a9f0*/  FMUL R41, R13, R23 ;  /* 0x000000170d297220 */ /* 0x002fe20000400000 */
[----:B------:R-:W1:Y:S03]  /*2aa00*/  LDCU.U8 UR9, c[0x3][0x358] ;  /* 0x00c06b00ff0977ac */ /* 0x000e660008000000 */
[----:B0-----:R-:W-:-:S04]  /*2aa10*/  FFMA R41, R0, R22, R41 ;  /* 0x0000001600297223 */ /* 0x001fc80000000029 */
[----:B------:R-:W-:-:S06]  /*2aa20*/  FADD R41, R41, 0.5 ;  /* 0x3f00000029297421 */ /* 0x000fcc0000000000 */
[----:B------:R-:W0:Y:S02]  /*2aa30*/  F2I.TRUNC.NTZ R41, R41 ;  /* 0x0000002900297305 */ /* 0x000e24000020f100 */
[----:B0-----:R-:W-:-:S05]  /*2aa40*/  IMAD.IADD R24, R10, 0x1, R41 ;  /* 0x000000010a187824 */ /* 0x001fca00078e0229 */
[----:B------:R-:W-:Y:S02]  /*2aa50*/  VIMNMX R28, PT, PT, R11, R24, PT ;  /* 0x000000180b1c7248 */ /* 0x000fe40003fe0100 */
[----:B-----5:R-:W-:-:S13]  /*2aa60*/  ISETP.GE.U32.AND P0, PT, R49, R54, PT ;  /* 0x000000363100720c */ /* 0x020fda0003f06070 */
[----:B------:R-:W-:Y:S02]  /*2aa70*/  @P0 LOP3.LUT R36, R36, 0x80000, RZ, 0xfc, !PT ;  /* 0x0008000024240812 */ /* 0x000fe400078efcff */
[----:B------:R-:W-:Y:S01]  /*2aa80*/  ISETP.GE.AND P0, PT, R24, RZ, PT ;  /* 0x000000ff1800720c */ /* 0x000fe20003f06270 */
[----:B------:R-:W-:-:S04]  /*2aa90*/  FMUL R24, R0, R23 ;  /* 0x0000001700187220 */ /* 0x000fc80000400000 */
[----:B------:R-:W-:-:S04]  /*2aaa0*/  FFMA R24, R13, R22, -R24 ;  /* 0x000000160d187223 */ /* 0x000fc80000000818 */
[----:B------:R-:W-:-:S06]  /*2aab0*/  FADD R54, R24, 0.5 ;  /* 0x3f00000018367421 */ /* 0x000fcc0000000000 */
[----:B------:R-:W0:Y:S01]  /*2aac0*/  F2I.TRUNC.NTZ R54, R54 ;  /* 0x0000003600367305 */ /* 0x000e22000020f100 */
[----:B------:R-:W-:Y:S02]  /*2aad0*/  SEL R28, R28, RZ, P0 ;  /* 0x000000ff1c1c7207 */ /* 0x000fe40000000000 */
[----:B------:R-:W-:-:S04]  /*2aae0*/  IADD3 R22, P0, PT, R53, UR4, RZ ;  /* 0x0000000435167c10 */ /* 0x000fc8000ff1e0ff */
[----:B------:R-:W-:-:S05]  /*2aaf0*/  LEA.HI.X.SX32 R23, R53, UR5, 0x1, P0 ;  /* 0x0000000535177c11 */ /* 0x000fca00080f0eff */
[----:B------:R3:W5:Y:S01]  /*2ab00*/  LDG.E.U8 R49, desc[UR6][R22.64] ;  /* 0x0000000616317981 */ /* 0x000762000c1e1100 */
[----:B0-----:R-:W-:-:S05]  /*2ab10*/  IMAD.IADD R41, R7, 0x1, R54 ;  /* 0x0000000107297824 */ /* 0x001fca00078e0236 */
        /* <DEDUP_REMOVED lines=8> */
[----:B-1----:R-:W1:Y:S01]  /*2aba0*/  I2F.S8 R27, UR9 ;  /* 0x00000009001b7d06 */ /* 0x002e620008001400 */
[-C--:B--2---:R-:W-:Y:S01]  /*2abb0*/  FMUL R55, R13, R44.reuse ;  /* 0x0000002c0d377220 */ /* 0x084fe20000400000 */
[----:B------:R-:W-:-:S03]  /*2abc0*/  FMUL R56, R0, R44 ;  /* 0x0000002c00387220 */ /* 0x000fc60000400000 */
[-C--:B-1----:R-:W-:Y:S01]  /*2abd0*/  FFMA R55, R0, R27.reuse, R55 ;  /* 0x0000001b00377223 */ /* 0x082fe20000000037 */
[----:B------:R-:W-:-:S03]  /*2abe0*/  FFMA R56, R13, R27, -R56 ;  /* 0x0000001b0d387223 */ /* 0x000fc60000000838 */
[----:B------:R-:W-:Y:S01]  /*2abf0*/  FADD R55, R55, 0.5 ;  /* 0x3f00000037377421 */ /* 0x000fe20000000000 */
[----:B------:R-:W-:-:S05]  /*2ac00*/  FADD R56, R56, 0.5 ;  /* 0x3f00000038387421 */ /* 0x000fca0000000000 */
[----:B------:R-:W3:Y:S01]  /*2ac10*/  F2I.TRUNC.NTZ R55, R55 ;  /* 0x0000003700377305 */ /* 0x000ee2000020f100 */
[----:B------:R-:W1:Y:S07]  /*2ac20*/  LDCU.U8 UR10, c[0x3][0x35b] ;  /* 0x00c06b60ff0a77ac */ /* 0x000e6e0008000000 */
[----:B------:R-:W2:Y:S01]  /*2ac30*/  F2I.TRUNC.NTZ R56, R56 ;  /* 0x0000003800387305 */ /* 0x000ea2000020f100 */
[----:B------:R-:W0:Y:S01]  /*2ac40*/  LDCU.U8 UR9, c[0x3][0x35a] ;  /* 0x00c06b40ff0977ac */ /* 0x000e220008000000 */
[----:B---3--:R-:W-:-:S05]  /*2ac50*/  IMAD.IADD R22, R10, 0x1, R55 ;  /* 0x000000010a167824 */ /* 0x008fca00078e0237 */
[----:B------:R-:W-:Y:S02]  /*2ac60*/  ISETP.GE.AND P0, PT, R22, RZ, PT ;  /* 0x000000ff1600720c */ /* 0x000fe40003f06270 */
[----:B------:R-:W-:Y:S01]  /*2ac70*/  VIMNMX R44, PT, PT, R11, R22, PT ;  /* 0x000000160b2c7248 */ /* 0x000fe20003fe0100 */
[----:B--2---:R-:W-:-:S03]  /*2ac80*/  IMAD.IADD R23, R7, 0x1, R56 ;  /* 0x0000000107177824 */ /* 0x004fc600078e0238 */
[----:B------:R-:W-:Y:S02]  /*2ac90*/  SEL R44, R44, RZ, P0 ;  /* 0x000000ff2c2c7207 */ /* 0x000fe40000000000 */
[----:B------:R-:W-:Y:S02]  /*2aca0*/  ISETP.GE.AND P0, PT, R23, RZ, PT ;  /* 0x000000ff1700720c */ /* 0x000fe40003f06270 */
[----:B------:R-:W-:Y:S02]  /*2acb0*/  VIMNMX R27, PT, PT, R12, R23, PT ;  /* 0x000000170c1b7248 */ /* 0x000fe40003fe0100 */
[----:B-1----:R-:W1:Y:S08]  /*2acc0*/  I2F.S8 R23, UR10 ;  /* 0x0000000a00177d06 */ /* 0x002e700008001400 */
        /* <DEDUP_REMOVED lines=10> */
[----:B0-----:R-:W-:Y:S01]  /*2ad70*/  IMAD.IADD R24, R10, 0x1, R47 ;  /* 0x000000010a187824 */ /* 0x001fe200078e022f */
[----:B----4-:R-:W-:-:S04]  /*2ad80*/  ISETP.GE.U32.AND P0, PT, R48, R51, PT ;  /* 0x000000333000720c */ /* 0x010fc80003f06070 */
[----:B------:R-:W-:-:S09]  /*2ad90*/  VIMNMX R30, PT, PT, R11, R24, PT ;  /* 0x000000180b1e7248 */ /* 0x000fd20003fe0100 */
[----:B------:R-:W-:Y:S02]  /*2ada0*/  @P0 LOP3.LUT R36, R36, 0x20000, RZ, 0xfc, !PT ;  /* 0x0002000024240812 */ /* 0x000fe400078efcff */
[----:B------:R-:W-:Y:S01]  /*2adb0*/  ISETP.GE.AND P0, PT, R24, RZ, PT ;  /* 0x000000ff1800720c */ /* 0x000fe20003f06270 */
[----:B------:R-:W-:-:S04]  /*2adc0*/  FMUL R24, R0, R23 ;  /* 0x0000001700187220 */ /* 0x000fc80000400000 */
[----:B------:R-:W-:-:S04]  /*2add0*/  FFMA R24, R13, R22, -R24 ;  /* 0x000000160d187223 */ /* 0x000fc80000000818 */
[----:B------:R-:W-:-:S04]  /*2ade0*/  FADD R51, R24, 0.5 ;  /* 0x3f00000018337421 */ /* 0x000fc80000000000 */
[----:B------:R-:W0:Y:S01]  /*2adf0*/  F2I.TRUNC.NTZ R24, R51 ;  /* 0x0000003300187305 */ /* 0x000e22000020f100 */
[----:B------:R-:W-:Y:S02]  /*2ae00*/  SEL R30, R30, RZ, P0 ;  /* 0x000000ff1e1e7207 */ /* 0x000fe40000000000 */
[----:B------:R-:W-:-:S04]  /*2ae10*/  IADD3 R22, P0, PT, R53, UR4, RZ ;  /* 0x0000000435167c10 */ /* 0x000fc8000ff1e0ff */
[----:B------:R-:W-:Y:S01]  /*2ae20*/  LEA.HI.X.SX32 R23, R53, UR5, 0x1, P0 ;  /* 0x0000000535177c11 */ /* 0x000fe200080f0eff */
[----:B------:R-:W-:Y:S02]  /*2ae30*/  IMAD R53, R32, UR8, R31 ;  /* 0x0000000820357c24 */ /* 0x000fe4000f8e021f */
[----:B--2---:R-:W2:Y:S02]  /*2ae40*/  I2F.S8 R32, UR10 ;  /* 0x0000000a00207d06 */ /* 0x004ea40008001400 */
[----:B------:R3:W4:Y:S01]  /*2ae50*/  LDG.E.U8 R48, desc[UR6][R22.64] ;  /* 0x0000000616307981 */ /* 0x000722000c1e1100 */
[----:B0-----:R-:W-:-:S05]  /*2ae60*/  IMAD.IADD R47, R7, 0x1, R24 ;  /* 0x00000001072f7824 */ /* 0x001fca00078e0218 */
[----:B------:R-:W-:Y:S02]  /*2ae70*/  ISETP.GE.AND P0, PT, R47, RZ, PT ;  /* 0x000000ff2f00720c */ /* 0x000fe40003f06270 */
[----:B------:R-:W-:Y:S01]  /*2ae80*/  VIMNMX R47, PT, PT, R12, R47, PT ;  /* 0x0000002f0c2f7248 */ /* 0x000fe20003fe0100 */
[----:B-1----:R-:W0:Y:S03]  /*2ae90*/  I2F.S8 R31, UR9 ;  /* 0x00000009001f7d06 */ /* 0x002e260008001400 */
[----:B------:R-:W-:Y:S02]  /*2aea0*/  SEL R47, R47, RZ, P0 ;  /* 0x000000ff2f2f7207 */ /* 0x000fe40000000000 */
[----:B------:R-:W-:-:S04]  /*2aeb0*/  IADD3 R24, P0, PT, R25, UR4, RZ ;  /* 0x0000000419187c10 */ /* 0x000fc8000ff1e0ff */
[----:B------:R-:W-:Y:S01]  /*2aec0*/  LEA.HI.X.SX32 R25, R25, UR5, 0x1, P0 ;  /* 0x0000000519197c11 */ /* 0x000fe200080f0eff */
[----:B--2---:R-:W-:-:S04]  /*2aed0*/  FMUL R55, R13, R32 ;  /* 0x000000200d377220 */ /* 0x004fc80000400000 */
[----:B------:R1:W4:Y:S01]  /*2aee0*/  LDG.E.U8 R51, desc[UR6][R24.64] ;  /* 0x0000000618337981 */ /* 0x000322000c1e1100 */
[C---:B0-----:R-:W-:Y:S01]  /*2aef0*/  FFMA R55, R0.reuse, R31, R55 ;  /* 0x0000001f00377223 */ /* 0x041fe20000000037 */
[----:B------:R-:W-:-:S03]  /*2af00*/  FMUL R56, R0, R32 ;  /* 0x0000002000387220 */ /* 0x000fc60000400000 */
[----:B------:R-:W-:Y:S01]  /*2af10*/  FADD R55, R55, 0.5 ;  /* 0x3f00000037377421 */ /* 0x000fe20000000000 */
[----:B------:R-:W-:-:S04]  /*2af20*/  FFMA R56, R13, R31, -R56 ;  /* 0x0000001f0d387223 */ /* 0x000fc80000000838 */
[----:B------:R-:W-:Y:S01]  /*2af30*/  FADD R56, R56, 0.5 ;  /* 0x3f00000038387421 */ /* 0x000fe20000000000 */
[----:B------:R-:W3:Y:S01]  /*2af40*/  F2I.TRUNC.NTZ R55, R55 ;  /* 0x0000003700377305 */ /* 0x000ee2000020f100 */
[----:B------:R-:W0:Y:S07]  /*2af50*/  LDCU.U8 UR10, c[0x3][0x35f] ;  /* 0x00c06be0ff0a77ac */ /* 0x000e2e0008000000 */
[----:B------:R-:W2:Y:S01]  /*2af60*/  F2I.TRUNC.NTZ R56, R56 ;  /* 0x0000003800387305 */ /* 0x000ea2000020f100 */
[----:B------:R-:W1:Y:S01]  /*2af70*/  LDCU.U8 UR9, c[0x3][0x35e] ;  /* 0x00c06bc0ff0977ac */ /* 0x000e620008000000 */
[----:B---3--:R-:W-:-:S05]  /*2af80*/  IMAD.IADD R22, R10, 0x1, R55 ;  /* 0x000000010a167824 */ /* 0x008fca00078e0237 */
[----:B------:R-:W-:Y:S02]  /*2af90*/  ISETP.GE.AND P0, PT, R22, RZ, PT ;  /* 0x000000ff1600720c */ /* 0x000fe40003f06270 */
[----:B------:R-:W-:Y:S01]  /*2afa0*/  VIMNMX R32, PT, PT, R11, R22, PT ;  /* 0x000000160b207248 */ /* 0x000fe20003fe0100 */
[----:B--2---:R-:W-:-:S03]  /*2afb0*/  IMAD.IADD R23, R7, 0x1, R56 ;  /* 0x0000000107177824 */ /* 0x004fc600078e0238 */
[----:B------:R-:W-:Y:S02]  /*2afc0*/  SEL R32, R32, RZ, P0 ;  /* 0x000000ff20207207 */ /* 0x000fe40000000000 */
[----:B------:R-:W-:Y:S02]  /*2afd0*/  ISETP.GE.AND P0, PT, R23, RZ, PT ;  /* 0x000000ff1700720c */ /* 0x000fe40003f06270 */
[----:B------:R-:W-:Y:S02]  /*2afe0*/  VIMNMX R31, PT, PT, R12, R23, PT ;  /* 0x000000170c1f7248 */ /* 0x000fe40003fe0100 */
[----:B0-----:R-:W0:Y:S08]  /*2aff0*/  I2F.S8 R23, UR10 ;  /* 0x0000000a00177d06 */ /* 0x001e300008001400 */
[----:B-1----:R-:W1:Y:S01]  /*2b000*/  I2F.S8 R22, UR9 ;  /* 0x0000000900167d06 */ /* 0x002e620008001400 */
[----:B------:R-:W-:Y:S01]  /*2b010*/  IMAD R25, R33, UR8, R52 ;  /* 0x0000000821197c24 */ /* 0x000fe2000f8e0234 */
[----:B------:R-:W-:-:S02]  /*2b020*/  SEL R31, R31, RZ, P0 ;  /* 0x000000ff1f1f7207 */ /* 0x000fc40000000000 */
[----:B------:R-:W-:Y:S01]  /*2b030*/  LOP3.LUT R36, R36, 0xffff7fff, RZ, 0xc0, !PT ;  /* 0xffff7fff24247812 */ /* 0x000fe200078ec0ff */
[----:B------:R-:W2:Y:S01]  /*2b040*/  LDCU.U8 UR10, c[0x3][0x361] ;  /* 0x00c06c20ff0a77ac */ /* 0x000ea20008000000 */
[----:B0-----:R-:W-:Y:S01]  /*2b050*/  FMUL R33, R13, R23 ;  /* 0x000000170d217220 */ /* 0x001fe20000400000 */
[----:B------:R-:W0:Y:S03]  /*2b060*/  LDCU.U8 UR9, c[0x3][0x360] ;  /* 0x00c06c00ff0977ac */ /* 0x000e260008000000 */
[----:B-1----:R-:W-:Y:S01]  /*2b070*/  FFMA R33, R0, R22, R33 ;  /* 0x0000001600217223 */ /* 0x002fe20000000021 */
[----:B-----5:R-:W-:-:S03]  /*2b080*/  ISETP.GE.U32.AND P0, PT, R49, R54, PT ;  /* 0x000000363100720c */ /* 0x020fc60003f06070 */
[----:B------:R-:W-:-:S06]  /*2b090*/  FADD R49, R33, 0.5 ;  /* 0x3f00000021317421 */ /* 0x000fcc0000000000 */
[----:B------:R-:W1:Y:S04]  /*2b0a0*/  F2I.TRUNC.NTZ R49, R49 ;  /* 0x0000003100317305 */ /* 0x000e68000020f100 */
[----:B------:R-:W-:Y:S01]  /*2b0b0*/  @P0 LOP3.LUT R36, R36, 0x8000, RZ, 0xfc, !PT ;  /* 0x0000800024240812 */ /* 0x000fe200078efcff */
[----:B-1----:R-:W-:-:S05]  /*2b0c0*/  IMAD.IADD R24, R10, 0x1, R49 ;  /* 0x000000010a187824 */ /* 0x002fca00078e0231 */
[----:B------:R-:W-:Y:S02]  /*2b0d0*/  ISETP.GE.AND P0, PT, R24, RZ, PT ;  /* 0x000000ff1800720c */ /* 0x000fe40003f06270 */
[----:B------:R-:W-:Y:S01]  /*2b0e0*/  VIMNMX R33, PT, PT, R11, R24, PT ;  /* 0x000000180b217248 */ /* 0x000fe20003fe0100 */
[----:B------:R-:W-:-:S04]  /*2b0f0*/  FMUL R24, R0, R23 ;  /* 0x0000001700187220 */ /* 0x000fc80000400000 */
[----:B------:R-:W-:-:S04]  /*2b100*/  FFMA R24, R13, R22, -R24 ;  /* 0x000000160d187223 */ /* 0x000fc80000000818 */
[----:B------:R-:W-:-:S06]  /*2b110*/  FADD R54, R24, 0.5 ;  /* 0x3f00000018367421 */ /* 0x000fcc0000000000 */
[----:B------:R-:W1:Y:S01]  /*2b120*/  F2I.TRUNC.NTZ R54, R54 ;  /* 0x0000003600367305 */ /* 0x000e62000020f100 */
[----:B------:R-:W-:Y:S02]  /*2b130*/  SEL R33, R33, RZ, P0 ;  /* 0x000000ff21217207 */ /* 0x000fe40000000000 */
[----:B------:R-:W-:-:S04]  /*2b140*/  IADD3 R22, P0, PT, R53, UR4, RZ ;  /* 0x0000000435167c10 */ /* 0x000fc8000ff1e0ff */
[----:B------:R-:W-:Y:S01]  /*2b150*/  LEA.HI.X.SX32 R23, R53, UR5, 0x1, P0 ;  /* 0x0000000535177c11 */ /* 0x000fe200080f0eff */
[----:B-1----:R-:W-:-:S05]  /*2b160*/  IMAD.IADD R49, R7, 0x1, R54 ;  /* 0x0000000107317824 */ /* 0x002fca00078e0236 */
[----:B------:R-:W-:Y:S02]  /*2b170*/  ISETP.GE.AND P0, PT, R49, RZ, PT ;  /* 0x000000ff3100720c */ /* 0x000fe40003f06270 */
[----:B------:R-:W-:Y:S02]  /*2b180*/  VIMNMX R52, PT, PT, R12, R49, PT ;  /* 0x000000310c347248 */ /* 0x000fe40003fe0100 */
[----:B------:R1:W3:Y:S02]  /*2b190*/  LDG.E.U8 R49, desc[UR6][R22.64] ;  /* 0x0000000616317981 */ /* 0x0002e4000c1e1100 */
[----:B------:R-:W-:Y:S02]  /*2b1a0*/  SEL R52, R52, RZ, P0 ;  /* 0x000000ff34347207 */ /* 0x000fe40000000000 */
[----:B------:R-:W-:-:S04]  /*2b1b0*/  IADD3 R24, P0, PT, R25, UR4, RZ ;  /* 0x0000000419187c10 */ /* 0x000fc8000ff1e0ff */
[----:B------:R-:W-:-:S05]  /*2b1c0*/  LEA.HI.X.SX32 R25, R25, UR5, 0x1, P0 ;  /* 0x0000000519197c11 */ /* 0x000fca00080f0eff */
[----:B------:R5:W3:Y:S01]  /*2b1d0*/  LDG.E.U8 R54, desc[UR6][R24.64] ;  /* 0x0000000618367981 */ /* 0x000ae2000c1e1100 */
[----:B------:R-:W-:Y:S02]  /*2b1e0*/  IMAD R53, R45, UR8, R42 ;  /* 0x000000082d357c24 */ /* 0x000fe4000f8e022a */
[----:B--2---:R-:W2:Y:S08]  /*2b1f0*/  I2F.S8 R45, UR10 ;  /* 0x0000000a002d7d06 */ /* 0x004eb00008001400 */
[----:B0-----:R-:W0:Y:S01]  /*2b200*/  I2F.S8 R42, UR9 ;  /* 0x00000009002a7d06 */ /* 0x001e220008001400 */
[-C--:B--2---:R-:W-:Y:S01]  /*2b210*/  FMUL R56, R0, R45.reuse ;  /* 0x0000002d00387220 */ /* 0x084fe20000400000 */
[----:B------:R-:W-:-:S04]  /*2b220*/  FMUL R45, R13, R45 ;  /* 0x0000002d0d2d7220 */ /* 0x000fc80000400000 */
[-C--:B0-----:R-:W-:Y:S01]  /*2b230*/  FFMA R45, R0, R42.reuse, R45 ;  /* 0x0000002a002d7223 */ /* 0x081fe2000000002d */
[----:B------:R-:W-:-:S03]  /*2b240*/  FFMA R56, R13, R42, -R56 ;  /* 0x0000002a0d387223 */ /* 0x000fc60000000838 */
[----:B-1----:R-:W-:Y:S01]  /*2b250*/  FADD R22, R45, 0.5 ;  /* 0x3f0000002d167421 */ /* 0x002fe20000000000 */
[----:B------:R-:W-:-:S03]  /*2b260*/  FADD R56, R56, 0.5 ;  /* 0x3f00000038387421 */ /* 0x000fc60000000000 */
[----:B------:R-:W0:Y:S01]  /*2b270*/  F2I.TRUNC.NTZ R23, R22 ;  /* 0x0000001600177305 */ /* 0x000e22000020f100 */
[----:B------:R-:W1:Y:S07]  /*2b280*/  LDCU.U8 UR10, c[0x3][0x363] ;  /* 0x00c06c60ff0a77ac */ /* 0x000e6e0008000000 */
[----:B------:R-:W2:Y:S01]  /*2b290*/  F2I.TRUNC.NTZ R56, R56 ;  /* 0x0000003800387305 */ /* 0x000ea2000020f100 */
[----:B------:R-:W5:Y:S01]  /*2b2a0*/  LDCU.U8 UR9, c[0x3][0x362] ;  /* 0x00c06c40ff0977ac */ /* 0x000f620008000000 */
[----:B0-----:R-:W-:-:S05]  /*2b2b0*/  IMAD.IADD R42, R10, 0x1, R23 ;  /* 0x000000010a2a7824 */ /* 0x001fca00078e0217 */
[----:B------:R-:W-:Y:S02]  /*2b2c0*/  ISETP.GE.AND P0, PT, R42, RZ, PT ;  /* 0x000000ff2a00720c */ /* 0x000fe40003f06270 */
[----:B------:R-:W-:Y:S01]  /*2b2d0*/  VIMNMX R45, PT, PT, R11, R42, PT ;  /* 0x0000002a0b2d7248 */ /* 0x000fe20003fe0100 */
[----:B--2---:R-:W-:-:S03]  /*2b2e0*/  IMAD.IADD R23, R7, 0x1, R56 ;  /* 0x0000000107177824 */ /* 0x004fc600078e0238 */
[----:B------:R-:W-:Y:S02]  /*2b2f0*/  SEL R45, R45, RZ, P0 ;  /* 0x000000ff2d2d7207 */ /* 0x000fe40000000000 */
[----:B------:R-:W-:Y:S02]  /*2b300*/  ISETP.GE.AND P0, PT, R23, RZ, PT ;  /* 0x000000ff1700720c */ /* 0x000fe40003f06270 */
[----:B------:R-:W-:Y:S02]  /*2b310*/  VIMNMX R42, PT, PT, R12, R23, PT ;  /* 0x000000170c2a7248 */ /* 0x000fe40003fe0100 */
[----:B-1----:R-:W0:Y:S08]  /*2b320*/  I2F.S8 R23, UR10 ;  /* 0x0000000a00177d06 */ /* 0x002e300008001400 */
[----:B-----5:R-:W1:Y:S01]  /*2b330*/  I2F.S8 R22, UR9 ;  /* 0x0000000900167d06 */ /* 0x020e620008001400 */
        /* <DEDUP_REMOVED lines=9> */
[----:B----4-:R-:W-:Y:S01]  /*2b3d0*/  ISETP.GE.U32.AND P0, PT, R48, R51, PT ;  /* 0x000000333000720c */ /* 0x010fe20003f06070 */
        /* <DEDUP_REMOVED lines=14> */
[----:B------:R-:W-:Y:S01]  /*2b4c0*/  VIMNMX R46, PT, PT, R12, R53, PT ;  /* 0x000000350c2e7248 */ /* 0x000fe20003fe0100 */
[----:B------:R-:W-:Y:S02]  /*2b4d0*/  IMAD R53, R29, UR8, R26 ;  /* 0x000000081d357c24 */ /* 0x000fe4000f8e021a */
[----:B--2---:R-:W1:Y:S01]  /*2b4e0*/  I2F.S8 R29, UR10 ;  /* 0x0000000a001d7d06 */ /* 0x004e620008001400 */
[----:B------:R-:W-:-:S07]  /*2b4f0*/  SEL R46, R46, RZ, P0 ;  /* 0x000000ff2e2e7207 */ /* 0x000fce0000000000 */
[----:B0-----:R-:W0:Y:S01]  /*2b500*/  I2F.S8 R26, UR9 ;  /* 0x00000009001a7d06 */ /* 0x001e220008001400 */
[----:B------:R-:W-:-:S04]  /*2b510*/  IADD3 R24, P0, PT, R25, UR4, RZ ;  /* 0x0000000419187c10 */ /* 0x000fc8000ff1e0ff */
[----:B------:R-:W-:Y:S01]  /*2b520*/  LEA.HI.X.SX32 R25, R25, UR5, 0x1, P0 ;  /* 0x0000000519197c11 */ /* 0x000fe200080f0eff */
[-C--:B-1----:R-:W-:Y:S01]  /*2b530*/  FMUL R56, R0, R29.reuse ;  /* 0x0000001d00387220 */ /* 0x082fe20000400000 */
[----:B------:R-:W-:-:S03]  /*2b540*/  FMUL R29, R13, R29 ;  /* 0x0000001d0d1d7220 */ /* 0x000fc60000400000 */
[----:B------:R1:W5:Y:S01]  /*2b550*/  LDG.E.U8 R51, desc[UR6][R24.64] ;  /* 0x0000000618337981 */ /* 0x000362000c1e1100 */
        /* <DEDUP_REMOVED lines=28> */
[----:B---3--:R-:W-:-:S13]  /*2b720*/  ISETP.GE.U32.AND P0, PT, R49, R54, PT ;  /* 0x000000363100720c */ /* 0x008fda0003f06070 */
[----:B------:R-:W-:Y:S02]  /*2b730*/  @P0 LOP3.LUT R36, R36, 0x2000, RZ, 0xfc, !PT ;  /* 0x0000200024240812 */ /* 0x000fe400078efcff */
[----:B------:R-:W-:Y:S01]  /*2b740*/  ISETP.GE.AND P0, PT, R24, RZ, PT ;  /* 0x000000ff1800720c */ /* 0x000fe20003f06270 */
[----:B------:R-:W-:-:S04]  /*2b750*/  FMUL R24, R0, R23 ;  /* 0x0000001700187220 */ /* 0x000fc80000400000 */
[----:B------:R-:W-:-:S04]  /*2b760*/  FFMA R24, R13, R22, -R24 ;  /* 0x000000160d187223 */ /* 0x000fc80000000818 */
[----:B------:R-:W-:-:S06]  /*2b770*/  FADD R54, R24, 0.5 ;  /* 0x3f00000018367421 */ /* 0x000fcc0000000000 */
        /* <DEDUP_REMOVED lines=54> */
[----:B------:R-:W-:Y:S01]  /*2bae0*/  LEA.HI.X.SX32 R23, R53, UR5, 0x1, P0 ;  /* 0x0000000535177c11 */ /* 0x000fe200080f0eff */
[----:B-1----:R-:W-:-:S04]  /*2baf0*/  IMAD.IADD R47, R7, 0x1, R24 ;  /* 0x00000001072f7824 */ /* 0x002fc800078e0218 */
[----:B------:R1:W3:Y:S01]  /*2bb00*/  LDG.E.U8 R48, desc[UR6][R22.64] ;  /* 0x0000000616307981 */ /* 0x0002e2000c1e1100 */
[----:B------:R-:W-:Y:S02]  /*2bb10*/  ISETP.GE.AND P0, PT, R47, RZ, PT ;  /* 0x000000ff2f00720c */ /* 0x000fe40003f06270 */
[----:B------:R-:W-:Y:S01]  /*2bb20*/  VIMNMX R47, PT, PT, R12, R47, PT ;  /* 0x0000002f0c2f7248 */ /* 0x000fe20003fe0100 */
[----:B------:R-:W-:-:S03]  /*2bb30*/  IMAD R53, R32, UR8, R31 ;  /* 0x0000000820357c24 */ /* 0x000fc6000f8e021f */
[----:B------:R-:W-:Y:S02]  /*2bb40*/  SEL R47, R47, RZ, P0 ;  /* 0x000000ff2f2f7207 */ /* 0x000fe40000000000 */
[C---:B------:R-:W-:Y:S01]  /*2bb50*/  IADD3 R24, P0, PT, R25.reuse, UR4, RZ ;  /* 0x0000000419187c10 */ /* 0x040fe2000ff1e0ff */
[----:B--2---:R-:W2:Y:S03]  /*2bb60*/  I2F.S8 R32, UR10 ;  /* 0x0000000a00207d06 */ /* 0x004ea60008001400 */
[----:B------:R-:W-:-:S05]  /*2bb70*/  LEA.HI.X.SX32 R25, R25, UR5, 0x1, P0 ;  /* 0x0000000519197c11 */ /* 0x000fca00080f0eff */
[----:B0-----:R-:W0:Y:S01]  /*2bb80*/  I2F.S8 R31, UR9 ;  /* 0x00000009001f7d06 */ /* 0x001e220008001400 */
[----:B------:R5:W3:Y:S01]  /*2bb90*/  LDG.E.U8 R51, desc[UR6][R24.64] ;  /* 0x0000000618337981 */ /* 0x000ae2000c1e1100 */
        /* <DEDUP_REMOVED lines=19> */
[----:B------:R-:W-:Y:S01]  /*2bcd0*/  IMAD R25, R33, UR8, R52 ;  /* 0x0000000821197c24 */ /* 0x000fe2000f8e0234 */
[----:B------:R-:W-:-:S02]  /*2bce0*/  SEL R31, R31, RZ, P0 ;  /* 0x000000ff1f1f7207 */ /* 0x000fc40000000000 */
[----:B------:R-:W-:Y:S01]  /*2bcf0*/  LOP3.LUT R40, R40, 0xffffff7f, RZ, 0xc0, !PT ;  /* 0xffffff7f28287812 */ /* 0x000fe200078ec0ff */
[----:B------:R-:W2:Y:S01]  /*2bd00*/  LDCU.U8 UR10, c[0x3][0x371] ;  /* 0x00c06e20ff0a77ac */ /* 0x000ea20008000000 */
[----:B0-----:R-:W-:Y:S01]  /*2bd10*/  FMUL R33, R13, R23 ;  /* 0x000000170d217220 */ /* 0x001fe20000400000 */
[----:B------:R-:W0:Y:S03]  /*2bd20*/  LDCU.U8 UR9, c[0x3][0x370] ;  /* 0x00c06e00ff0977ac */ /* 0x000e260008000000 */
[----:B-1----:R-:W-:Y:S01]  /*2bd30*/  FFMA R33, R0, R22, R33 ;  /* 0x0000001600217223 */ /* 0x002fe20000000021 */
[----:B----4-:R-:W-:-:S03]  /*2bd40*/  ISETP.GE.U32.AND P0, PT, R49, R54, PT ;  /* 0x000000363100720c */ /* 0x010fc60003f06070 */
        /* <DEDUP_REMOVED lines=16> */
[----:B------:R1:W4:Y:S02]  /*2be50*/  LDG.E.U8 R49, desc[UR6][R22.64] ;  /* 0x0000000616317981 */ /* 0x000324000c1e1100 */
        /* <DEDUP_REMOVED lines=50> */
[----:B------:R-:W-:-:S04]  /*2c180*/  VIMNMX R48, PT, PT, R12, R25, PT ;  /* 0x000000190c307248 */ /* 0x000fc80003fe0100 */
[----:B------:R-:W-:Y:S02]  /*2c190*/  SEL R48, R48, RZ, P0 ;  /* 0x000000ff30307207 */ /* 0x000fe40000000000 */
[----:B------:R-:W-:-:S04]  /*2c1a0*/  IADD3 R24, P0, PT, R46, UR4, RZ ;  /* 0x000000042e187c10 */ /* 0x000fc8000ff1e0ff */
[----:B------:R-:W-:Y:S02]  /*2c1b0*/  LEA.HI.X.SX32 R25, R46, UR5, 0x1, P0 ;  /* 0x000000052e197c11 */ /* 0x000fe400080f0eff */
[----:B--2---:R-:W2:Y:S01]  /*2c1c0*/  I2F.S8 R46, UR10 ;  /* 0x0000000a002e7d06 */ /* 0x004ea20008001400 */
[----:B------:R-:W-:Y:S01]  /*2c1d0*/  IMAD R53, R29, UR8, R26 ;  /* 0x000000081d357c24 */ /* 0x000fe2000f8e021a */
[----:B------:R-:W5:Y:S01]  /*2c1e0*/  LDCU.U8 UR10, c[0x3][0x377] ;  /* 0x00c06ee0ff0a77ac */ /* 0x000f620008000000 */
[----:B------:R5:W3:Y:S05]  /*2c1f0*/  LDG.E.U8 R26, desc[UR6][R24.64] ;  /* 0x00000006181a7981 */ /* 0x000aea000c1e1100 */
        /* <DEDUP_REMOVED lines=10> */
[----:B-1----:R-:W-:-:S05]  /*2c2a0*/  IMAD.IADD R22, R10, 0x1, R55 ;  /* 0x000000010a167824 */ /* 0x002fca00078e0237 */
[----:B------:R-:W-:Y:S02]  /*2c2b0*/  ISETP.GE.AND P0, PT, R22, RZ, PT ;  /* 0x000000ff1600720c */ /* 0x000fe40003f06270 */
[----:B------:R-:W-:Y:S01]  /*2c2c0*/  VIMNMX R46, PT, PT, R11, R22, PT ;  /* 0x000000160b2e7248 */ /* 0x000fe20003fe0100 */
[----:B--2---:R-:W-:-:S03]  /*2c2d0*/  IMAD.IADD R23, R7, 0x1, R56 ;  /* 0x0000000107177824 */ /* 0x004fc600078e0238 */
[----:B------:R-:W-:Y:S02]  /*2c2e0*/  SEL R46, R46, RZ, P0 ;  /* 0x000000ff2e2e7207 */ /* 0x000fe40000000000 */
[----:B------:R-:W-:Y:S02]  /*2c2f0*/  ISETP.GE.AND P0, PT, R23, RZ, PT ;  /* 0x000000ff1700720c */ /* 0x000fe40003f06270 */
[----:B------:R-:W-:Y:S02]  /*2c300*/  VIMNMX R29, PT, PT, R12, R23, PT ;  /* 0x000000170c1d7248 */ /* 0x000fe40003fe0100 */
[----:B-----5:R-:W1:Y:S08]  /*2c310*/  I2F.S8 R23, UR10 ;  /* 0x0000000a00177d06 */ /* 0x020e700008001400 */
[----:B0-----:R-:W0:Y:S01]  /*2c320*/  I2F.S8 R22, UR9 ;  /* 0x0000000900167d06 */ /* 0x001e220008001400 */
[----:B------:R-:W-:-:S02]  /*2c330*/  SEL R29, R29, RZ, P0 ;  /* 0x000000ff1d1d7207 */ /* 0x000fc40000000000 */
[----:B------:R-:W-:Y:S01]  /*2c340*/  LOP3.LUT R40, R40, 0xffffffdf, RZ, 0xc0, !PT ;  /* 0xffffffdf28287812 */ /* 0x000fe200078ec0ff */
[----:B------:R-:W-:Y:S01]  /*2c350*/  IMAD R41, R28, UR8, R41 ;  /* 0x000000081c297c24 */ /* 0x000fe2000f8e0229 */
        /* <DEDUP_REMOVED lines=8> */
[----:B----4-:R-:W-:-:S13]  /*2c3e0*/  ISETP.GE.U32.AND P0, PT, R49, R54, PT ;  /* 0x000000363100720c */ /* 0x010fda0003f06070 */
        /* <DEDUP_REMOVED lines=26> */
[----:B------:R-:W4:Y:S01]  /*2c590*/  F2I.TRUNC.NTZ R55, R55 ;  /* 0x0000003700377305 */ /* 0x000f22000020f100 */
[----:B------:R-:W1:Y:S07]  /*2c5a0*/  LDCU.U8 UR10, c[0x3][0x37b] ;  /* 0x00c06f60ff0a77ac */ /* 0x000e6e0008000000 */
[----:B------:R-:W2:Y:S01]  /*2c5b0*/  F2I.TRUNC.NTZ R56, R56 ;  /* 0x0000003800387305 */ /* 0x000ea2000020f100 */
[----:B------:R-:W0:Y:S01]  /*2c5c0*/  LDCU.U8 UR9, c[0x3][0x37a] ;  /* 0x00c06f40ff0977ac */ /* 0x000e220008000000 */
[----:B----4-:R-:W-:-:S05]  /*2c5d0*/  IMAD.IADD R22, R10, 0x1, R55 ;  /* 0x000000010a167824 */ /* 0x010fca00078e0237 */
        /* <DEDUP_REMOVED lines=9> */
[----:B------:R-:W-:Y:S01]  /*2c670*/  SEL R41, R41, RZ, P0 ;  /* 0x000000ff29297207 */ /* 0x000fe20000000000 */
[----:B------:R-:W2:Y:S01]  /*2c680*/  LDCU.U8 UR10, c[0x3][0x37d] ;  /* 0x00c06fa0ff0a77ac */ /* 0x000ea20008000000 */
[----:B-1----:R-:W-:Y:S01]  /*2c690*/  FMUL R47, R13, R23 ;  /* 0x000000170d2f7220 */ /* 0x002fe20000400000 */
[----:B------:R-:W1:Y:S03]  /*2c6a0*/  LDCU.U8 UR9, c[0x3][0x37c] ;  /* 0x00c06f80ff0977ac */ /* 0x000e660008000000 */
[----:B0-----:R-:W-:-:S04]  /*2c6b0*/  FFMA R47, R0, R22, R47 ;  /* 0x00000016002f7223 */ /* 0x001fc8000000002f */
[----:B------:R-:W-:-:S06]  /*2c6c0*/  FADD R47, R47, 0.5 ;  /* 0x3f0000002f2f7421 */ /* 0x000fcc0000000000 */
[----:B------:R-:W0:Y:S01]  /*2c6d0*/  F2I.TRUNC.NTZ R47, R47 ;  /* 0x0000002f002f7305 */ /* 0x000e22000020f100 */
[----:B---3--:R-:W-:Y:S02]  /*2c6e0*/  ISETP.GE.U32.AND P0, PT, R51, R26, PT ;  /* 0x0000001a3300720c */ /* 0x008fe40003f06070 */
[----:B------:R-:W-:Y:S01]  /*2c6f0*/  LOP3.LUT R40, R40, 0xffffffef, RZ, 0xc0, !PT ;  /* 0xffffffef28287812 */ /* 0x000fe200078ec0ff */
[----:B0-----:R-:W-:-:S10]  /*2c700*/  IMAD.IADD R24, R10, 0x1, R47 ;  /* 0x000000010a187824 */ /* 0x001fd400078e022f */
[----:B------:R-:W-:Y:S02]  /*2c710*/  @P0 LOP3.LUT R40, R40, 0x10, RZ, 0xfc, !PT ;  /* 0x0000001028280812 */ /* 0x000fe400078efcff */
[----:B------:R-:W-:Y:S02]  /*2c720*/  ISETP.GE.AND P0, PT, R24, RZ, PT ;  /* 0x000000ff1800720c */ /* 0x000fe40003f06270 */
[----:B------:R-:W-:Y:S01]  /*2c730*/  VIMNMX R30, PT, PT, R11, R24, PT ;  /* 0x000000180b1e7248 */ /* 0x000fe20003fe0100 */
[----:B------:R-:W-:Y:S01]  /*2c740*/  FMUL R24, R0, R23 ;  /* 0x0000001700187220 */ /* 0x000fe20000400000 */
[----:B------:R-:W-:Y:S02]  /*2c750*/  IMAD R51, R32, UR8, R31 ;  /* 0x0000000820337c24 */ /* 0x000fe4000f8e021f */
[----:B------:R-:W-:Y:S01]  /*2c760*/  SEL R30, R30, RZ, P0 ;  /* 0x000000ff1e1e7207 */ /* 0x000fe20000000000 */
[----:B------:R-:W-:Y:S01]  /*2c770*/  FFMA R24, R13, R22, -R24 ;  /* 0x000000160d187223 */ /* 0x000fe20000000818 */
[C---:B------:R-:W-:Y:S01]  /*2c780*/  IADD3 R22, P0, PT, R27.reuse, UR4, RZ ;  /* 0x000000041b167c10 */ /* 0x040fe2000ff1e0ff */
[----:B--2---:R-:W0:Y:S03]  /*2c790*/  I2F.S8 R32, UR10 ;  /* 0x0000000a00207d06 */ /* 0x004e260008001400 */
[----:B------:R-:W-:Y:S01]  /*2c7a0*/  LEA.HI.X.SX32 R23, R27, UR5, 0x1, P0 ;  /* 0x000000051b177c11 */ /* 0x000fe200080f0eff */
[----:B------:R-:W-:-:S04]  /*2c7b0*/  FADD R27, R24, 0.5 ;  /* 0x3f000000181b7421 */ /* 0x000fc80000000000 */
[----:B-1----:R-:W1:Y:S01]  /*2c7c0*/  I2F.S8 R31, UR9 ;  /* 0x00000009001f7d06 */ /* 0x002e620008001400 */
[----:B------:R-:W2:Y:S01]  /*2c7d0*/  LDCU.U8 UR10, c[0x3][0x37f] ;  /* 0x00c06fe0ff0a77ac */ /* 0x000ea20008000000 */
[----:B------:R3:W4:Y:S06]  /*2c7e0*/  LDG.E.U8 R26, desc[UR6][R22.64] ;  /* 0x00000006161a7981 */ /* 0x00072c000c1e1100 */
[----:B------:R-:W3:Y:S01]  /*2c7f0*/  F2I.TRUNC.NTZ R24, R27 ;  /* 0x0000001b00187305 */ /* 0x000ee2000020f100 */
[-C--:B0-----:R-:W-:Y:S01]  /*2c800*/  FMUL R55, R13, R32.reuse ;  /* 0x000000200d377220 */ /* 0x081fe20000400000 */
[----:B------:R-:W-:-:S03]  /*2c810*/  FMUL R56, R0, R32 ;  /* 0x0000002000387220 */ /* 0x000fc60000400000 */
[-C--:B-1----:R-:W-:Y:S01]  /*2c820*/  FFMA R55, R0, R31.reuse, R55 ;  /* 0x0000001f00377223 */ /* 0x082fe20000000037 */
[----:B------:R-:W-:-:S03]  /*2c830*/  FFMA R56, R13, R31, -R56 ;  /* 0x0000001f0d387223 */ /* 0x000fc60000000838 */
[----:B------:R-:W-:Y:S01]  /*2c840*/  FADD R55, R55, 0.5 ;  /* 0x3f00000037377421 */ /* 0x000fe20000000000 */
[----:B---3--:R-:W-:Y:S02]  /*2c850*/  IMAD.IADD R47, R7, 0x1, R24 ;  /* 0x00000001072f7824 */ /* 0x008fe400078e0218 */
[----:B------:R-:W-:-:S03]  /*2c860*/  FADD R56, R56, 0.5 ;  /* 0x3f00000038387421 */ /* 0x000fc60000000000 */
[----:B------:R-:W0:Y:S01]  /*2c870*/  F2I.TRUNC.NTZ R55, R55 ;  /* 0x0000003700377305 */ /* 0x000e22000020f100 */
[----:B------:R-:W-:Y:S02]  /*2c880*/  ISETP.GE.AND P0, PT, R47, RZ, PT ;  /* 0x000000ff2f00720c */ /* 0x000fe40003f06270 */
[----:B------:R-:W-:-:S05]  /*2c890*/  VIMNMX R47, PT, PT, R12, R47, PT ;  /* 0x0000002f0c2f7248 */ /* 0x000fca0003fe0100 */
[----:B------:R-:W1:Y:S01]  /*2c8a0*/  F2I.TRUNC.NTZ R56, R56 ;  /* 0x0000003800387305 */ /* 0x000e62000020f100 */
[----:B------:R-:W-:Y:S02]  /*2c8b0*/  SEL R47, R47, RZ, P0 ;  /* 0x000000ff2f2f7207 */ /* 0x000fe40000000000 */
[C---:B------:R-:W-:Y:S01]  /*2c8c0*/  IADD3 R24, P0, PT, R25.reuse, UR4, RZ ;  /* 0x0000000419187c10 */ /* 0x040fe2000ff1e0ff */
[----:B------:R-:W3:Y:S03]  /*2c8d0*/  LDCU.U8 UR9, c[0x3][0x37e] ;  /* 0x00c06fc0ff0977ac */ /* 0x000ee60008000000 */
[----:B------:R-:W-:Y:S01]  /*2c8e0*/  LEA.HI.X.SX32 R25, R25, UR5, 0x1, P0 ;  /* 0x0000000519197c11 */ /* 0x000fe200080f0eff */
[----:B0-----:R-:W-:-:S04]  /*2c8f0*/  IMAD.IADD R22, R10, 0x1, R55 ;  /* 0x000000010a167824 */ /* 0x001fc800078e0237 */
[----:B------:R0:W4:Y:S01]  /*2c900*/  LDG.E.U8 R27, desc[UR6][R24.64] ;  /* 0x00000006181b7981 */ /* 0x000122000c1e1100 */
[----:B------:R-:W-:Y:S02]  /*2c910*/  ISETP.GE.AND P0, PT, R22, RZ, PT ;  /* 0x000000ff1600720c */ /* 0x000fe40003f06270 */
[----:B------:R-:W-:Y:S01]  /*2c920*/  VIMNMX R31, PT, PT, R11, R22, PT ;  /* 0x000000160b1f7248 */ /* 0x000fe20003fe0100 */
[----:B-1----:R-:W-:-:S03]  /*2c930*/  IMAD.IADD R23, R7, 0x1, R56 ;  /* 0x0000000107177824 */ /* 0x002fc600078e0238 */
[----:B------:R-:W-:Y:S02]  /*2c940*/  SEL R31, R31, RZ, P0 ;  /* 0x000000ff1f1f7207 */ /* 0x000fe40000000000 */
[----:B------:R-:W-:Y:S02]  /*2c950*/  ISETP.GE.AND P0, PT, R23, RZ, PT ;  /* 0x000000ff1700720c */ /* 0x000fe40003f06270 */
[----:B------:R-:W-:Y:S02]  /*2c960*/  VIMNMX R32, PT, PT, R12, R23, PT ;  /* 0x000000170c207248 */ /* 0x000fe40003fe0100 */
[----:B--2---:R-:W1:Y:S08]  /*2c970*/  I2F.S8 R23, UR10 ;  /* 0x0000000a00177d06 */ /* 0x004e700008001400 */
[----:B---3--:R-:W2:Y:S01]  /*2c980*/  I2F.S8 R22, UR9 ;  /* 0x0000000900167d06 */ /* 0x008ea20008001400 */
[----:B0-----:R-:W-:Y:S01]  /*2c990*/  IMAD R25, R33, UR8, R52 ;  /* 0x0000000821197c24 */ /* 0x001fe2000f8e0234 */
[----:B------:R-:W-:-:S02]  /*2c9a0*/  SEL R32, R32, RZ, P0 ;  /* 0x000000ff20207207 */ /* 0x000fc40000000000 */
[----:B------:R-:W-:Y:S01]  /*2c9b0*/  LOP3.LUT R40, R40, 0xfffffff7, RZ, 0xc0, !PT ;  /* 0xfffffff728287812 */ /* 0x000fe200078ec0ff */
[----:B------:R-:W0:Y:S01]  /*2c9c0*/  LDCU.U8 UR10, c[0x3][0x381] ;  /* 0x00c07020ff0a77ac */ /* 0x000e220008000000 */
[----:B-1----:R-:W-:Y:S01]  /*2c9d0*/  FMUL R33, R13, R23 ;  /* 0x000000170d217220 */ /* 0x002fe20000400000 */
[----:B------:R-:W1:Y:S03]  /*2c9e0*/  LDCU.U8 UR9, c[0x3][0x380] ;  /* 0x00c07000ff0977ac */ /* 0x000e660008000000 */
[----:B--2---:R-:W-:-:S04]  /*2c9f0*/  FFMA R33, R0, R22, R33 ;  /* 0x0000001600217223 */ /* 0x004fc80000000021 */
[----:B------:R-:W-:-:S04]  /*2ca00*/  FADD R52, R33, 0.5 ;  /* 0x3f00000021347421 */ /* 0x000fc80000000000 */
[----:B------:R-:W2:Y:S02]  /*2ca10*/  F2I.TRUNC.NTZ R33, R52 ;  /* 0x0000003400217305 */ /* 0x000ea4000020f100 */
[----:B--2---:R-:W-:-:S05]  /*2ca20*/  IMAD.IADD R24, R10, 0x1, R33 ;  /* 0x000000010a187824 */ /* 0x004fca00078e0221 */
[----:B------:R-:W-:Y:S02]  /*2ca30*/  VIMNMX R33, PT, PT, R11, R24, PT ;  /* 0x000000180b217248 */ /* 0x000fe40003fe0100 */
[----:B-----5:R-:W-:-:S13]  /*2ca40*/  ISETP.GE.U32.AND P0, PT, R53, R54, PT ;  /* 0x000000363500720c */ /* 0x020fda0003f06070 */
[----:B------:R-:W-:Y:S02]  /*2ca50*/  @P0 LOP3.LUT R40, R40, 0x8, RZ, 0xfc, !PT ;  /* 0x0000000828280812 */ /* 0x000fe400078efcff */
[----:B------:R-:W-:Y:S01]  /*2ca60*/  ISETP.GE.AND P0, PT, R24, RZ, PT ;  /* 0x000000ff1800720c */ /* 0x000fe20003f06270 */
[----:B------:R-:W-:-:S04]  /*2ca70*/  FMUL R24, R0, R23 ;  /* 0x0000001700187220 */ /* 0x000fc80000400000 */
[----:B------:R-:W-:-:S04]  /*2ca80*/  FFMA R24, R13, R22, -R24 ;  /* 0x000000160d187223 */ /* 0x000fc80000000818 */
[----:B------:R-:W-:-:S06]  /*2ca90*/  FADD R54, R24, 0.5 ;  /* 0x3f00000018367421 */ /* 0x000fcc0000000000 */
[----:B------:R-:W2:Y:S01]  /*2caa0*/  F2I.TRUNC.NTZ R54, R54 ;  /* 0x0000003600367305 */ /* 0x000ea2000020f100 */
[----:B------:R-:W-:Y:S02]  /*2cab0*/  SEL R33, R33, RZ, P0 ;  /* 0x000000ff21217207 */ /* 0x000fe40000000000 */
[----:B------:R-:W-:-:S04]  /*2cac0*/  IADD3 R22, P0, PT, R51, UR4, RZ ;  /* 0x0000000433167c10 */ /* 0x000fc8000ff1e0ff */
[----:B------:R-:W-:Y:S01]  /*2cad0*/  LEA.HI.X.SX32 R23, R51, UR5, 0x1, P0 ;  /* 0x0000000533177c11 */ /* 0x000fe200080f0eff */
[----:B--2---:R-:W-:-:S05]  /*2cae0*/  IMAD.IADD R51, R7, 0x1, R54 ;  /* 0x0000000107337824 */ /* 0x004fca00078e0236 */
        /* <DEDUP_REMOVED lines=8> */
[----:B0-----:R-:W0:Y:S08]  /*2cb70*/  I2F.S8 R45, UR10 ;  /* 0x0000000a002d7d06 */ /* 0x001e300008001400 */
[----:B-1----:R-:W1:Y:S01]  /*2cb80*/  I2F.S8 R42, UR9 ;  /* 0x00000009002a7d06 */ /* 0x002e620008001400 */
[----:B------:R-:W5:Y:S01]  /*2cb90*/  LDCU.U8 UR10, c[0x3][0x383] ;  /* 0x00c07060ff0a77ac */ /* 0x000f620008000000 */
[CC--:B0-----:R-:W-:Y:S01]  /*2cba0*/  FMUL R56, R0.reuse, R45.reuse ;  /* 0x0000002d00387220 */ /* 0x0c1fe20000400000 */
[C---:B------:R-:W-:Y:S01]  /*2cbb0*/  FMUL R45, R13.reuse, R45 ;  /* 0x0000002d0d2d7220 */ /* 0x040fe20000400000 */
[----:B------:R-:W0:Y:S03]  /*2cbc0*/  LDCU.U8 UR9, c[0x3][0x382] ;  /* 0x00c07040ff0977ac */ /* 0x000e260008000000 */
[-C--:B-1----:R-:W-:Y:S01]  /*2cbd0*/  FFMA R45, R0, R42.reuse, R45 ;  /* 0x0000002a002d7223 */ /* 0x082fe2000000002d */
[----:B------:R-:W-:-:S03]  /*2cbe0*/  FFMA R56, R13, R42, -R56 ;  /* 0x0000002a0d387223 */ /* 0x000fc60000000838 */
[----:B--2---:R-:W-:Y:S01]  /*2cbf0*/  FADD R22, R45, 0.5 ;  /* 0x3f0000002d167421 */ /* 0x004fe20000000000 */
[----:B------:R-:W-:-:S03]  /*2cc00*/  FADD R56, R56, 0.5 ;  /* 0x3f00000038387421 */ /* 0x000fc60000000000 */
[----:B------:R-:W1:Y:S08]  /*2cc10*/  F2I.TRUNC.NTZ R23, R22 ;  /* 0x0000001600177305 */ /* 0x000e70000020f100 */
[----:B------:R-:W2:Y:S08]  /*2cc20*/  F2I.TRUNC.NTZ R56, R56 ;  /* 0x0000003800387305 */ /* 0x000eb0000020f100 */
[----:B-----5:R-:W5:Y:S01]  /*2cc30*/  I2F.S8 R24, UR10 ;  /* 0x0000000a00187d06 */ /* 0x020f620008001400 */
[----:B-1----:R-:W-:-:S07]  /*2cc40*/  IMAD.IADD R42, R10, 0x1, R23 ;  /* 0x000000010a2a7824 */ /* 0x002fce00078e0217 */
[----:B0-----:R-:W0:Y:S01]  /*2cc50*/  I2F.S8 R22, UR9 ;  /* 0x0000000900167d06 */ /* 0x001e220008001400 */
[----:B------:R-:W-:Y:S01]  /*2cc60*/  ISETP.GE.AND P0, PT, R42, RZ, PT ;  /* 0x000000ff2a00720c */ /* 0x000fe20003f06270 */
[----:B--2---:R-:W-:Y:S01]  /*2cc70*/  IMAD.IADD R23, R7, 0x1, R56 ;  /* 0x0000000107177824 */ /* 0x004fe200078e0238 */
[----:B------:R-:W-:Y:S02]  /*2cc80*/  VIMNMX R42, PT, PT, R11, R42, PT ;  /* 0x0000002a0b2a7248 */ /* 0x000fe40003fe0100 */
[----:B------:R-:W-:Y:S01]  /*2cc90*/  LOP3.LUT R40, R40, 0xfffffffb, RZ, 0xc0, !PT ;  /* 0xfffffffb28287812 */ /* 0x000fe200078ec0ff */
[----:B------:R-:W1:Y:S01]  /*2cca0*/  LDCU.U8 UR10, c[0x3][0x385] ;  /* 0x00c070a0ff0a77ac */ /* 0x000e620008000000 */
[----:B-----5:R-:W-:Y:S01]  /*2ccb0*/  FMUL R25, R13, R24 ;  /* 0x000000180d197220 */ /* 0x020fe20000400000 */
[----:B------:R-:W-:Y:S02]  /*2ccc0*/  SEL R42, R42, RZ, P0 ;  /* 0x000000ff2a2a7207 */ /* 0x000fe40000000000 */
[----:B------:R-:W-:Y:S01]  /*2ccd0*/  ISETP.GE.AND P0, PT, R23, RZ, PT ;  /* 0x000000ff1700720c */ /* 0x000fe20003f06270 */
[----:B------:R-:W2:Y:S01]  /*2cce0*/  LDCU.U8 UR9, c[0x3][0x384] ;  /* 0x00c07080ff0977ac */ /* 0x000ea20008000000 */
[----:B------:R-:W-:Y:S01]  /*2ccf0*/  VIMNMX R45, PT, PT, R12, R23, PT ;  /* 0x000000170c2d7248 */ /* 0x000fe20003fe0100 */
[----:B0-----:R-:W-:-:S03]  /*2cd00*/  FFMA R25, R0, R22, R25 ;  /* 0x0000001600197223 */ /* 0x001fc60000000019 */
[----:B------:R-:W-:Y:S01]  /*2cd10*/  SEL R45, R45, RZ, P0 ;  /* 0x000000ff2d2d7207 */ /* 0x000fe20000000000 */
[----:B------:R-:W-:-:S04]  /*2cd20*/  FMUL R24, R0, R24 ;  /* 0x0000001800187220 */ /* 0x000fc80000400000 */
[----:B------:R-:W-:Y:S01]  /*2cd30*/  FFMA R22, R13, R22, -R24 ;  /* 0x000000160d167223 */ /* 0x000fe20000000818 */
[----:B------:R-:W-:Y:S01]  /*2cd40*/  IMAD R23, R43, UR8, R48 ;  /* 0x000000082b177c24 */ /* 0x000fe2000f8e0230 */
[----:B----4-:R-:W-:Y:S01]  /*2cd50*/  ISETP.GE.U32.AND P0, PT, R26, R27, PT ;  /* 0x0000001b1a00720c */ /* 0x010fe20003f06070 */
[----:B------:R-:W-:-:S04]  /*2cd60*/  FADD R26, R25, 0.5 ;  /* 0x3f000000191a7421 */ /* 0x000fc80000000000 */
[----:B------:R-:W0:Y:S01]  /*2cd70*/  F2I.TRUNC.NTZ R25, R26 ;  /* 0x0000001a00197305 */ /* 0x000e22000020f100 */
[----:B------:R-:W-:-:S07]  /*2cd80*/  FADD R27, R22, 0.5 ;  /* 0x3f000000161b7421 */ /* 0x000fce0000000000 */
[----:B------:R-:W4:Y:S01]  /*2cd90*/  F2I.TRUNC.NTZ R22, R27 ;  /* 0x0000001b00167305 */ /* 0x000f22000020f100 */
[----:B------:R-:W-:Y:S01]  /*2cda0*/  @P0 LOP3.LUT R40, R40, 0x4, RZ, 0xfc, !PT ;  /* 0x0000000428280812 */ /* 0x000fe200078efcff */
[----:B0-----:R-:W-:-:S05]  /*2cdb0*/  IMAD.IADD R48, R10, 0x1, R25 ;  /* 0x000000010a307824 */ /* 0x001fca00078e0219 */
[----:B------:R-:W-:Y:S02]  /*2cdc0*/  ISETP.GE.AND P0, PT, R48, RZ, PT ;  /* 0x000000ff3000720c */ /* 0x000fe40003f06270 */
[----:B------:R-:W-:-:S04]  /*2cdd0*/  VIMNMX R43, PT, PT, R11, R48, PT ;  /* 0x000000300b2b7248 */ /* 0x000fc80003fe0100 */
[----:B------:R-:W-:Y:S02]  /*2cde0*/  SEL R43, R43, RZ, P0 ;  /* 0x000000ff2b2b7207 */ /* 0x000fe40000000000 */
[----:B------:R-:W-:-:S04]  /*2cdf0*/  IADD3 R24, P0, PT, R53, UR4, RZ ;  /* 0x0000000435187c10 */ /* 0x000fc8000ff1e0ff */
[----:B------:R-:W-:Y:S01]  /*2ce00*/  LEA.HI.X.SX32 R25, R53, UR5, 0x1, P0 ;  /* 0x0000000535197c11 */ /* 0x000fe200080f0eff */
[----:B----4-:R-:W-:Y:S02]  /*2ce10*/  IMAD.IADD R53, R7, 0x1, R22 ;  /* 0x0000000107357824 */ /* 0x010fe400078e0216 */
[----:B------:R-:W-:Y:S02]  /*2ce20*/  IMAD R29, R46, UR8, R29 ;  /* 0x000000082e1d7c24 */ /* 0x000fe4000f8e021d */
[----:B------:R0:W4:Y:S01]  /*2ce30*/  LDG.E.U8 R26, desc[UR6][R24.64] ;  /* 0x00000006181a7981 */ /* 0x000122000c1e1100 */
[----:B------:R-:W-:Y:S02]  /*2ce40*/  ISETP.GE.AND P0, PT, R53, RZ, PT ;  /* 0x000000ff3500720c */ /* 0x000fe40003f06270 */
[----:B------:R-:W-:Y:S02]  /*2ce50*/  VIMNMX R48, PT, PT, R12, R53, PT ;  /* 0x000000350c307248 */ /* 0x000fe40003fe0100 */
[----:B-1----:R-:W1:Y:S08]  /*2ce60*/  I2F.S8 R53, UR10 ;  /* 0x0000000a00357d06 */ /* 0x002e700008001400 */
[----:B--2---:R-:W2:Y:S01]  /*2ce70*/  I2F.S8 R46, UR9 ;  /* 0x00000009002e7d06 */ /* 0x004ea20008001400 */
[----:B------:R-:W5:Y:S01]  /*2ce80*/  LDCU.U8 UR10, c[0x3][0x387] ;  /* 0x00c070e0ff0a77ac */ /* 0x000f620008000000 */
[CC--:B-1----:R-:W-:Y:S01]  /*2ce90*/  FMUL R56, R0.reuse, R53.reuse ;  /* 0x0000003500387220 */ /* 0x0c2fe20000400000 */
[C---:B------:R-:W-:Y:S01]  /*2cea0*/  FMUL R53, R13.reuse, R53 ;  /* 0x000000350d357220 */ /* 0x040fe20000400000 */
[----:B------:R-:W1:Y:S03]  /*2ceb0*/  LDCU.U8 UR9, c[0x3][0x386] ;  /* 0x00c070c0ff0977ac */ /* 0x000e660008000000 */
[-C--:B--2---:R-:W-:Y:S01]  /*2cec0*/  FFMA R53, R0, R46.reuse, R53 ;  /* 0x0000002e00357223 */ /* 0x084fe20000000035 */
[----:B------:R-:W-:Y:S01]  /*2ced0*/  FFMA R56, R13, R46, -R56 ;  /* 0x0000002e0d387223 */ /* 0x000fe20000000838 */
[----:B------:R-:W-:-:S02]  /*2cee0*/  SEL R48, R48, RZ, P0 ;  /* 0x000000ff30307207 */ /* 0x000fc40000000000 */
[----:B0-----:R-:W-:Y:S01]  /*2cef0*/  FADD R24, R53, 0.5 ;  /* 0x3f00000035187421 */ /* 0x001fe20000000000 */
[C---:B------:R-:W-:Y:S01]  /*2cf00*/  IADD3 R22, P0, PT, R23.reuse, UR4, RZ ;  /* 0x0000000417167c10 */ /* 0x040fe2000ff1e0ff */
[----:B------:R-:W-:Y:S02]  /*2cf10*/  FADD R56, R56, 0.5 ;  /* 0x3f00000038387421 */ /* 0x000fe40000000000 */
[----:B------:R-:W0:Y:S01]  /*2cf20*/  F2I.TRUNC.NTZ R25, R24 ;  /* 0x0000001800197305 */ /* 0x000e22000020f100 */
[----:B------:R-:W-:-:S05]  /*2cf30*/  LEA.HI.X.SX32 R23, R23, UR5, 0x1, P0 ;  /* 0x0000000517177c11 */ /* 0x000fca00080f0eff */
[----:B------:R1:W4:Y:S02]  /*2cf40*/  LDG.E.U8 R27, desc[UR6][R22.64] ;  /* 0x00000006161b7981 */ /* 0x000324000c1e1100 */
[----:B-----5:R-:W2:Y:S08]  /*2cf50*/  I2F.S8 R24, UR10 ;  /* 0x0000000a00187d06 */ /* 0x020eb00008001400 */
[----:B------:R-:W5:Y:S01]  /*2cf60*/  F2I.TRUNC.NTZ R56, R56 ;  /* 0x0000003800387305 */ /* 0x000f62000020f100 */
[----:B0-----:R-:W-:-:S07]  /*2cf70*/  IMAD.IADD R46, R10, 0x1, R25 ;  /* 0x000000010a2e7824 */ /* 0x001fce00078e0219 */
[----:B-1----:R-:W0:Y:S01]  /*2cf80*/  I2F.S8 R22, UR9 ;  /* 0x0000000900167d06 */ /* 0x002e220008001400 */
[----:B------:R-:W-:Y:S01]  /*2cf90*/  ISETP.GE.AND P0, PT, R46, RZ, PT ;  /* 0x000000ff2e00720c */ /* 0x000fe20003f06270 */
[----:B--2---:R-:W-:Y:S01]  /*2cfa0*/  FMUL R25, R13, R24 ;  /* 0x000000180d197220 */ /* 0x004fe20000400000 */
[----:B------:R-:W-:Y:S02]  /*2cfb0*/  VIMNMX R46, PT, PT, R11, R46, PT ;  /* 0x0000002e0b2e7248 */ /* 0x000fe40003fe0100 */
[----:B------:R-:W-:Y:S01]  /*2cfc0*/  LOP3.LUT R40, R40, 0xfffffffd, RZ, 0xc0, !PT ;  /* 0xfffffffd28287812 */ /* 0x000fe200078ec0ff */
[----:B------:R-:W1:Y:S01]  /*2cfd0*/  LDCU.U8 UR10, c[0x3][0x389] ;  /* 0x00c07120ff0a77ac */ /* 0x000e620008000000 */
[----:B-----5:R-:W-:Y:S01]  /*2cfe0*/  IMAD.IADD R23, R7, 0x1, R56 ;  /* 0x0000000107177824 */ /* 0x020fe200078e0238 */
[----:B------:R-:W-:Y:S01]  /*2cff0*/  SEL R46, R46, RZ, P0 ;  /* 0x000000ff2e2e7207 */ /* 0x000fe20000000000 */
[----:B------:R-:W2:Y:S03]  /*2d000*/  LDCU.U8 UR9, c[0x3][0x388] ;  /* 0x00c07100ff0977ac */ /* 0x000ea60008000000 */
[----:B------:R-:W-:Y:S01]  /*2d010*/  ISETP.GE.AND P0, PT, R23, RZ, PT ;  /* 0x000000ff1700720c */ /* 0x000fe20003f06270 */
[----:B0-----:R-:W-:Y:S01]  /*2d020*/  FFMA R25, R0, R22, R25 ;  /* 0x0000001600197223 */ /* 0x001fe20000000019 */
[----:B------:R-:W-:Y:S01]  /*2d030*/  VIMNMX R53, PT, PT, R12, R23, PT ;  /* 0x000000170c357248 */ /* 0x000fe20003fe0100 */
[----:B------:R-:W-:-:S02]  /*2d040*/  IMAD R23, R28, UR8, R49 ;  /* 0x000000081c177c24 */ /* 0x000fc4000f8e0231 */
[----:B------:R-:W-:-:S04]  /*2d050*/  FADD R28, R25, 0.5 ;  /* 0x3f000000191c7421 */ /* 0x000fc80000000000 */
[----:B------:R-:W0:Y:S01]  /*2d060*/  F2I.TRUNC.NTZ R25, R28 ;  /* 0x0000001c00197305 */ /* 0x000e22000020f100 */
[----:B------:R-:W-:Y:S01]  /*2d070*/  SEL R53, R53, RZ, P0 ;  /* 0x000000ff35357207 */ /* 0x000fe20000000000 */
[----:B------:R-:W-:-:S04]  /*2d080*/  FMUL R24, R0, R24 ;  /* 0x0000001800187220 */ /* 0x000fc80000400000 */
[----:B------:R-:W-:Y:S01]  /*2d090*/  FFMA R22, R13, R22, -R24 ;  /* 0x000000160d167223 */ /* 0x000fe20000000818 */
[----:B---3--:R-:W-:Y:S01]  /*2d0a0*/  ISETP.GE.U32.AND P0, PT, R51, R54, PT ;  /* 0x000000363300720c */ /* 0x008fe20003f06070 */
[----:B0-----:R-:W-:-:S05]  /*2d0b0*/  IMAD.IADD R54, R10, 0x1, R25 ;  /* 0x000000010a367824 */ /* 0x001fca00078e0219 */
[----:B------:R-:W-:-:S07]  /*2d0c0*/  VIMNMX R49, PT, PT, R11, R54, PT ;  /* 0x000000360b317248 */ /* 0x000fce0003fe0100 */
[----:B------:R-:W-:Y:S02]  /*2d0d0*/  @P0 LOP3.LUT R40, R40, 0x2, RZ, 0xfc, !PT ;  /* 0x0000000228280812 */ /* 0x000fe400078efcff */
[----:B------:R-:W-:-:S04]  /*2d0e0*/  ISETP.GE.AND P0, PT, R54, RZ, PT ;  /* 0x000000ff3600720c */ /* 0x000fc80003f06270 */
[----:B------:R-:W-:Y:S02]  /*2d0f0*/  SEL R49, R49, RZ, P0 ;  /* 0x000000ff31317207 */ /* 0x000fe40000000000 */
[----:B------:R-:W-:-:S04]  /*2d100*/  IADD3 R24, P0, PT, R29, UR4, RZ ;  /* 0x000000041d187c10 */ /* 0x000fc8000ff1e0ff */
[----:B------:R-:W-:Y:S01]  /*2d110*/  LEA.HI.X.SX32 R25, R29, UR5, 0x1, P0 ;  /* 0x000000051d197c11 */ /* 0x000fe200080f0eff */
[----:B------:R-:W-:-:S04]  /*2d120*/  FADD R29, R22, 0.5 ;  /* 0x3f000000161d7421 */ /* 0x000fc80000000000 */
[----:B------:R-:W0:Y:S01]  /*2d130*/  F2I.TRUNC.NTZ R22, R29 ;  /* 0x0000001d00167305 */ /* 0x000e22000020f100 */
[----:B------:R3:W5:Y:S01]  /*2d140*/  LDG.E.U8 R28, desc[UR6][R24.64] ;  /* 0x00000006181c7981 */ /* 0x000762000c1e1100 */
[----:B0-----:R-:W-:-:S05]  /*2d150*/  IMAD.IADD R51, R7, 0x1, R22 ;  /* 0x0000000107337824 */ /* 0x001fca00078e0216 */
[----:B------:R-:W-:Y:S02]  /*2d160*/  ISETP.GE.AND P0, PT, R51, RZ, PT ;  /* 0x000000ff3300720c */ /* 0x000fe40003f06270 */
[----:B------:R-:W-:Y:S01]  /*2d170*/  VIMNMX R54, PT, PT, R12, R51, PT ;  /* 0x000000330c367248 */ /* 0x000fe20003fe0100 */
[----:B------:R-:W-:Y:S02]  /*2d180*/  IMAD R51, R44, UR8, R41 ;  /* 0x000000082c337c24 */ /* 0x000fe4000f8e0229 */
[----:B-1----:R-:W0:Y:S08]  /*2d190*/  I2F.S8 R44, UR10 ;  /* 0x0000000a002c7d06 */ /* 0x002e300008001400 */
[----:B--2---:R-:W1:Y:S01]  /*2d1a0*/  I2F.S8 R41, UR9 ;  /* 0x0000000900297d06 */ /* 0x004e620008001400 */
[-C--:B0-----:R-:W-:Y:S01]  /*2d1b0*/  FMUL R55, R13, R44.reuse ;  /* 0x0000002c0d377220 */ /* 0x081fe20000400000 */
[----:B------:R-:W-:-:S03]  /*2d1c0*/  FMUL R56, R0, R44 ;  /* 0x0000002c00387220 */ /* 0x000fc60000400000 */
[-C--:B-1----:R-:W-:Y:S01]  /*2d1d0*/  FFMA R55, R0, R41.reuse, R55 ;  /* 0x0000002900377223 */ /* 0x082fe20000000037 */
[----:B------:R-:W-:-:S03]  /*2d1e0*/  FFMA R56, R13, R41, -R56 ;  /* 0x000000290d387223 */ /* 0x000fc60000000838 */
[----:B------:R-:W-:Y:S01]  /*2d1f0*/  FADD R55, R55, 0.5 ;  /* 0x3f00000037377421 */ /* 0x000fe20000000000 */
[----:B------:R-:W-:-:S05]  /*2d200*/  FADD R56, R56, 0.5 ;  /* 0x3f00000038387421 */ /* 0x000fca0000000000 */
[----:B------:R-:W3:Y:S01]  /*2d210*/  F2I.TRUNC.NTZ R55, R55 ;  /* 0x0000003700377305 */ /* 0x000ee2000020f100 */
[----:B------:R-:W-:Y:S02]  /*2d220*/  SEL R54, R54, RZ, P0 ;  /* 0x000000ff36367207 */ /* 0x000fe40000000000 */
[----:B------:R-:W-:-:S05]  /*2d230*/  IADD3 R22, P0, PT, R23, UR4, RZ ;  /* 0x0000000417167c10 */ /* 0x000fca000ff1e0ff */
[----:B------:R-:W0:Y:S01]  /*2d240*/  F2I.TRUNC.NTZ R56, R56 ;  /* 0x0000003800387305 */ /* 0x000e22000020f100 */
[----:B------:R-:W-:Y:S01]  /*2d250*/  LEA.HI.X.SX32 R23, R23, UR5, 0x1, P0 ;  /* 0x0000000517177c11 */ /* 0x000fe200080f0eff */
[----:B------:R-:W1:Y:S04]  /*2d260*/  LDCU.U8 UR10, c[0x3][0x38b] ;  /* 0x00c07160ff0a77ac */ /* 0x000e680008000000 */
[----:B------:R0:W5:Y:S01]  /*2d270*/  LDG.E.U8 R29, desc[UR6][R22.64] ;  /* 0x00000006161d7981 */ /* 0x000162000c1e1100 */
[----:B---3--:R-:W-:Y:S01]  /*2d280*/  IMAD.IADD R24, R10, 0x1, R55 ;  /* 0x000000010a187824 */ /* 0x008fe200078e0237 */
[----:B------:R-:W2:Y:S04]  /*2d290*/  LDCU.U8 UR9, c[0x3][0x38a] ;  /* 0x00c07140ff0977ac */ /* 0x000ea80008000000 */
[----:B------:R-:W-:-:S02]  /*2d2a0*/  ISETP.GE.AND P0, PT, R24, RZ, PT ;  /* 0x000000ff1800720c */ /* 0x000fc40003f06270 */
[----:B------:R-:W-:Y:S01]  /*2d2b0*/  VIMNMX R41, PT, PT, R11, R24, PT ;  /* 0x000000180b297248 */ /* 0x000fe20003fe0100 */
[----:B0-----:R-:W-:-:S03]  /*2d2c0*/  IMAD.IADD R23, R7, 0x1, R56 ;  /* 0x0000000107177824 */ /* 0x001fc600078e0238 */
[----:B------:R-:W-:Y:S02]  /*2d2d0*/  SEL R41, R41, RZ, P0 ;  /* 0x000000ff29297207 */ /* 0x000fe40000000000 */
[----:B------:R-:W-:Y:S02]  /*2d2e0*/  ISETP.GE.AND P0, PT, R23, RZ, PT ;  /* 0x000000ff1700720c */ /* 0x000fe40003f06270 */
[----:B------:R-:W-:-:S04]  /*2d2f0*/  VIMNMX R44, PT, PT, R12, R23, PT ;  /* 0x000000170c2c7248 */ /* 0x000fc80003fe0100 */
[----:B------:R-:W-:Y:S02]  /*2d300*/  SEL R44, R44, RZ, P0 ;  /* 0x000000ff2c2c7207 */ /* 0x000fe40000000000 */
[----:B------:R-:W-:-:S04]  /*2d310*/  IADD3 R22, P0, PT, R51, UR4, RZ ;  /* 0x0000000433167c10 */ /* 0x000fc8000ff1e0ff */
[----:B------:R-:W-:Y:S02]  /*2d320*/  LEA.HI.X.SX32 R23, R51, UR5, 0x1, P0 ;  /* 0x0000000533177c11 */ /* 0x000fe400080f0eff */
[----:B-1----:R-:W0:Y:S01]  /*2d330*/  I2F.S8 R51, UR10 ;  /* 0x0000000a00337d06 */ /* 0x002e220008001400 */
[----:B------:R-:W-:-:S07]  /*2d340*/  IMAD R52, R33, UR8, R52 ;  /* 0x0000000821347c24 */ /* 0x000fce000f8e0234 */
[----:B--2---:R-:W1:Y:S01]  /*2d350*/  I2F.S8 R33, UR9 ;  /* 0x0000000900217d06 */ /* 0x004e620008001400 */
[----:B------:R-:W2:Y:S01]  /*2d360*/  LDCU.U8 UR10, c[0x3][0x38d] ;  /* 0x00c071a0ff0a77ac */ /* 0x000ea20008000000 */
[----:B------:R-:W-:Y:S01]  /*2d370*/  IMAD R30, R30, UR8, R47 ;  /* 0x000000081e1e7c24 */ /* 0x000fe2000f8e022f */
[----:B------:R-:W3:Y:S01]  /*2d380*/  LDCU.U8 UR9, c[0x3][0x38c] ;  /* 0x00c07180ff0977ac */ /* 0x000ee20008000000 */
[----:B0-----:R-:W-:-:S04]  /*2d390*/  FMUL R55, R13, R51 ;  /* 0x000000330d377220 */ /* 0x001fc80000400000 */
[----:B-1----:R-:W-:-:S04]  /*2d3a0*/  FFMA R55, R0, R33, R55 ;  /* 0x0000002100377223 */ /* 0x002fc80000000037 */
[----:B------:R-:W-:-:S04]  /*2d3b0*/  FADD R56, R55, 0.5 ;  /* 0x3f00000037387421 */ /* 0x000fc80000000000 */
[----:B------:R-:W0:Y:S01]  /*2d3c0*/  F2I.TRUNC.NTZ R55, R56 ;  /* 0x0000003800377305 */ /* 0x000e22000020f100 */
[----:B------:R-:W-:-:S04]  /*2d3d0*/  IADD3 R24, P0, PT, R30, UR4, RZ ;  /* 0x000000041e187c10 */ /* 0x000fc8000ff1e0ff */
[----:B------:R-:W-:Y:S02]  /*2d3e0*/  LEA.HI.X.SX32 R25, R30, UR5, 0x1, P0 ;  /* 0x000000051e197c11 */ /* 0x000fe400080f0eff */
[----:B------:R1:W5:Y:S01]  /*2d3f0*/  LDG.E.U8 R30, desc[UR6][R22.64] ;  /* 0x00000006161e7981 */ /* 0x000362000c1e1100 */
[----:B------:R-:W-:-:S03]  /*2d400*/  IMAD R47, R31, UR8, R32 ;  /* 0x000000081f2f7c24 */ /* 0x000fc6000f8e0220 */
[----:B------:R3:W5:Y:S01]  /*2d410*/  LDG.E.U8 R31, desc[UR6][R24.64] ;  /* 0x00000006181f7981 */ /* 0x000762000c1e1100 */
[----:B-1----:R-:W-:Y:S01]  /*2d420*/  FMUL R22, R0, R51 ;  /* 0x0000003300167220 */ /* 0x002fe20000400000 */
[----:B------:R-:W-:Y:S02]  /*2d430*/  IMAD R51, R42, UR8, R45 ;  /* 0x000000082a337c24 */ /* 0x000fe4000f8e022d */
[----:B--2---:R-:W1:Y:S01]  /*2d440*/  I2F.S8 R45, UR10 ;  /* 0x0000000a002d7d06 */ /* 0x004e620008001400 */
[----:B0-----:R-:W-:Y:S02]  /*2d450*/  IMAD.IADD R32, R10, 0x1, R55 ;  /* 0x000000010a207824 */ /* 0x001fe400078e0237 */
[----:B------:R-:W-:-:S05]  /*2d460*/  FFMA R22, R13, R33, -R22 ;  /* 0x000000210d167223 */ /* 0x000fca0000000816 */
[----:B---3--:R-:W0:Y:S01]  /*2d470*/  I2F.S8 R42, UR9 ;  /* 0x00000009002a7d06 */ /* 0x008e220008001400 */
[----:B------:R-:W-:Y:S01]  /*2d480*/  ISETP.GE.AND P0, PT, R32, RZ, PT ;  /* 0x000000ff2000720c */ /* 0x000fe20003f06270 */
[----:B------:R-:W-:Y:S01]  /*2d490*/  FADD R55, R22, 0.5 ;  /* 0x3f00000016377421 */ /* 0x000fe20000000000 */
[----:B------:R-:W-:-:S04]  /*2d4a0*/  VIMNMX R32, PT, PT, R11, R32, PT ;  /* 0x000000200b207248 */ /* 0x000fc80003fe0100 */
[----:B------:R-:W-:Y:S01]  /*2d4b0*/  SEL R32, R32, RZ, P0 ;  /* 0x000000ff20207207 */ /* 0x000fe20000000000 */
[----:B------:R-:W2:Y:S01]  /*2d4c0*/  F2I.TRUNC.NTZ R22, R55 ;  /* 0x0000003700167305 */ /* 0x000ea2000020f100 */
[----:B------:R-:W-:Y:S01]  /*2d4d0*/  IADD3 R24, P0, PT, R47, UR4, RZ ;  /* 0x000000042f187c10 */ /* 0x000fe2000ff1e0ff */
[CC--:B-1----:R-:W-:Y:S01]  /*2d4e0*/  FMUL R56, R0.reuse, R45.reuse ;  /* 0x0000002d00387220 */ /* 0x0c2fe20000400000 */
[----:B------:R-:W-:Y:S02]  /*2d4f0*/  FMUL R45, R13, R45 ;  /* 0x0000002d0d2d7220 */ /* 0x000fe40000400000 */
[----:B------:R-:W-:Y:S02]  /*2d500*/  LEA.HI.X.SX32 R25, R47, UR5, 0x1, P0 ;  /* 0x000000052f197c11 */ /* 0x000fe400080f0eff */
[-C--:B0-----:R-:W-:Y:S01]  /*2d510*/  FFMA R45, R0, R42.reuse, R45 ;  /* 0x0000002a002d7223 */ /* 0x081fe2000000002d */
[----:B------:R-:W-:Y:S02]  /*2d520*/  FFMA R56, R13, R42, -R56 ;  /* 0x0000002a0d387223 */ /* 0x000fe40000000838 */
[----:B------:R0:W3:Y:S02]  /*2d530*/  LDG.E.U8 R47, desc[UR6][R24.64] ;  /* 0x00000006182f7981 */ /* 0x0000e4000c1e1100 */
[----:B------:R-:W-:Y:S01]  /*2d540*/  FADD R56, R56, 0.5 ;  /* 0x3f00000038387421 */ /* 0x000fe20000000000 */
[----:B--2---:R-:W-:-:S02]  /*2d550*/  IMAD.IADD R23, R7, 0x1, R22 ;  /* 0x0000000107177824 */ /* 0x004fc400078e0216 */
[----:B0-----:R-:W-:-:S04]  /*2d560*/  FADD R24, R45, 0.5 ;  /* 0x3f0000002d187421 */ /* 0x001fc80000000000 */
[----:B------:R-:W0:Y:S01]  /*2d570*/  F2I.TRUNC.NTZ R25, R24 ;  /* 0x0000001800197305 */ /* 0x000e22000020f100 */
[----:B------:R-:W-:Y:S02]  /*2d580*/  ISETP.GE.AND P0, PT, R23, RZ, PT ;  /* 0x000000ff1700720c */ /* 0x000fe40003f06270 */
[----:B------:R-:W-:-:S05]  /*2d590*/  VIMNMX R33, PT, PT, R12, R23, PT ;  /* 0x000000170c217248 */ /* 0x000fca0003fe0100 */
[----:B------:R-:W1:Y:S01]  /*2d5a0*/  F2I.TRUNC.NTZ R56, R56 ;  /* 0x0000003800387305 */ /* 0x000e62000020f100 */
[----:B------:R-:W-:Y:S02]  /*2d5b0*/  SEL R33, R33, RZ, P0 ;  /* 0x000000ff21217207 */ /* 0x000fe40000000000 */
[----:B------:R-:W-:-:S04]  /*2d5c0*/  IADD3 R22, P0, PT, R52, UR4, RZ ;  /* 0x0000000434167c10 */ /* 0x000fc8000ff1e0ff */
[----:B------:R-:W-:Y:S01]  /*2d5d0*/  LEA.HI.X.SX32 R23, R52, UR5, 0x1, P0 ;  /* 0x0000000534177c11 */ /* 0x000fe200080f0eff */
[----:B0-----:R-:W-:Y:S01]  /*2d5e0*/  IMAD.IADD R42, R10, 0x1, R25 ;  /* 0x000000010a2a7824 */ /* 0x001fe200078e0219 */
[----:B------:R-:W0:Y:S03]  /*2d5f0*/  LDCU.U8 UR10, c[0x3][0x38f] ;  /* 0x00c071e0ff0a77ac */ /* 0x000e260008000000 */
[----:B------:R1:W3:Y:S01]  /*2d600*/  LDG.E.U8 R52, desc[UR6][R22.64] ;  /* 0x0000000616347981 */ /* 0x0002e2000c1e1100 */
[----:B------:R-:W-:Y:S02]  /*2d610*/  ISETP.GE.AND P0, PT, R42, RZ, PT ;  /* 0x000000ff2a00720c */ /* 0x000fe40003f06270 */
[----:B------:R-:W-:Y:S01]  /*2d620*/  VIMNMX R42, PT, PT, R11, R42, PT ;  /* 0x0000002a0b2a7248 */ /* 0x000fe20003fe0100 */
[----:B------:R-:W2:Y:S01]  /*2d630*/  LDCU.U8 UR9, c[0x3][0x38e] ;  /* 0x00c071c0ff0977ac */ /* 0x000ea20008000000 */
[----:B-1----:R-:W-:-:S02]  /*2d640*/  IMAD.IADD R23, R7, 0x1, R56 ;  /* 0x0000000107177824 */ /* 0x002fc400078e0238 */
[----:B------:R-:W-:-:S03]  /*2d650*/  SEL R42, R42, RZ, P0 ;  /* 0x000000ff2a2a7207 */ /* 0x000fc60000000000 */
[----:B------:R-:W-:Y:S02]  /*2d660*/  ISETP.GE.AND P0, PT, R23, RZ, PT ;  /* 0x000000ff1700720c */ /* 0x000fe40003f06270 */
[----:B------:R-:W-:Y:S01]  /*2d670*/  VIMNMX R45, PT, PT, R12, R23, PT ;  /* 0x000000170c2d7248 */ /* 0x000fe20003fe0100 */
[----:B------:R-:W-:-:S03]  /*2d680*/  IMAD R43, R43, UR8, R48 ;  /* 0x000000082b2b7c24 */ /* 0x000fc6000f8e0230 */
[----:B------:R-:W-:Y:S02]  /*2d690*/  SEL R45, R45, RZ, P0 ;  /* 0x000000ff2d2d7207 */ /* 0x000fe40000000000 */
[C---:B------:R-:W-:Y:S01]  /*2d6a0*/  IADD3 R22, P0, PT, R51.reuse, UR4, RZ ;  /* 0x0000000433167c10 */ /* 0x040fe2000ff1e0ff */
[----:B0-----:R-:W0:Y:S03]  /*2d6b0*/  I2F.S8 R48, UR10 ;  /* 0x0000000a00307d06 */ /* 0x001e260008001400 */
[----:B------:R-:W-:Y:S02]  /*2d6c0*/  LEA.HI.X.SX32 R23, R51, UR5, 0x1, P0 ;  /* 0x0000000533177c11 */ /* 0x000fe400080f0eff */
[----:B------:R-:W-:-:S04]  /*2d6d0*/  IADD3 R24, P0, PT, R43, UR4, RZ ;  /* 0x000000042b187c10 */ /* 0x000fc8000ff1e0ff */
[----:B------:R-:W-:Y:S02]  /*2d6e0*/  LEA.HI.X.SX32 R25, R43, UR5, 0x1, P0 ;  /* 0x000000052b197c11 */ /* 0x000fe400080f0eff */
[----:B--2---:R-:W1:Y:S01]  /*2d6f0*/  I2F.S8 R43, UR9 ;  /* 0x00000009002b7d06 */ /* 0x004e620008001400 */
[----:B------:R-:W-:Y:S01]  /*2d700*/  IMAD R53, R46, UR8, R53 ;  /* 0x000000082e357c24 */ /* 0x000fe2000f8e0235 */
[----:B------:R-:W2:Y:S01]  /*2d710*/  LDCU.U8 UR10, c[0x3][0x391] ;  /* 0x00c07220ff0a77ac */ /* 0x000ea20008000000 */
[----:B------:R4:W3:Y:S01]  /*2d720*/  LDG.E.U8 R46, desc[UR6][R22.64] ;  /* 0x00000006162e7981 */ /* 0x0008e2000c1e1100 */
[----:B0-----:R-:W-:Y:S01]  /*2d730*/  FMUL R51, R13, R48 ;  /* 0x000000300d337220 */ /* 0x001fe20000400000 */
[----:B------:R-:W0:Y:S03]  /*2d740*/  LDCU.U8 UR9, c[0x3][0x390] ;  /* 0x00c07200ff0977ac */ /* 0x000e260008000000 */
[----:B-1----:R-:W-:-:S04]  /*2d750*/  FFMA R51, R0, R43, R51 ;  /* 0x0000002b00337223 */ /* 0x002fc80000000033 */
[----:B------:R-:W-:Y:S01]  /*2d760*/  FADD R51, R51, 0.5 ;  /* 0x3f00000033337421 */ /* 0x000fe20000000000 */
[----:B------:R-:W-:-:S05]  /*2d770*/  FMUL R48, R0, R48 ;  /* 0x0000003000307220 */ /* 0x000fca0000400000 */
[----:B------:R-:W1:Y:S01]  /*2d780*/  F2I.TRUNC.NTZ R51, R51 ;  /* 0x0000003300337305 */ /* 0x000e62000020f100 */
[----:B------:R-:W-:-:S04]  /*2d790*/  FFMA R48, R13, R43, -R48 ;  /* 0x0000002b0d307223 */ /* 0x000fc80000000830 */
[----:B------:R-:W-:-:S04]  /*2d7a0*/  FADD R43, R48, 0.5 ;  /* 0x3f000000302b7421 */ /* 0x000fc80000000000 */
[----:B----4-:R-:W4:Y:S01]  /*2d7b0*/  F2I.TRUNC.NTZ R22, R43 ;  /* 0x0000002b00167305 */ /* 0x010f22000020f100 */
[----:B-1----:R-:W-:-:S05]  /*2d7c0*/  IMAD.IADD R56, R10, 0x1, R51 ;  /* 0x000000010a387824 */ /* 0x002fca00078e0233 */
[----:B------:R-:W-:Y:S02]  /*2d7d0*/  ISETP.GE.AND P0, PT, R56, RZ, PT ;  /* 0x000000ff3800720c */ /* 0x000fe40003f06270 */
[----:B------:R-:W-:Y:S01]  /*2d7e0*/  VIMNMX R56, PT, PT, R11, R56, PT ;  /* 0x000000380b387248 */ /* 0x000fe20003fe0100 */
[----:B------:R-:W-:Y:S02]  /*2d7f0*/  IMAD R54, R49, UR8, R54 ;  /* 0x0000000831367c24 */ /* 0x000fe4000f8e0236 */
[----:B------:R1:W3:Y:S01]  /*2d800*/  LDG.E.U8 R49, desc[UR6][R24.64] ;  /* 0x0000000618317981 */ /* 0x0002e2000c1e1100 */
[----:B------:R-:W-:Y:S01]  /*2d810*/  SEL R56, R56, RZ, P0 ;  /* 0x000000ff38387207 */ /* 0x000fe20000000000 */
[----:B----4-:R-:W-:Y:S01]  /*2d820*/  IMAD.IADD R23, R7, 0x1, R22 ;  /* 0x0000000107177824 */ /* 0x010fe200078e0216 */
[----:B-1----:R-:W-:-:S04]  /*2d830*/  IADD3 R24, P0, PT, R53, UR4, RZ ;  /* 0x0000000435187c10 */ /* 0x002fc8000ff1e0ff */
[----:B------:R-:W-:Y:S02]  /*2d840*/  LEA.HI.X.SX32 R25, R53, UR5, 0x1, P0 ;  /* 0x0000000535197c11 */ /* 0x000fe400080f0eff */
[----:B--2---:R-:W1:Y:S01]  /*2d850*/  I2F.S8 R53, UR10 ;  /* 0x0000000a00357d06 */ /* 0x004e620008001400 */
[----:B------:R-:W-:Y:S02]  /*2d860*/  ISETP.GE.AND P0, PT, R23, RZ, PT ;  /* 0x000000ff1700720c */ /* 0x000fe40003f06270 */
[----:B------:R-:W-:Y:S01]  /*2d870*/  VIMNMX R23, PT, PT, R12, R23, PT ;  /* 0x000000170c177248 */ /* 0x000fe20003fe0100 */
[----:B------:R-:W-:Y:S01]  /*2d880*/  IMAD R44, R41, UR8, R44 ;  /* 0x00000008292c7c24 */ /* 0x000fe2000f8e022c */
[----:B------:R2:W4:Y:S03]  /*2d890*/  LDG.E.U8 R48, desc[UR6][R24.64] ;  /* 0x0000000618307981 */ /* 0x000526000c1e1100 */
[----:B0-----:R-:W0:Y:S01]  /*2d8a0*/  I2F.S8 R43, UR9 ;  /* 0x00000009002b7d06 */ /* 0x001e220008001400 */
[----:B------:R-:W-:-:S02]  /*2d8b0*/  SEL R51, R23, RZ, P0 ;  /* 0x000000ff17337207 */ /* 0x000fc40000000000 */
[----:B------:R-:W-:-:S04]  /*2d8c0*/  IADD3 R22, P0, PT, R54, UR4, RZ ;  /* 0x0000000436167c10 */ /* 0x000fc8000ff1e0ff */
[----:B------:R-:W-:Y:S01]  /*2d8d0*/  LEA.HI.X.SX32 R23, R54, UR5, 0x1, P0 ;  /* 0x0000000536177c11 */ /* 0x000fe200080f0eff */
[-C--:B-1----:R-:W-:Y:S01]  /*2d8e0*/  FMUL R54, R0, R53.reuse ;  /* 0x0000003500367220 */ /* 0x082fe20000400000 */
[----:B------:R-:W-:-:S03]  /*2d8f0*/  FMUL R53, R13, R53 ;  /* 0x000000350d357220 */ /* 0x000fc60000400000 */
[----:B------:R1:W4:Y:S01]  /*2d900*/  LDG.E.U8 R41, desc[UR6][R22.64] ;  /* 0x0000000616297981 */ /* 0x000322000c1e1100 */
[-C--:B0-----:R-:W-:Y:S01]  /*2d910*/  FFMA R53, R0, R43.reuse, R53 ;  /* 0x0000002b00357223 */ /* 0x081fe20000000035 */
[----:B------:R-:W-:-:S03]  /*2d920*/  FFMA R54, R13, R43, -R54 ;  /* 0x0000002b0d367223 */ /* 0x000fc60000000836 */
[----:B------:R-:W-:Y:S01]  /*2d930*/  FADD R53, R53, 0.5 ;  /* 0x3f00000035357421 */ /* 0x000fe20000000000 */
[----:B------:R-:W-:-:S05]  /*2d940*/  FADD R54, R54, 0.5 ;  /* 0x3f00000036367421 */ /* 0x000fca0000000000 */
[----:B------:R-:W2:Y:S08]  /*2d950*/  F2I.TRUNC.NTZ R53, R53 ;  /* 0x0000003500357305 */ /* 0x000eb0000020f100 */
[----:B------:R-:W1:Y:S01]  /*2d960*/  F2I.TRUNC.NTZ R54, R54 ;  /* 0x0000003600367305 */ /* 0x000e62000020f100 */
[----:B------:R-:W0:Y:S01]  /*2d970*/  LDCU.U8 UR10, c[0x3][0x393] ;  /* 0x00c07260ff0a77ac */ /* 0x000e220008000000 */
[----:B--2---:R-:W-:Y:S01]  /*2d980*/  IMAD.IADD R24, R10, 0x1, R53 ;  /* 0x000000010a187824 */ /* 0x004fe200078e0235 */
[----:B------:R-:W2:Y:S04]  /*2d990*/  LDCU.U8 UR9, c[0x3][0x392] ;  /* 0x00c07240ff0977ac */ /* 0x000ea80008000000 */
[----:B------:R-:W-:-:S02]  /*2d9a0*/  ISETP.GE.AND P0, PT, R24, RZ, PT ;  /* 0x000000ff1800720c */ /* 0x000fc40003f06270 */
[----:B------:R-:W-:Y:S01]  /*2d9b0*/  VIMNMX R24, PT, PT, R11, R24, PT ;  /* 0x000000180b187248 */ /* 0x000fe20003fe0100 */
[----:B-1----:R-:W-:-:S03]  /*2d9c0*/  IMAD.IADD R23, R7, 0x1, R54 ;  /* 0x0000000107177824 */ /* 0x002fc600078e0236 */
[----:B------:R-:W-:Y:S02]  /*2d9d0*/  SEL R55, R24, RZ, P0 ;  /* 0x000000ff18377207 */ /* 0x000fe40000000000 */
        /* <DEDUP_REMOVED lines=12> */
[----:B------:R1:W4:Y:S01]  /*2daa0*/  LDG.E.U8 R51, desc[UR6][R22.64] ;  /* 0x0000000616337981 */ /* 0x000322000c1e1100 */
[----:B0-----:R-:W-:Y:S01]  /*2dab0*/  FMUL R43, R13, R33 ;  /* 0x000000210d2b7220 */ /* 0x001fe20000400000 */
[----:B------:R-:W0:Y:S02]  /*2dac0*/  LDCU.U8 UR9, c[0x3][0x3a0] ;  /* 0x00c07400ff0977ac */ /* 0x000e240008000000 */
[----:B------:R2:W4:Y:S01]  /*2dad0*/  LDG.E.U8 R54, desc[UR6][R24.64] ;  /* 0x0000000618367981 */ /* 0x000522000c1e1100 */
[----:B-1----:R-:W-:-:S04]  /*2dae0*/  FFMA R43, R0, R32, R43 ;  /* 0x00000020002b7223 */ /* 0x002fc8000000002b */
[----:B------:R-:W-:Y:S01]  /*2daf0*/  FADD R43, R43, 0.5 ;  /* 0x3f0000002b2b7421 */ /* 0x000fe20000000000 */
[----:B------:R-:W-:-:S05]  /*2db00*/  FMUL R22, R0, R33 ;  /* 0x0000002100167220 */ /* 0x000fca0000400000 */
[----:B------:R-:W1:Y:S01]  /*2db10*/  F2I.TRUNC.NTZ R43, R43 ;  /* 0x0000002b002b7305 */ /* 0x000e62000020f100 */
[----:B------:R-:W-:-:S04]  /*2db20*/  FFMA R22, R13, R32, -R22 ;  /* 0x000000200d167223 */ /* 0x000fc80000000816 */
[----:B------:R-:W-:-:S06]  /*2db30*/  FADD R32, R22, 0.5 ;  /* 0x3f00000016207421 */ /* 0x000fcc0000000000 */
[----:B------:R-:W0:Y:S01]  /*2db40*/  F2I.TRUNC.NTZ R32, R32 ;  /* 0x0000002000207305 */ /* 0x000e22000020f100 */
[----:B-1----:R-:W-:Y:S02]  /*2db50*/  IMAD.IADD R44, R10, 0x1, R43 ;  /* 0x000000010a2c7824 */ /* 0x002fe400078e022b */
[----:B------:R-:W-:-:S03]  /*2db60*/  IMAD R42, R42, UR8, R45 ;  /* 0x000000082a2a7c24 */ /* 0x000fc6000f8e022d */
[----:B------:R-:W-:Y:S02]  /*2db70*/  ISETP.GE.AND P0, PT, R44, RZ, PT ;  /* 0x000000ff2c00720c */ /* 0x000fe40003f06270 */
[----:B------:R-:W-:-:S04]  /*2db80*/  VIMNMX R44, PT, PT, R11, R44, PT ;  /* 0x0000002c0b2c7248 */ /* 0x000fc80003fe0100 */
[----:B------:R-:W-:Y:S02]  /*2db90*/  SEL R44, R44, RZ, P0 ;  /* 0x000000ff2c2c7207 */ /* 0x000fe40000000000 */
[----:B--2---:R-:W-:Y:S01]  /*2dba0*/  IADD3 R24, P0, PT, R42, UR4, RZ ;  /* 0x000000042a187c10 */ /* 0x004fe2000ff1e0ff */
[----:B0-----:R-:W-:-:S03]  /*2dbb0*/  IMAD.IADD R23, R7, 0x1, R32 ;  /* 0x0000000107177824 */ /* 0x001fc600078e0220 */
[----:B------:R-:W-:Y:S02]  /*2dbc0*/  LEA.HI.X.SX32 R25, R42, UR5, 0x1, P0 ;  /* 0x000000052a197c11 */ /* 0x000fe400080f0eff */
[----:B------:R-:W0:Y:S01]  /*2dbd0*/  I2F.S8 R42, UR10 ;  /* 0x0000000a002a7d06 */ /* 0x000e220008001400 */
[----:B------:R-:W-:Y:S02]  /*2dbe0*/  ISETP.GE.AND P0, PT, R23, RZ, PT ;  /* 0x000000ff1700720c */ /* 0x000fe40003f06270 */
[----:B------:R-:W-:Y:S01]  /*2dbf0*/  VIMNMX R23, PT, PT, R12, R23, PT ;  /* 0x000000170c177248 */ /* 0x000fe20003fe0100 */
[----:B------:R-:W-:Y:S01]  /*2dc00*/  IMAD R58, R55, UR8, R58 ;  /* 0x00000008373a7c24 */ /* 0x000fe2000f8e023a */
[----:B------:R1:W2:Y:S03]  /*2dc10*/  LDG.E.U8 R24, desc[UR6][R24.64] ;  /* 0x0000000618187981 */ /* 0x0002a6000c1e1100 */
[----:B------:R-:W5:Y:S01]  /*2dc20*/  I2F.S8 R32, UR9 ;  /* 0x0000000900207d06 */ /* 0x000f620008001400 */
[----:B------:R-:W-:Y:S01]  /*2dc30*/  SEL R33, R23, RZ, P0 ;  /* 0x000000ff17217207 */ /* 0x000fe20000000000 */
[----:B------:R-:W1:Y:S04]  /*2dc40*/  LDCU.U8 UR10, c[0x3][0x395] ;  /* 0x00c072a0ff0a77ac */ /* 0x000e680008000000 */
[----:B------:R-:W-:-:S02]  /*2dc50*/  IMAD R55, R44, UR8, R33 ;  /* 0x000000082c377c24 */ /* 0x000fc4000f8e0221 */
[-C--:B0-----:R-:W-:Y:S01]  /*2dc60*/  FMUL R33, R13, R42.reuse ;  /* 0x0000002a0d217220 */ /* 0x081fe20000400000 */
[C---:B------:R-:W-:Y:S01]  /*2dc70*/  FMUL R42, R0.reuse, R42 ;  /* 0x0000002a002a7220 */ /* 0x040fe20000400000 */
[----:B------:R-:W0:Y:S02]  /*2dc80*/  LDCU.U8 UR9, c[0x3][0x394] ;  /* 0x00c07280ff0977ac */ /* 0x000e240008000000 */
[----:B-----5:R-:W-:-:S04]  /*2dc90*/  FFMA R33, R0, R32, R33 ;  /* 0x0000002000217223 */ /* 0x020fc80000000021 */
[----:B------:R-:W-:Y:S01]  /*2dca0*/  FADD R33, R33, 0.5 ;  /* 0x3f00000021217421 */ /* 0x000fe20000000000 */
[----:B------:R-:W-:-:S05]  /*2dcb0*/  FFMA R42, R13, R32, -R42 ;  /* 0x000000200d2a7223 */ /* 0x000fca000000082a */
[----:B------:R-:W5:Y:S01]  /*2dcc0*/  F2I.TRUNC.NTZ R33, R33 ;  /* 0x0000002100217305 */ /* 0x000f62000020f100 */
[----:B------:R-:W-:Y:S01]  /*2dcd0*/  FADD R42, R42, 0.5 ;  /* 0x3f0000002a2a7421 */ /* 0x000fe20000000000 */
[----:B------:R-:W-:-:S06]  /*2dce0*/  IADD3 R22, P0, PT, R56, UR4, RZ ;  /* 0x0000000438167c10 */ /* 0x000fcc000ff1e0ff */
[----:B------:R-:W0:Y:S01]  /*2dcf0*/  F2I.TRUNC.NTZ R42, R42 ;  /* 0x0000002a002a7305 */ /* 0x000e22000020f100 */
[----:B------:R-:W-:-:S05]  /*2dd00*/  LEA.HI.X.SX32 R23, R56, UR5, 0x1, P0 ;  /* 0x0000000538177c11 */ /* 0x000fca00080f0eff */
[----:B------:R0:W2:Y:S01]  /*2dd10*/  LDG.E.U8 R53, desc[UR6][R22.64] ;  /* 0x0000000616357981 */ /* 0x0000a2000c1e1100 */
[----:B-----5:R-:W-:Y:S01]  /*2dd20*/  IMAD.IADD R44, R10, 0x1, R33 ;  /* 0x000000010a2c7824 */ /* 0x020fe200078e0221 */
[----:B-1----:R-:W-:Y:S01]  /*2dd30*/  I2F.S8 R32, UR10 ;  /* 0x0000000a00207d06 */ /* 0x002fe20008001400 */
[----:B------:R-:W1:Y:S03]  /*2dd40*/  LDCU.U8 UR10, c[0x3][0x397] ;  /* 0x00c072e0ff0a77ac */ /* 0x000e660008000000 */
[----:B------:R-:W-:Y:S02]  /*2dd50*/  ISETP.GE.AND P0, PT, R44, RZ, PT ;  /* 0x000000ff2c00720c */ /* 0x000fe40003f06270 */
[----:B------:R-:W-:Y:S02]  /*2dd60*/  VIMNMX R56, PT, PT, R11, R44, PT ;  /* 0x0000002c0b387248 */ /* 0x000fe40003fe0100 */
[----:B0-----:R-:W-:Y:S01]  /*2dd70*/  I2F.S8 R44, UR9 ;  /* 0x00000009002c7d06 */ /* 0x001fe20008001400 */
[----:B------:R-:W0:Y:S01]  /*2dd80*/  LDCU.U8 UR9, c[0x3][0x396] ;  /* 0x00c072c0ff0977ac */ /* 0x000e220008000000 */
[----:B------:R-:W-:Y:S01]  /*2dd90*/  SEL R56, R56, RZ, P0 ;  /* 0x000000ff38387207 */ /* 0x000fe20000000000 */
[----:B------:R-:W-:Y:S01]  /*2dda0*/  IMAD.IADD R25, R7, 0x1, R42 ;  /* 0x0000000107197824 */ /* 0x000fe200078e022a */
[----:B------:R-:W-:-:S04]  /*2ddb0*/  IADD3 R22, P0, PT, R58, UR4, RZ ;  /* 0x000000043a167c10 */ /* 0x000fc8000ff1e0ff */
[----:B------:R-:W-:Y:S02]  /*2ddc0*/  LEA.HI.X.SX32 R23, R58, UR5, 0x1, P0 ;  /* 0x000000053a177c11 */ /* 0x000fe400080f0eff */
[----:B------:R-:W-:Y:S02]  /*2ddd0*/  ISETP.GE.AND P0, PT, R25, RZ, PT ;  /* 0x000000ff1900720c */ /* 0x000fe40003f06270 */
[----:B------:R-:W-:-:S04]  /*2dde0*/  VIMNMX R25, PT, PT, R12, R25, PT ;  /* 0x000000190c197248 */ /* 0x000fc80003fe0100 */
[----:B------:R-:W-:Y:S02]  /*2ddf0*/  SEL R57, R25, RZ, P0 ;  /* 0x000000ff19397207 */ /* 0x000fe40000000000 */
[----:B------:R1:W5:Y:S01]  /*2de00*/  LDG.E.U8 R25, desc[UR6][R22.64] ;  /* 0x0000000616197981 */ /* 0x000362000c1e1100 */
[----:B0-----:R-:W-:Y:S01]  /*2de10*/  I2F.S8 R45, UR9 ;  /* 0x00000009002d7d06 */ /* 0x001fe20008001400 */
[----:B------:R-:W0:Y:S07]  /*2de20*/  LDCU.U8 UR9, c[0x3][0x398] ;  /* 0x00c07300ff0977ac */ /* 0x000e2e0008000000 */
[----:B-1----:R-:W1:Y:S01]  /*2de30*/  I2F.S8 R22, UR10 ;  /* 0x0000000a00167d06 */ /* 0x002e620008001400 */
[----:B------:R-:W1:Y:S01]  /*2de40*/  LDCU.U8 UR10, c[0x3][0x399] ;  /* 0x00c07320ff0a77ac */ /* 0x000e620008000000 */
[----:B------:R-:W-:-:S02]  /*2de50*/  ISETP.GE.U32.AND P0, PT, R26, R27, PT ;  /* 0x0000001b1a00720c */ /* 0x000fc40003f06070 */
[----:B------:R-:W-:-:S04]  /*2de60*/  LOP3.LUT R36, R36, 0xdfffffff, RZ, 0xc0, !PT ;  /* 0xdfffffff24247812 */ /* 0x000fc800078ec0ff */
[----:B0-----:R-:W-:Y:S01]  /*2de70*/  I2F.S8 R33, UR9 ;  /* 0x0000000900217d06 */ /* 0x001fe20008001400 */
[-C--:B-1----:R-:W-:Y:S01]  /*2de80*/  FMUL R26, R0, R22.reuse ;  /* 0x00000016001a7220 */ /* 0x082fe20000400000 */
[----:B------:R-:W-:-:S06]  /*2de90*/  FMUL R23, R13, R22 ;  /* 0x000000160d177220 */ /* 0x000fcc0000400000 */
[----:B------:R-:W0:Y:S01]  /*2dea0*/  I2F.S8 R22, UR10 ;  /* 0x0000000a00167d06 */ /* 0x000e220008001400 */
[----:B------:R-:W1:Y:S01]  /*2deb0*/  LDCU.U8 UR10, c[0x3][0x39b] ;  /* 0x00c07360ff0a77ac */ /* 0x000e620008000000 */
[----:B------:R-:W-:Y:S01]  /*2dec0*/  @P0 LOP3.LUT R36, R36, 0x20000000, RZ, 0xfc, !PT ;  /* 0x2000000024240812 */ /* 0x000fe200078efcff */
[----:B------:R-:W1:Y:S01]  /*2ded0*/  LDCU.U8 UR9, c[0x3][0x39a] ;  /* 0x00c07340ff0977ac */ /* 0x000e620008000000 */
[----:B------:R-:W-:Y:S01]  /*2dee0*/  ISETP.GE.U32.AND P0, PT, R28, R29, PT ;  /* 0x0000001d1c00720c */ /* 0x000fe20003f06070 */
[CC--:B------:R-:W-:Y:S01]  /*2def0*/  FFMA R43, R13.reuse, R45.reuse, -R26 ;  /* 0x0000002d0d2b7223 */ /* 0x0c0fe2000000081a */
[-C--:B------:R-:W-:Y:S01]  /*2df00*/  FMUL R42, R0, R32.reuse ;  /* 0x00000020002a7220 */ /* 0x080fe20000400000 */
[C---:B------:R-:W-:Y:S01]  /*2df10*/  FMUL R27, R13.reuse, R32 ;  /* 0x000000200d1b7220 */ /* 0x040fe20000400000 */
[----:B------:R-:W-:Y:S01]  /*2df20*/  LOP3.LUT R36, R36, 0xefffffff, RZ, 0xc0, !PT ;  /* 0xefffffff24247812 */ /* 0x000fe200078ec0ff */
[C---:B------:R-:W-:Y:S01]  /*2df30*/  FFMA R45, R0.reuse, R45, R23 ;  /* 0x0000002d002d7223 */ /* 0x040fe20000000017 */
[-C--:B0-----:R-:W-:Y:S01]  /*2df40*/  FMUL R32, R0, R22.reuse ;  /* 0x0000001600207220 */ /* 0x081fe20000400000 */
[----:B------:R-:W-:-:S02]  /*2df50*/  FMUL R23, R13, R22 ;  /* 0x000000160d177220 */ /* 0x000fc40000400000 */
[----:B-1----:R-:W0:Y:S01]  /*2df60*/  I2F.S8 R22, UR10 ;  /* 0x0000000a00167d06 */ /* 0x002e220008001400 */
[----:B------:R-:W1:Y:S03]  /*2df70*/  LDCU.U8 UR10, c[0x3][0x39d] ;  /* 0x00c073a0ff0a77ac */ /* 0x000e660008000000 */
[----:B------:R-:W-:Y:S02]  /*2df80*/  @P0 LOP3.LUT R36, R36, 0x10000000, RZ, 0xfc, !PT ;  /* 0x1000000024240812 */ /* 0x000fe400078efcff */
[----:B------:R-:W-:Y:S02]  /*2df90*/  ISETP.GE.U32.AND P0, PT, R30, R31, PT ;  /* 0x0000001f1e00720c */ /* 0x000fe40003f06070 */
[----:B------:R-:W3:Y:S01]  /*2dfa0*/  I2F.S8 R31, UR9 ;  /* 0x00000009001f7d06 */ /* 0x000ee20008001400 */
[----:B------:R-:W3:Y:S01]  /*2dfb0*/  LDCU.U8 UR9, c[0x3][0x39c] ;  /* 0x00c07380ff0977ac */ /* 0x000ee20008000000 */
[CC--:B------:R-:W-:Y:S01]  /*2dfc0*/  FFMA R32, R13.reuse, R33.reuse, -R32 ;  /* 0x000000210d207223 */ /* 0x0c0fe20000000820 */
[C---:B------:R-:W-:Y:S01]  /*2dfd0*/  FFMA R33, R0.reuse, R33, R23 ;  /* 0x0000002100217223 */ /* 0x040fe20000000017 */
[-C--:B0-----:R-:W-:Y:S01]  /*2dfe0*/  FMUL R30, R0, R22.reuse ;  /* 0x00000016001e7220 */ /* 0x081fe20000400000 */
[----:B------:R-:W-:-:S03]  /*2dff0*/  FMUL R23, R13, R22 ;  /* 0x000000160d177220 */ /* 0x000fc60000400000 */
[----:B-1----:R-:W0:Y:S01]  /*2e000*/  I2F.S8 R22, UR10 ;  /* 0x0000000a00167d06 */ /* 0x002e220008001400 */
[----:B------:R-:W1:Y:S07]  /*2e010*/  LDCU.U8 UR10, c[0x3][0x39f] ;  /* 0x00c073e0ff0a77ac */ /* 0x000e6e0008000000 */
[----:B---3--:R-:W3:Y:S01]  /*2e020*/  I2F.S8 R29, UR9 ;  /* 0x00000009001d7d06 */ /* 0x008ee20008001400 */
[----:B------:R-:W3:Y:S01]  /*2e030*/  LDCU.U8 UR9, c[0x3][0x39e] ;  /* 0x00c073c0ff0977ac */ /* 0x000ee20008000000 */
[CC--:B------:R-:W-:Y:S01]  /*2e040*/  FFMA R30, R13.reuse, R31.reuse, -R30 ;  /* 0x0000001f0d1e7223 */ /* 0x0c0fe2000000081e */
[C---:B------:R-:W-:Y:S01]  /*2e050*/  FFMA R31, R0.reuse, R31, R23 ;  /* 0x0000001f001f7223 */ /* 0x040fe20000000017 */
[C---:B------:R-:W-:Y:S01]  /*2e060*/  FFMA R42, R13.reuse, R44, -R42 ;  /* 0x0000002c0d2a7223 */ /* 0x040fe2000000082a */
[-C--:B0-----:R-:W-:Y:S01]  /*2e070*/  FMUL R28, R0, R22.reuse ;  /* 0x00000016001c7220 */ /* 0x081fe20000400000 */
[----:B------:R-:W-:-:S02]  /*2e080*/  FMUL R23, R13, R22 ;  /* 0x000000160d177220 */ /* 0x000fc40000400000 */
[----:B-1----:R-:W0:Y:S01]  /*2e090*/  I2F.S8 R22, UR10 ;  /* 0x0000000a00167d06 */ /* 0x002e220008001400 */
[C---:B------:R-:W-:Y:S01]  /*2e0a0*/  FFMA R44, R0.reuse, R44, R27 ;  /* 0x0000002c002c7223 */ /* 0x040fe2000000001b */
[----:B------:R-:W1:Y:S06]  /*2e0b0*/  LDCU.U8 UR10, c[0x3][0x3a3] ;  /* 0x00c07460ff0a77ac */ /* 0x000e6c0008000000 */
[----:B---3--:R-:W3:Y:S01]  /*2e0c0*/  I2F.S8 R27, UR9 ;  /* 0x00000009001b7d06 */ /* 0x008ee20008001400 */
[----:B------:R-:W1:Y:S01]  /*2e0d0*/  LDCU.U8 UR9, c[0x3][0x3a2] ;  /* 0x00c07440ff0977ac */ /* 0x000e620008000000 */
[CC--:B------:R-:W-:Y:S01]  /*2e0e0*/  FFMA R28, R13.reuse, R29.reuse, -R28 ;  /* 0x0000001d0d1c7223 */ /* 0x0c0fe2000000081c */
[----:B------:R-:W-:Y:S01]  /*2e0f0*/  FFMA R29, R0, R29, R23 ;  /* 0x0000001d001d7223 */ /* 0x000fe20000000017 */
[----:B------:R-:W-:Y:S01]  /*2e100*/  LOP3.LUT R36, R36, 0xf7ffffff, RZ, 0xc0, !PT ;  /* 0xf7ffffff24247812 */ /* 0x000fe200078ec0ff */
[-C--:B0-----:R-:W-:Y:S01]  /*2e110*/  FMUL R26, R0, R22.reuse ;  /* 0x00000016001a7220 */ /* 0x081fe20000400000 */
[----:B------:R-:W-:-:S02]  /*2e120*/  FMUL R23, R13, R22 ;  /* 0x000000160d177220 */ /* 0x000fc40000400000 */
[----:B------:R-:W-:Y:S02]  /*2e130*/  @P0 LOP3.LUT R36, R36, 0x8000000, RZ, 0xfc, !PT ;  /* 0x0800000024240812 */ /* 0x000fe400078efcff */
[----:B------:R-:W-:Y:S01]  /*2e140*/  ISETP.GE.U32.AND P0, PT, R47, R52, PT ;  /* 0x000000342f00720c */ /* 0x000fe20003f06070 */
[-C--:B---3--:R-:W-:Y:S01]  /*2e150*/  FFMA R26, R13, R27.reuse, -R26 ;  /* 0x0000001b0d1a7223 */ /* 0x088fe2000000081a */
[----:B------:R-:W-:Y:S02]  /*2e160*/  FFMA R27, R0, R27, R23 ;  /* 0x0000001b001b7223 */ /* 0x000fe40000000017 */
[----:B-1----:R-:W0:Y:S01]  /*2e170*/  I2F.S8 R23, UR10 ;  /* 0x0000000a00177d06 */ /* 0x002e220008001400 */
[----:B------:R-:W-:-:S07]  /*2e180*/  LOP3.LUT R36, R36, 0xfbffffff, RZ, 0xc0, !PT ;  /* 0xfbffffff24247812 */ /* 0x000fce00078ec0ff */
[----:B------:R-:W1:Y:S01]  /*2e190*/  I2F.S8 R22, UR9 ;  /* 0x0000000900167d06 */ /* 0x000e620008001400 */
[----:B------:R-:W-:Y:S01]  /*2e1a0*/  @P0 LOP3.LUT R36, R36, 0x4000000, RZ, 0xfc, !PT ;  /* 0x0400000024240812 */ /* 0x000fe200078efcff */
[----:B------:R-:W3:Y:S01]  /*2e1b0*/  LDCU.U8 UR10, c[0x3][0x3a5] ;  /* 0x00c074a0ff0a77ac */ /* 0x000ee20008000000 */
[----:B------:R-:W-:Y:S01]  /*2e1c0*/  ISETP.GE.U32.AND P0, PT, R46, R49, PT ;  /* 0x000000312e00720c */ /* 0x000fe20003f06070 */
[----:B------:R-:W3:Y:S01]  /*2e1d0*/  LDCU.U8 UR9, c[0x3][0x3a4] ;  /* 0x00c07480ff0977ac */ /* 0x000ee20008000000 */
[-C--:B0-----:R-:W-:Y:S01]  /*2e1e0*/  FMUL R46, R0, R23.reuse ;  /* 0x00000017002e7220 */ /* 0x081fe20000400000 */
[----:B------:R-:W-:-:S04]  /*2e1f0*/  FMUL R23, R13, R23 ;  /* 0x000000170d177220 */ /* 0x000fc80000400000 */
[-C--:B-1----:R-:W-:Y:S01]  /*2e200*/  FFMA R23, R0, R22.reuse, R23 ;  /* 0x0000001600177223 */ /* 0x082fe20000000017 */
[----:B------:R-:W-:-:S03]  /*2e210*/  FFMA R46, R13, R22, -R46 ;  /* 0x000000160d2e7223 */ /* 0x000fc6000000082e */
[----:B------:R-:W-:Y:S01]  /*2e220*/  FADD R23, R23, 0.5 ;  /* 0x3f00000017177421 */ /* 0x000fe20000000000 */
[----:B------:R-:W-:Y:S01]  /*2e230*/  FADD R46, R46, 0.5 ;  /* 0x3f0000002e2e7421 */ /* 0x000fe20000000000 */
[----:B------:R-:W-:-:S04]  /*2e240*/  LOP3.LUT R36, R36, 0xfdffffff, RZ, 0xc0, !PT ;  /* 0xfdffffff24247812 */ /* 0x000fc800078ec0ff */
[----:B------:R-:W0:Y:S01]  /*2e250*/  F2I.TRUNC.NTZ R23, R23 ;  /* 0x0000001700177305 */ /* 0x000e22000020f100 */
[----:B------:R-:W-:Y:S02]  /*2e260*/  @P0 LOP3.LUT R36, R36, 0x2000000, RZ, 0xfc, !PT ;  /* 0x0200000024240812 */ /* 0x000fe400078efcff */
[----:B----4-:R-:W-:-:S05]  /*2e270*/  ISETP.GE.U32.AND P0, PT, R48, R41, PT ;  /* 0x000000293000720c */ /* 0x010fca0003f06070 */
[----:B------:R-:W1:Y:S01]  /*2e280*/  F2I.TRUNC.NTZ R46, R46 ;  /* 0x0000002e002e7305 */ /* 0x000e62000020f100 */
[----:B------:R-:W-:Y:S01]  /*2e290*/  LOP3.LUT R36, R36, 0xffefffff, RZ, 0xc0, !PT ;  /* 0xffefffff24247812 */ /* 0x000fe200078ec0ff */
[----:B0-----:R-:W-:-:S06]  /*2e2a0*/  IMAD.IADD R22, R10, 0x1, R23 ;  /* 0x000000010a167824 */ /* 0x001fcc00078e0217 */
[----:B------:R-:W-:Y:S02]  /*2e2b0*/  @P0 LOP3.LUT R36, R36, 0x100000, RZ, 0xfc, !PT ;  /* 0x0010000024240812 */ /* 0x000fe400078efcff */
        /* <DEDUP_REMOVED lines=8> */
[----:B------:R-:W-:-:S05]  /*2e340*/  LEA.HI.X.SX32 R23, R55, UR5, 0x1, P0 ;  /* 0x0000000537177c11 */ /* 0x000fca00080f0eff */
[----:B------:R0:W5:Y:S01]  /*2e350*/  LDG.E.U8 R46, desc[UR6][R22.64] ;  /* 0x00000006162e7981 */ /* 0x000162000c1e1100 */
[----:B---3--:R-:W1:Y:S01]  /*2e360*/  I2F.S8 R47, UR10 ;  /* 0x0000000a002f7d06 */ /* 0x008e620008001400 */
[----:B------:R-:W-:-:S07]  /*2e370*/  IMAD R48, R41, UR8, R48 ;  /* 0x0000000829307c24 */ /* 0x000fce000f8e0230 */
[----:B------:R-:W3:Y:S01]  /*2e380*/  I2F.S8 R41, UR9 ;  /* 0x0000000900297d06 */ /* 0x000ee20008001400 */
[----:B-1----:R-:W-:-:S04]  /*2e390*/  FMUL R49, R13, R47 ;  /* 0x0000002f0d317220 */ /* 0x002fc80000400000 */
[----:B---3--:R-:W-:-:S04]  /*2e3a0*/  FFMA R49, R0, R41, R49 ;  /* 0x0000002900317223 */ /* 0x008fc80000000031 */
[----:B------:R-:W-:-:S06]  /*2e3b0*/  FADD R49, R49, 0.5 ;  /* 0x3f00000031317421 */ /* 0x000fcc0000000000 */
[----:B------:R-:W1:Y:S01]  /*2e3c0*/  F2I.TRUNC.NTZ R49, R49 ;  /* 0x0000003100317305 */ /* 0x000e62000020f100 */
[----:B------:R-:W-:Y:S02]  /*2e3d0*/  ISETP.GE.U32.AND P0, PT, R51, R54, PT ;  /* 0x000000363300720c */ /* 0x000fe40003f06070 */
[----:B------:R-:W-:Y:S01]  /*2e3e0*/  LOP3.LUT R36, R36, 0xfffbffff, RZ, 0xc0, !PT ;  /* 0xfffbffff24247812 */ /* 0x000fe200078ec0ff */
[----:B------:R-:W3:Y:S01]  /*2e3f0*/  LDCU.U8 UR10, c[0x3][0x3a7] ;  /* 0x00c074e0ff0a77ac */ /* 0x000ee20008000000 */
[----:B-1----:R-:W-:-:S09]  /*2e400*/  IMAD.IADD R52, R10, 0x1, R49 ;  /* 0x000000010a347824 */ /* 0x002fd200078e0231 */
[----:B------:R-:W-:Y:S02]  /*2e410*/  @P0 LOP3.LUT R36, R36, 0x40000, RZ, 0xfc, !PT ;  /* 0x0004000024240812 */ /* 0x000fe400078efcff */
[----:B------:R-:W-:Y:S02]  /*2e420*/  ISETP.GE.AND P0, PT, R52, RZ, PT ;  /* 0x000000ff3400720c */ /* 0x000fe40003f06270 */
[----:B------:R-:W-:Y:S01]  /*2e430*/  VIMNMX R52, PT, PT, R11, R52, PT ;  /* 0x000000340b347248 */ /* 0x000fe20003fe0100 */
[----:B------:R-:W1:Y:S03]  /*2e440*/  LDCU.U8 UR9, c[0x3][0x3a6] ;  /* 0x00c074c0ff0977ac */ /* 0x000e660008000000 */
[----:B------:R-:W-:Y:S01]  /*2e450*/  SEL R51, R52, RZ, P0 ;  /* 0x000000ff34337207 */ /* 0x000fe20000000000 */
[----:B------:R-:W-:-:S04]  /*2e460*/  FMUL R52, R0, R47 ;  /* 0x0000002f00347220 */ /* 0x000fc80000400000 */
[----:B------:R-:W-:-:S04]  /*2e470*/  FFMA R52, R13, R41, -R52 ;  /* 0x000000290d347223 */ /* 0x000fc80000000834 */
[----:B------:R-:W-:Y:S01]  /*2e480*/  FADD R52, R52, 0.5 ;  /* 0x3f00000034347421 */ /* 0x000fe20000000000 */
[----:B---3--:R-:W-:Y:S08]  /*2e490*/  I2F.S8 R49, UR10 ;  /* 0x0000000a00317d06 */ /* 0x008ff00008001400 */
[----:B------:R-:W3:Y:S08]  /*2e4a0*/  F2I.TRUNC.NTZ R52, R52 ;  /* 0x0000003400347305 */ /* 0x000ef0000020f100 */
[----:B-1----:R-:W1:Y:S01]  /*2e4b0*/  I2F.S8 R47, UR9 ;  /* 0x00000009002f7d06 */ /* 0x002e620008001400 */
[----:B------:R-:W-:Y:S01]  /*2e4c0*/  IMAD R56, R56, UR8, R57 ;  /* 0x0000000838387c24 */ /* 0x000fe2000f8e0239 */
[----:B------:R-:W4:Y:S01]  /*2e4d0*/  LDCU.U8 UR10, c[0x3][0x3a9] ;  /* 0x00c07520ff0a77ac */ /* 0x000f220008000000 */
[----:B---3--:R-:W-:-:S02]  /*2e4e0*/  IMAD.IADD R41, R7, 0x1, R52 ;  /* 0x0000000107297824 */ /* 0x008fc400078e0234 */
[CC--:B------:R-:W-:Y:S01]  /*2e4f0*/  FMUL R52, R0.reuse, R49.reuse ;  /* 0x0000003100347220 */ /* 0x0c0fe20000400000 */
[C---:B------:R-:W-:Y:S01]  /*2e500*/  FMUL R49, R13.reuse, R49 ;  /* 0x000000310d317220 */ /* 0x040fe20000400000 */
[----:B------:R-:W3:Y:S03]  /*2e510*/  LDCU.U8 UR9, c[0x3][0x3a8] ;  /* 0x00c07500ff0977ac */ /* 0x000ee60008000000 */
[-C--:B-1----:R-:W-:Y:S01]  /*2e520*/  FFMA R49, R0, R47.reuse, R49 ;  /* 0x0000002f00317223 */ /* 0x082fe20000000031 */
[----:B------:R-:W-:-:S03]  /*2e530*/  FFMA R52, R13, R47, -R52 ;  /* 0x0000002f0d347223 */ /* 0x000fc60000000834 */
[----:B------:R-:W-:Y:S01]  /*2e540*/  FADD R49, R49, 0.5 ;  /* 0x3f00000031317421 */ /* 0x000fe20000000000 */
[----:B------:R-:W-:Y:S01]  /*2e550*/  FADD R52, R52, 0.5 ;  /* 0x3f00000034347421 */ /* 0x000fe20000000000 */
[----:B0-----:R-:W-:-:S04]  /*2e560*/  IADD3 R22, P0, PT, R56, UR4, RZ ;  /* 0x0000000438167c10 */ /* 0x001fc8000ff1e0ff */
[----:B------:R-:W0:Y:S01]  /*2e570*/  F2I.TRUNC.NTZ R49, R49 ;  /* 0x0000003100317305 */ /* 0x000e22000020f100 */
[----:B------:R-:W-:Y:S02]  /*2e580*/  LEA.HI.X.SX32 R23, R56, UR5, 0x1, P0 ;  /* 0x0000000538177c11 */ /* 0x000fe400080f0eff */
[----:B------:R-:W-:Y:S02]  /*2e590*/  ISETP.GE.AND P0, PT, R41, RZ, PT ;  /* 0x000000ff2900720c */ /* 0x000fe40003f06270 */
[----:B------:R-:W-:-:S03]  /*2e5a0*/  VIMNMX R41, PT, PT, R12, R41, PT ;  /* 0x000000290c297248 */ /* 0x000fc60003fe0100 */
[----:B------:R-:W1:Y:S01]  /*2e5b0*/  F2I.TRUNC.NTZ R52, R52 ;  /* 0x0000003400347305 */ /* 0x000e62000020f100 */
[----:B------:R-:W-:Y:S02]  /*2e5c0*/  SEL R54, R41, RZ, P0 ;  /* 0x000000ff29367207 */ /* 0x000fe40000000000 */
[----:B------:R0:W5:Y:S02]  /*2e5d0*/  LDG.E.U8 R41, desc[UR6][R22.64] ;  /* 0x0000000616297981 */ /* 0x000164000c1e1100 */
[----:B0-----:R-:W-:Y:S02]  /*2e5e0*/  IMAD.IADD R22, R10, 0x1, R49 ;  /* 0x000000010a167824 */ /* 0x001fe400078e0231 */
[----:B-1----:R-:W-:-:S03]  /*2e5f0*/  IMAD.IADD R23, R7, 0x1, R52 ;  /* 0x0000000107177824 */ /* 0x002fc600078e0234 */
[----:B------:R-:W-:Y:S02]  /*2e600*/  ISETP.GE.AND P0, PT, R22, RZ, PT ;  /* 0x000000ff1600720c */ /* 0x000fe40003f06270 */
        /* <DEDUP_REMOVED lines=8> */
[----:B--2---:R-:W-:-:S03]  /*2e690*/  ISETP.GE.U32.AND P0, PT, R24, R53, PT ;  /* 0x000000351800720c */ /* 0x004fc60003f06070 */
[----:B------:R0:W2:Y:S01]  /*2e6a0*/  LDG.E.U8 R24, desc[UR6][R22.64] ;  /* 0x0000000616187981 */ /* 0x0000a2000c1e1100 */
[----:B----4-:R-:W1:Y:S01]  /*2e6b0*/  I2F.S8 R48, UR10 ;  /* 0x0000000a00307d06 */ /* 0x010e620008001400 */
[----:B------:R-:W-:-:S07]  /*2e6c0*/  IMAD R54, R47, UR8, R54 ;  /* 0x000000082f367c24 */ /* 0x000fce000f8e0236 */
[----:B---3--:R-:W3:Y:S01]  /*2e6d0*/  I2F.S8 R47, UR9 ;  /* 0x00000009002f7d06 */ /* 0x008ee20008001400 */
[-C--:B-1----:R-:W-:Y:S01]  /*2e6e0*/  FMUL R49, R13, R48.reuse ;  /* 0x000000300d317220 */ /* 0x082fe20000400000 */
[----:B------:R-:W-:-:S03]  /*2e6f0*/  FMUL R48, R0, R48 ;  /* 0x0000003000307220 */ /* 0x000fc60000400000 */
[----:B---3--:R-:W-:-:S04]  /*2e700*/  FFMA R49, R0, R47, R49 ;  /* 0x0000002f00317223 */ /* 0x008fc80000000031 */
[----:B------:R-:W-:Y:S01]  /*2e710*/  FADD R49, R49, 0.5 ;  /* 0x3f00000031317421 */ /* 0x000fe20000000000 */
[----:B------:R-:W-:-:S05]  /*2e720*/  FFMA R48, R13, R47, -R48 ;  /* 0x0000002f0d307223 */ /* 0x000fca0000000830 */
[----:B------:R-:W1:Y:S01]  /*2e730*/  F2I.TRUNC.NTZ R49, R49 ;  /* 0x0000003100317305 */ /* 0x000e62000020f100 */
[----:B------:R-:W-:Y:S01]  /*2e740*/  FADD R48, R48, 0.5 ;  /* 0x3f00000030307421 */ /* 0x000fe20000000000 */
[----:B------:R-:W-:-:S06]  /*2e750*/  LOP3.LUT R36, R36, 0xfffeffff, RZ, 0xc0, !PT ;  /* 0xfffeffff24247812 */ /* 0x000fcc00078ec0ff */
[----:B------:R-:W3:Y:S01]  /*2e760*/  F2I.TRUNC.NTZ R48, R48 ;  /* 0x0000003000307305 */ /* 0x000ee2000020f100 */
[----:B------:R-:W-:Y:S01]  /*2e770*/  @P0 LOP3.LUT R36, R36, 0x10000, RZ, 0xfc, !PT ;  /* 0x0001000024240812 */ /* 0x000fe200078efcff */
[----:B------:R-:W4:Y:S01]  /*2e780*/  LDCU.U8 UR10, c[0x3][0x3ab] ;  /* 0x00c07560ff0a77ac */ /* 0x000f220008000000 */
[----:B-1----:R-:W-:Y:S01]  /*2e790*/  IMAD.IADD R52, R10, 0x1, R49 ;  /* 0x000000010a347824 */ /* 0x002fe200078e0231 */
[----:B------:R-:W1:Y:S04]  /*2e7a0*/  LDCU.U8 UR9, c[0x3][0x3aa] ;  /* 0x00c07540ff0977ac */ /* 0x000e680008000000 */
[----:B------:R-:W-:Y:S02]  /*2e7b0*/  ISETP.GE.AND P0, PT, R52, RZ, PT ;  /* 0x000000ff3400720c */ /* 0x000fe40003f06270 */
[----:B------:R-:W-:Y:S01]  /*2e7c0*/  VIMNMX R52, PT, PT, R11, R52, PT ;  /* 0x000000340b347248 */ /* 0x000fe20003fe0100 */
[----:B---3--:R-:W-:-:S03]  /*2e7d0*/  IMAD.IADD R47, R7, 0x1, R48 ;  /* 0x00000001072f7824 */ /* 0x008fc600078e0230 */
[----:B------:R-:W-:Y:S02]  /*2e7e0*/  SEL R52, R52, RZ, P0 ;  /* 0x000000ff34347207 */ /* 0x000fe40000000000 */
[----:B0-----:R-:W-:-:S04]  /*2e7f0*/  IADD3 R22, P0, PT, R51, UR4, RZ ;  /* 0x0000000433167c10 */ /* 0x001fc8000ff1e0ff */
[----:B------:R-:W-:Y:S02]  /*2e800*/  LEA.HI.X.SX32 R23, R51, UR5, 0x1, P0 ;  /* 0x0000000533177c11 */ /* 0x000fe400080f0eff */
[----:B------:R-:W-:Y:S02]  /*2e810*/  ISETP.GE.AND P0, PT, R47, RZ, PT ;  /* 0x000000ff2f00720c */ /* 0x000fe40003f06270 */
[----:B------:R-:W-:Y:S01]  /*2e820*/  VIMNMX R47, PT, PT, R12, R47, PT ;  /* 0x0000002f0c2f7248 */ /* 0x000fe20003fe0100 */
[----:B----4-:R-:W0:Y:S03]  /*2e830*/  I2F.S8 R51, UR10 ;  /* 0x0000000a00337d06 */ /* 0x010e260008001400 */
[----:B------:R-:W-:Y:S01]  /*2e840*/  SEL R49, R47, RZ, P0 ;  /* 0x000000ff2f317207 */ /* 0x000fe20000000000 */
[----:B------:R-:W3:Y:S01]  /*2e850*/  LDCU.U8 UR10, c[0x3][0x3ad] ;  /* 0x00c075a0ff0a77ac */ /* 0x000ee20008000000 */
[----:B------:R4:W2:Y:S03]  /*2e860*/  LDG.E.U8 R47, desc[UR6][R22.64] ;  /* 0x00000006162f7981 */ /* 0x0008a6000c1e1100 */
[----:B------:R-:W-:-:S02]  /*2e870*/  IMAD R52, R52, UR8, R49 ;  /* 0x0000000834347c24 */ /* 0x000fc4000f8e0231 */
[----:B-1----:R-:W1:Y:S01]  /*2e880*/  I2F.S8 R49, UR9 ;  /* 0x0000000900317d06 */ /* 0x002e620008001400 */
[----:B------:R-:W3:Y:S01]  /*2e890*/  LDCU.U8 UR9, c[0x3][0x3ac] ;  /* 0x00c07580ff0977ac */ /* 0x000ee20008000000 */
[-C--:B0-----:R-:W-:Y:S01]  /*2e8a0*/  FMUL R48, R0, R51.reuse ;  /* 0x0000003300307220 */ /* 0x081fe20000400000 */
[----:B------:R-:W-:-:S04]  /*2e8b0*/  FMUL R51, R13, R51 ;  /* 0x000000330d337220 */ /* 0x000fc80000400000 */
[-C--:B-1----:R-:W-:Y:S01]  /*2e8c0*/  FFMA R51, R0, R49.reuse, R51 ;  /* 0x0000003100337223 */ /* 0x082fe20000000033 */
[----:B------:R-:W-:-:S03]  /*2e8d0*/  FFMA R48, R13, R49, -R48 ;  /* 0x000000310d307223 */ /* 0x000fc60000000830 */
[----:B------:R-:W-:Y:S01]  /*2e8e0*/  FADD R51, R51, 0.5 ;  /* 0x3f00000033337421 */ /* 0x000fe20000000000 */
[----:B------:R-:W-:-:S05]  /*2e8f0*/  FADD R48, R48, 0.5 ;  /* 0x3f00000030307421 */ /* 0x000fca0000000000 */
[----:B------:R-:W4:Y:S08]  /*2e900*/  F2I.TRUNC.NTZ R51, R51 ;  /* 0x0000003300337305 */ /* 0x000f30000020f100 */
[----:B------:R-:W0:Y:S01]  /*2e910*/  F2I.TRUNC.NTZ R48, R48 ;  /* 0x0000003000307305 */ /* 0x000e22000020f100 */
[----:B----4-:R-:W-:-:S07]  /*2e920*/  IMAD.IADD R22, R10, 0x1, R51 ;  /* 0x000000010a167824 */ /* 0x010fce00078e0233 */
[----:B---3--:R-:W1:Y:S01]  /*2e930*/  I2F.S8 R51, UR10 ;  /* 0x0000000a00337d06 */ /* 0x008e620008001400 */
[----:B------:R-:W-:Y:S02]  /*2e940*/  ISETP.GE.AND P0, PT, R22, RZ, PT ;  /* 0x000000ff1600720c */ /* 0x000fe40003f06270 */
[----:B------:R-:W-:Y:S01]  /*2e950*/  VIMNMX R22, PT, PT, R11, R22, PT ;  /* 0x000000160b167248 */ /* 0x000fe20003fe0100 */
[----:B0-----:R-:W-:-:S03]  /*2e960*/  IMAD.IADD R23, R7, 0x1, R48 ;  /* 0x0000000107177824 */ /* 0x001fc600078e0230 */
[----:B------:R-:W-:Y:S01]  /*2e970*/  SEL R49, R22, RZ, P0 ;  /* 0x000000ff16317207 */ /* 0x000fe20000000000 */
[----:B------:R-:W0:Y:S01]  /*2e980*/  I2F.S8 R48, UR9 ;  /* 0x0000000900307d06 */ /* 0x000e220008001400 */
[----:B------:R-:W-:Y:S02]  /*2e990*/  ISETP.GE.AND P0, PT, R23, RZ, PT ;  /* 0x000000ff1700720c */ /* 0x000fe40003f06270 */
[----:B------:R-:W-:-:S04]  /*2e9a0*/  VIMNMX R23, PT, PT, R12, R23, PT ;  /* 0x000000170c177248 */ /* 0x000fc80003fe0100 */
[----:B------:R-:W-:Y:S02]  /*2e9b0*/  SEL R56, R23, RZ, P0 ;  /* 0x000000ff17387207 */ /* 0x000fe40000000000 */
[----:B------:R-:W-:-:S04]  /*2e9c0*/  IADD3 R22, P0, PT, R54, UR4, RZ ;  /* 0x0000000436167c10 */ /* 0x000fc8000ff1e0ff */
[----:B------:R-:W-:Y:S02]  /*2e9d0*/  LEA.HI.X.SX32 R23, R54, UR5, 0x1, P0 ;  /* 0x0000000536177c11 */ /* 0x000fe400080f0eff */
[----:B-----5:R-:W-:Y:S01]  /*2e9e0*/  ISETP.GE.U32.AND P0, PT, R25, R46, PT ;  /* 0x0000002e1900720c */ /* 0x020fe20003f06070 */
[----:B-1----:R-:W-:Y:S02]  /*2e9f0*/  FMUL R25, R13, R51 ;  /* 0x000000330d197220 */ /* 0x002fe40000400000 */
[----:B------:R1:W3:Y:S02]  /*2ea00*/  LDG.E.U8 R46, desc[UR6][R22.64] ;  /* 0x00000006162e7981 */ /* 0x0002e4000c1e1100 */
[----:B0-----:R-:W-:-:S04]  /*2ea10*/  FFMA R25, R0, R48, R25 ;  /* 0x0000003000197223 */ /* 0x001fc80000000019 */
[----:B------:R-:W-:-:S06]  /*2ea20*/  FADD R25, R25, 0.5 ;  /* 0x3f00000019197421 */ /* 0x000fcc0000000000 */
[----:B------:R-:W0:Y:S01]  /*2ea30*/  F2I.TRUNC.NTZ R25, R25 ;  /* 0x0000001900197305 */ /* 0x000e22000020f100 */
[----:B------:R-:W-:-:S04]  /*2ea40*/  LOP3.LUT R36, R36, 0xfffff7ff, RZ, 0xc0, !PT ;  /* 0xfffff7ff24247812 */ /* 0x000fc800078ec0ff */
[----:B------:R-:W-:Y:S01]  /*2ea50*/  @P0 LOP3.LUT R36, R36, 0x800, RZ, 0xfc, !PT ;  /* 0x0000080024240812 */ /* 0x000fe200078efcff */
[----:B0-----:R-:W-:-:S05]  /*2ea60*/  IMAD.IADD R54, R10, 0x1, R25 ;  /* 0x000000010a367824 */ /* 0x001fca00078e0219 */
[----:B------:R-:W-:Y:S02]  /*2ea70*/  ISETP.GE.AND P0, PT, R54, RZ, PT ;  /* 0x000000ff3600720c */ /* 0x000fe40003f06270 */
[----:B------:R-:W-:-:S04]  /*2ea80*/  VIMNMX R54, PT, PT, R11, R54, PT ;  /* 0x000000360b367248 */ /* 0x000fc80003fe0100 */
[----:B------:R-:W-:Y:S01]  /*2ea90*/  SEL R53, R54, RZ, P0 ;  /* 0x000000ff36357207 */ /* 0x000fe20000000000 */
[----:B------:R-:W-:-:S04]  /*2eaa0*/  FMUL R54, R0, R51 ;  /* 0x0000003300367220 */ /* 0x000fc80000400000 */
[----:B------:R-:W-:-:S04]  /*2eab0*/  FFMA R54, R13, R48, -R54 ;  /* 0x000000300d367223 */ /* 0x000fc80000000836 */
[----:B------:R-:W-:-:S06]  /*2eac0*/  FADD R54, R54, 0.5 ;  /* 0x3f00000036367421 */ /* 0x000fcc0000000000 */
[----:B------:R-:W0:Y:S01]  /*2ead0*/  F2I.TRUNC.NTZ R54, R54 ;  /* 0x0000003600367305 */ /* 0x000e22000020f100 */
[----:B------:R-:W4:Y:S01]  /*2eae0*/  LDCU.U8 UR10, c[0x3][0x3af] ;  /* 0x00c075e0ff0a77ac */ /* 0x000f220008000000 */
[C---:B-1----:R-:W-:Y:S01]  /*2eaf0*/  IADD3 R22, P0, PT, R52.reuse, UR4, RZ ;  /* 0x0000000434167c10 */ /* 0x042fe2000ff1e0ff */
[----:B------:R-:W1:Y:S03]  /*2eb00*/  LDCU.U8 UR9, c[0x3][0x3ae] ;  /* 0x00c075c0ff0977ac */ /* 0x000e660008000000 */
[----:B------:R-:W-:Y:S01]  /*2eb10*/  LEA.HI.X.SX32 R23, R52, UR5, 0x1, P0 ;  /* 0x0000000534177c11 */ /* 0x000fe200080f0eff */
[----:B0-----:R-:W-:-:S05]  /*2eb20*/  IMAD.IADD R25, R7, 0x1, R54 ;  /* 0x0000000107197824 */ /* 0x001fca00078e0236 */
[----:B------:R-:W-:Y:S02]  /*2eb30*/  ISETP.GE.AND P0, PT, R25, RZ, PT ;  /* 0x000000ff1900720c */ /* 0x000fe40003f06270 */
[----:B------:R-:W-:Y:S01]  /*2eb40*/  VIMNMX R25, PT, PT, R12, R25, PT ;  /* 0x000000190c197248 */ /* 0x000fe20003fe0100 */
[----:B----4-:R-:W0:Y:S03]  /*2eb50*/  I2F.S8 R51, UR10 ;  /* 0x0000000a00337d06 */ /* 0x010e260008001400 */
[----:B------:R-:W-:Y:S01]  /*2eb60*/  SEL R48, R25, RZ, P0 ;  /* 0x000000ff19307207 */ /* 0x000fe20000000000 */
[----:B------:R-:W4:Y:S01]  /*2eb70*/  LDCU.U8 UR10, c[0x3][0x3b1] ;  /* 0x00c07620ff0a77ac */ /* 0x000f220008000000 */
[----:B------:R5:W3:Y:S03]  /*2eb80*/  LDG.E.U8 R25, desc[UR6][R22.64] ;  /* 0x0000000616197981 */ /* 0x000ae6000c1e1100 */
[----:B------:R-:W-:-:S02]  /*2eb90*/  IMAD R53, R53, UR8, R48 ;  /* 0x0000000835357c24 */ /* 0x000fc4000f8e0230 */
[----:B-1----:R-:W1:Y:S01]  /*2eba0*/  I2F.S8 R48, UR9 ;  /* 0x0000000900307d06 */ /* 0x002e620008001400 */
[----:B------:R-:W4:Y:S01]  /*2ebb0*/  LDCU.U8 UR9, c[0x3][0x3b0] ;  /* 0x00c07600ff0977ac */ /* 0x000f220008000000 */
[-C--:B0-----:R-:W-:Y:S01]  /*2ebc0*/  FMUL R52, R0, R51.reuse ;  /* 0x0000003300347220 */ /* 0x081fe20000400000 */
[----:B------:R-:W-:-:S04]  /*2ebd0*/  FMUL R51, R13, R51 ;  /* 0x000000330d337220 */ /* 0x000fc80000400000 */
[-C--:B-1----:R-:W-:Y:S01]  /*2ebe0*/  FFMA R51, R0, R48.reuse, R51 ;  /* 0x0000003000337223 */ /* 0x082fe20000000033 */
[----:B------:R-:W-:-:S03]  /*2ebf0*/  FFMA R52, R13, R48, -R52 ;  /* 0x000000300d347223 */ /* 0x000fc60000000834 */
[----:B------:R-:W-:Y:S01]  /*2ec00*/  FADD R51, R51, 0.5 ;  /* 0x3f00000033337421 */ /* 0x000fe20000000000 */
[----:B------:R-:W-:-:S05]  /*2ec10*/  FADD R52, R52, 0.5 ;  /* 0x3f00000034347421 */ /* 0x000fca0000000000 */
[----:B------:R-:W5:Y:S08]  /*2ec20*/  F2I.TRUNC.NTZ R51, R51 ;  /* 0x0000003300337305 */ /* 0x000f70000020f100 */
[----:B------:R-:W0:Y:S01]  /*2ec30*/  F2I.TRUNC.NTZ R52, R52 ;  /* 0x0000003400347305 */ /* 0x000e22000020f100 */
[----:B-----5:R-:W-:-:S05]  /*2ec40*/  IMAD.IADD R22, R10, 0x1, R51 ;  /* 0x000000010a167824 */ /* 0x020fca00078e0233 */
[----:B------:R-:W-:Y:S02]  /*2ec50*/  ISETP.GE.AND P0, PT, R22, RZ, PT ;  /* 0x000000ff1600720c */ /* 0x000fe40003f06270 */
[----:B------:R-:W-:Y:S01]  /*2ec60*/  VIMNMX R22, PT, PT, R11, R22, PT ;  /* 0x000000160b167248 */ /* 0x000fe20003fe0100 */
[----:B0-----:R-:W-:-:S03]  /*2ec70*/  IMAD.IADD R23, R7, 0x1, R52 ;  /* 0x0000000107177824 */ /* 0x001fc600078e0234 */
[----:B------:R-:W-:Y:S01]  /*2ec80*/  SEL R48, R22, RZ, P0 ;  /* 0x000000ff16307207 */ /* 0x000fe20000000000 */
[----:B------:R-:W-:Y:S01]  /*2ec90*/  IMAD R49, R49, UR8, R56 ;  /* 0x0000000831317c24 */ /* 0x000fe2000f8e0238 */
[----:B------:R-:W-:Y:S02]  /*2eca0*/  ISETP.GE.AND P0, PT, R23, RZ, PT ;  /* 0x000000ff1700720c */ /* 0x000fe40003f06270 */
[----:B------:R-:W-:Y:S01]  /*2ecb0*/  VIMNMX R23, PT, PT, R12, R23, PT ;  /* 0x000000170c177248 */ /* 0x000fe20003fe0100 */
[----:B----4-:R-:W0:Y:S03]  /*2ecc0*/  I2F.S8 R51, UR10 ;  /* 0x0000000a00337d06 */ /* 0x010e260008001400 */
[----:B------:R-:W-:Y:S02]  /*2ecd0*/  SEL R55, R23, RZ, P0 ;  /* 0x000000ff17377207 */ /* 0x000fe40000000000 */
[----:B------:R-:W-:-:S04]  /*2ece0*/  IADD3 R22, P0, PT, R49, UR4, RZ ;  /* 0x0000000431167c10 */ /* 0x000fc8000ff1e0ff */
[----:B------:R-:W-:Y:S02]  /*2ecf0*/  LEA.HI.X.SX32 R23, R49, UR5, 0x1, P0 ;  /* 0x0000000531177c11 */ /* 0x000fe400080f0eff */
[----:B------:R-:W1:Y:S01]  /*2ed00*/  I2F.S8 R49, UR9 ;  /* 0x0000000900317d06 */ /* 0x000e620008001400 */
[----:B--2---:R-:W-:Y:S02]  /*2ed10*/  ISETP.GE.U32.AND P0, PT, R41, R24, PT ;  /* 0x000000182900720c */ /* 0x004fe40003f06070 */
[----:B------:R-:W-:Y:S01]  /*2ed20*/  LOP3.LUT R36, R36, 0xffffffef, RZ, 0xc0, !PT ;  /* 0xffffffef24247812 */ /* 0x000fe200078ec0ff */
[----:B0-----:R-:W-:Y:S01]  /*2ed30*/  FMUL R41, R13, R51 ;  /* 0x000000330d297220 */ /* 0x001fe20000400000 */
[----:B------:R0:W2:Y:S03]  /*2ed40*/  LDG.E.U8 R24, desc[UR6][R22.64] ;  /* 0x0000000616187981 */ /* 0x0000a6000c1e1100 */
[----:B-1----:R-:W-:-:S04]  /*2ed50*/  FFMA R41, R0, R49, R41 ;  /* 0x0000003100297223 */ /* 0x002fc80000000029 */
[----:B------:R-:W-:-:S06]  /*2ed60*/  FADD R41, R41, 0.5 ;  /* 0x3f00000029297421 */ /* 0x000fcc0000000000 */
[----:B------:R-:W1:Y:S01]  /*2ed70*/  F2I.TRUNC.NTZ R41, R41 ;  /* 0x0000002900297305 */ /* 0x000e62000020f100 */
[----:B------:R-:W-:Y:S01]  /*2ed80*/  @P0 LOP3.LUT R36, R36, 0x10, RZ, 0xfc, !PT ;  /* 0x0000001024240812 */ /* 0x000fe200078efcff */
[----:B-1----:R-:W-:-:S05]  /*2ed90*/  IMAD.IADD R52, R10, 0x1, R41 ;  /* 0x000000010a347824 */ /* 0x002fca00078e0229 */
[----:B------:R-:W-:Y:S02]  /*2eda0*/  ISETP.GE.AND P0, PT, R52, RZ, PT ;  /* 0x000000ff3400720c */ /* 0x000fe40003f06270 */
[----:B------:R-:W-:-:S04]  /*2edb0*/  VIMNMX R52, PT, PT, R11, R52, PT ;  /* 0x000000340b347248 */ /* 0x000fc80003fe0100 */
[----:B------:R-:W-:Y:S01]  /*2edc0*/  SEL R54, R52, RZ, P0 ;  /* 0x000000ff34367207 */ /* 0x000fe20000000000 */
[----:B------:R-:W-:-:S04]  /*2edd0*/  FMUL R52, R0, R51 ;  /* 0x0000003300347220 */ /* 0x000fc80000400000 */
[----:B------:R-:W-:-:S04]  /*2ede0*/  FFMA R52, R13, R49, -R52 ;  /* 0x000000310d347223 */ /* 0x000fc80000000834 */
[----:B------:R-:W-:-:S06]  /*2edf0*/  FADD R52, R52, 0.5 ;  /* 0x3f00000034347421 */ /* 0x000fcc0000000000 */
[----:B------:R-:W1:Y:S01]  /*2ee00*/  F2I.TRUNC.NTZ R52, R52 ;  /* 0x0000003400347305 */ /* 0x000e62000020f100 */
[----:B------:R-:W4:Y:S01]  /*2ee10*/  LDCU.U8 UR10, c[0x3][0x3b3] ;  /* 0x00c07660ff0a77ac */ /* 0x000f220008000000 */
[C---:B0-----:R-:W-:Y:S01]  /*2ee20*/  IADD3 R22, P0, PT, R53.reuse, UR4, RZ ;  /* 0x0000000435167c10 */ /* 0x041fe2000ff1e0ff */
[----:B------:R-:W0:Y:S03]  /*2ee30*/  LDCU.U8 UR9, c[0x3][0x3b2] ;  /* 0x00c07640ff0977ac */ /* 0x000e260008000000 */
[----:B------:R-:W-:Y:S01]  /*2ee40*/  LEA.HI.X.SX32 R23, R53, UR5, 0x1, P0 ;  /* 0x0000000535177c11 */ /* 0x000fe200080f0eff */
[----:B-1----:R-:W-:-:S05]  /*2ee50*/  IMAD.IADD R41, R7, 0x1, R52 ;  /* 0x0000000107297824 */ /* 0x002fca00078e0234 */
[----:B------:R-:W-:Y:S02]  /*2ee60*/  ISETP.GE.AND P0, PT, R41, RZ, PT ;  /* 0x000000ff2900720c */ /* 0x000fe40003f06270 */
[----:B------:R-:W-:Y:S01]  /*2ee70*/  VIMNMX R41, PT, PT, R12, R41, PT ;  /* 0x000000290c297248 */ /* 0x000fe20003fe0100 */
[----:B----4-:R-:W1:Y:S03]  /*2ee80*/  I2F.S8 R51, UR10 ;  /* 0x0000000a00337d06 */ /* 0x010e660008001400 */
[----:B------:R-:W-:Y:S01]  /*2ee90*/  SEL R49, R41, RZ, P0 ;  /* 0x000000ff29317207 */ /* 0x000fe20000000000 */
[----:B------:R-:W4:Y:S01]  /*2eea0*/  LDCU.U8 UR10, c[0x3][0x3b5] ;  /* 0x00c076a0ff0a77ac */ /* 0x000f220008000000 */
[----:B------:R5:W2:Y:S03]  /*2eeb0*/  LDG.E.U8 R41, desc[UR6][R22.64] ;  /* 0x0000000616297981 */ /* 0x000aa6000c1e1100 */
[----:B------:R-:W-:-:S02]  /*2eec0*/  IMAD R54, R54, UR8, R49 ;  /* 0x0000000836367c24 */ /* 0x000fc4000f8e0231 */
[----:B0-----:R-:W0:Y:S01]  /*2eed0*/  I2F.S8 R49, UR9 ;  /* 0x0000000900317d06 */ /* 0x001e220008001400 */
[----:B------:R-:W4:Y:S01]  /*2eee0*/  LDCU.U8 UR9, c[0x3][0x3b4] ;  /* 0x00c07680ff0977ac */ /* 0x000f220008000000 */
[-C--:B-1----:R-:W-:Y:S01]  /*2eef0*/  FMUL R52, R0, R51.reuse ;  /* 0x0000003300347220 */ /* 0x082fe20000400000 */
[----:B------:R-:W-:-:S04]  /*2ef00*/  FMUL R51, R13, R51 ;  /* 0x000000330d337220 */ /* 0x000fc80000400000 */
[-C--:B0-----:R-:W-:Y:S01]  /*2ef10*/  FFMA R51, R0, R49.reuse, R51 ;  /* 0x0000003100337223 */ /* 0x081fe20000000033 */
        /* <DEDUP_REMOVED lines=18> */
[----:B------:R-:W-:Y:S01]  /*2f040*/  @!P5 VIADD R3, R3, 0x80 ;  /* 0x000000800303d836 */ /* 0x000fe20000000000 */
[----:B---3--:R-:W-:Y:S01]  /*2f050*/  ISETP.GE.U32.AND P5, PT, R47, R46, PT ;  /* 0x0000002e2f00720c */ /* 0x008fe20003fa6070 */
[----:B0-----:R-:W-:Y:S01]  /*2f060*/  FMUL R53, R13, R51 ;  /* 0x000000330d357220 */ /* 0x001fe20000400000 */
[----:B------:R0:W3:Y:S03]  /*2f070*/  LDG.E.U8 R46, desc[UR6][R22.64] ;  /* 0x00000006162e7981 */ /* 0x0000e6000c1e1100 */
[----:B-1----:R-:W-:-:S04]  /*2f080*/  FFMA R53, R0, R48, R53 ;  /* 0x0000003000357223 */ /* 0x002fc80000000035 */
[----:B------:R-:W-:-:S06]  /*2f090*/  FADD R53, R53, 0.5 ;  /* 0x3f00000035357421 */ /* 0x000fcc0000000000 */
[----:B------:R-:W1:Y:S02]  /*2f0a0*/  F2I.TRUNC.NTZ R53, R53 ;  /* 0x0000003500357305 */ /* 0x000e64000020f100 */
[----:B-1----:R-:W-:-:S05]  /*2f0b0*/  IMAD.IADD R52, R10, 0x1, R53 ;  /* 0x000000010a347824 */ /* 0x002fca00078e0235 */
[----:B------:R-:W-:Y:S02]  /*2f0c0*/  ISETP.GE.AND P0, PT, R52, RZ, PT ;  /* 0x000000ff3400720c */ /* 0x000fe40003f06270 */
[----:B------:R-:W-:-:S04]  /*2f0d0*/  VIMNMX R52, PT, PT, R11, R52, PT ;  /* 0x000000340b347248 */ /* 0x000fc80003fe0100 */
[----:B------:R-:W-:Y:S01]  /*2f0e0*/  SEL R55, R52, RZ, P0 ;  /* 0x000000ff34377207 */ /* 0x000fe20000000000 */
[----:B------:R-:W-:-:S04]  /*2f0f0*/  FMUL R52, R0, R51 ;  /* 0x0000003300347220 */ /* 0x000fc80000400000 */
[----:B------:R-:W-:-:S04]  /*2f100*/  FFMA R52, R13, R48, -R52 ;  /* 0x000000300d347223 */ /* 0x000fc80000000834 */
[----:B------:R-:W-:Y:S01]  /*2f110*/  FADD R52, R52, 0.5 ;  /* 0x3f00000034347421 */ /* 0x000fe20000000000 */
[----:B------:R-:W1:Y:S05]  /*2f120*/  LDCU.U8 UR10, c[0x3][0x3b7] ;  /* 0x00c076e0ff0a77ac */ /* 0x000e6a0008000000 */
[----:B------:R-:W4:Y:S01]  /*2f130*/  F2I.TRUNC.NTZ R52, R52 ;  /* 0x0000003400347305 */ /* 0x000f22000020f100 */
[----:B------:R-:W5:Y:S01]  /*2f140*/  LDCU.U8 UR9, c[0x3][0x3b6] ;  /* 0x00c076c0ff0977ac */ /* 0x000f620008000000 */
[----:B0-----:R-:W-:-:S04]  /*2f150*/  IADD3 R22, P0, PT, R54, UR4, RZ ;  /* 0x0000000436167c10 */ /* 0x001fc8000ff1e0ff */
[----:B------:R-:W-:-:S05]  /*2f160*/  LEA.HI.X.SX32 R23, R54, UR5, 0x1, P0 ;  /* 0x0000000536177c11 */ /* 0x000fca00080f0eff */
[----:B------:R0:W3:Y:S01]  /*2f170*/  LDG.E.U8 R48, desc[UR6][R22.64] ;  /* 0x0000000616307981 */ /* 0x0000e2000c1e1100 */
[----:B----4-:R-:W-:Y:S01]  /*2f180*/  IMAD.IADD R51, R7, 0x1, R52 ;  /* 0x0000000107337824 */ /* 0x010fe200078e0234 */
[----:B-1----:R-:W1:Y:S04]  /*2f190*/  I2F.S8 R53, UR10 ;  /* 0x0000000a00357d06 */ /* 0x002e680008001400 */
[----:B------:R-:W-:Y:S02]  /*2f1a0*/  ISETP.GE.AND P0, PT, R51, RZ, PT ;  /* 0x000000ff3300720c */ /* 0x000fe40003f06270 */
[----:B------:R-:W-:-:S04]  /*2f1b0*/  VIMNMX R51, PT, PT, R12, R51, PT ;  /* 0x000000330c337248 */ /* 0x000fc80003fe0100 */
[----:B------:R-:W-:Y:S02]  /*2f1c0*/  SEL R54, R51, RZ, P0 ;  /* 0x000000ff33367207 */ /* 0x000fe40000000000 */
[----:B-----5:R-:W4:Y:S01]  /*2f1d0*/  I2F.S8 R51, UR9 ;  /* 0x0000000900337d06 */ /* 0x020f220008001400 */
[----:B------:R-:W5:Y:S01]  /*2f1e0*/  LDCU.U8 UR10, c[0x3][0x3b9] ;  /* 0x00c07720ff0a77ac */ /* 0x000f620008000000 */
[CC--:B-1----:R-:W-:Y:S01]  /*2f1f0*/  FMUL R52, R0.reuse, R53.reuse ;  /* 0x0000003500347220 */ /* 0x0c2fe20000400000 */
[C---:B------:R-:W-:Y:S01]  /*2f200*/  FMUL R53, R13.reuse, R53 ;  /* 0x000000350d357220 */ /* 0x040fe20000400000 */
[----:B------:R-:W1:Y:S03]  /*2f210*/  LDCU.U8 UR9, c[0x3][0x3b8] ;  /* 0x00c07700ff0977ac */ /* 0x000e660008000000 */
[-C--:B----4-:R-:W-:Y:S01]  /*2f220*/  FFMA R53, R0, R51.reuse, R53 ;  /* 0x0000003300357223 */ /* 0x090fe20000000035 */
        /* <DEDUP_REMOVED lines=9> */
[----:B------:R-:W-:Y:S01]  /*2f2c0*/  SEL R51, R22, RZ, P0 ;  /* 0x000000ff16337207 */ /* 0x000fe20000000000 */
[----:B------:R-:W-:Y:S01]  /*2f2d0*/  IMAD R49, R49, UR8, R56 ;  /* 0x0000000831317c24 */ /* 0x000fe2000f8e0238 */
[----:B------:R-:W-:Y:S02]  /*2f2e0*/  ISETP.GE.AND P0, PT, R23, RZ, PT ;  /* 0x000000ff1700720c */ /* 0x000fe40003f06270 */
[----:B------:R-:W-:Y:S01]  /*2f2f0*/  VIMNMX R23, PT, PT, R12, R23, PT ;  /* 0x000000170c177248 */ /* 0x000fe20003fe0100 */
[----:B-----5:R-:W0:Y:S03]  /*2f300*/  I2F.S8 R53, UR10 ;  /* 0x0000000a00357d06 */ /* 0x020e260008001400 */
[----:B------:R-:W-:Y:S02]  /*2f310*/  SEL R56, R23, RZ, P0 ;  /* 0x000000ff17387207 */ /* 0x000fe40000000000 */
[----:B------:R-:W-:-:S04]  /*2f320*/  IADD3 R22, P0, PT, R49, UR4, RZ ;  /* 0x0000000431167c10 */ /* 0x000fc8000ff1e0ff */
[----:B------:R-:W-:Y:S02]  /*2f330*/  LEA.HI.X.SX32 R23, R49, UR5, 0x1, P0 ;  /* 0x0000000531177c11 */ /* 0x000fe400080f0eff */
[----:B-1----:R-:W1:Y:S01]  /*2f340*/  I2F.S8 R49, UR9 ;  /* 0x0000000900317d06 */ /* 0x002e620008001400 */
[----:B------:R-:W-:Y:S02]  /*2f350*/  IMAD R54, R55, UR8, R54 ;  /* 0x0000000837367c24 */ /* 0x000fe4000f8e0236 */
[----:B0-----:R-:W-:-:S04]  /*2f360*/  FMUL R55, R13, R53 ;  /* 0x000000350d377220 */ /* 0x001fc80000400000 */
[----:B-1----:R-:W-:-:S04]  /*2f370*/  FFMA R55, R0, R49, R55 ;  /* 0x0000003100377223 */ /* 0x002fc80000000037 */
[----:B------:R-:W-:-:S06]  /*2f380*/  FADD R55, R55, 0.5 ;  /* 0x3f00000037377421 */ /* 0x000fcc0000000000 */
[----:B------:R-:W0:Y:S01]  /*2f390*/  F2I.TRUNC.NTZ R55, R55 ;  /* 0x0000003700377305 */ /* 0x000e22000020f100 */
[----:B--2---:R-:W-:Y:S02]  /*2f3a0*/  ISETP.GE.U32.AND P0, PT, R25, R24, PT ;  /* 0x000000181900720c */ /* 0x004fe40003f06070 */
[----:B------:R-:W-:Y:S01]  /*2f3b0*/  LOP3.LUT R36, R36, 0xfffffeff, RZ, 0xc0, !PT ;  /* 0xfffffeff24247812 */ /* 0x000fe200078ec0ff */
[----:B------:R1:W2:Y:S01]  /*2f3c0*/  LDG.E.U8 R25, desc[UR6][R22.64] ;  /* 0x0000000616197981 */ /* 0x0002a2000c1e1100 */
[----:B0-----:R-:W-:-:S09]  /*2f3d0*/  IMAD.IADD R24, R10, 0x1, R55 ;  /* 0x000000010a187824 */ /* 0x001fd200078e0237 */
[----:B------:R-:W-:Y:S02]  /*2f3e0*/  @P0 LOP3.LUT R36, R36, 0x100, RZ, 0xfc, !PT ;  /* 0x0000010024240812 */ /* 0x000fe400078efcff */
[----:B------:R-:W-:Y:S02]  /*2f3f0*/  ISETP.GE.AND P0, PT, R24, RZ, PT ;  /* 0x000000ff1800720c */ /* 0x000fe40003f06270 */
[----:B------:R-:W-:-:S04]  /*2f400*/  VIMNMX R24, PT, PT, R11, R24, PT ;  /* 0x000000180b187248 */ /* 0x000fc80003fe0100 */
[----:B------:R-:W-:Y:S01]  /*2f410*/  SEL R52, R24, RZ, P0 ;  /* 0x000000ff18347207 */ /* 0x000fe20000000000 */
[----:B------:R-:W-:-:S04]  /*2f420*/  FMUL R24, R0, R53 ;  /* 0x0000003500187220 */ /* 0x000fc80000400000 */
[----:B------:R-:W-:-:S04]  /*2f430*/  FFMA R24, R13, R49, -R24 ;  /* 0x000000310d187223 */ /* 0x000fc80000000818 */
[----:B------:R-:W-:-:S04]  /*2f440*/  FADD R49, R24, 0.5 ;  /* 0x3f00000018317421 */ /* 0x000fc80000000000 */
[----:B------:R-:W0:Y:S01]  /*2f450*/  F2I.TRUNC.NTZ R24, R49 ;  /* 0x0000003100187305 */ /* 0x000e22000020f100 */
[----:B------:R-:W4:Y:S01]  /*2f460*/  LDCU.U8 UR10, c[0x3][0x3bb] ;  /* 0x00c07760ff0a77ac */ /* 0x000f220008000000 */
[C---:B-1----:R-:W-:Y:S01]  /*2f470*/  IADD3 R22, P0, PT, R54.reuse, UR4, RZ ;  /* 0x0000000436167c10 */ /* 0x042fe2000ff1e0ff */
[----:B------:R-:W1:Y:S03]  /*2f480*/  LDCU.U8 UR9, c[0x3][0x3ba] ;  /* 0x00c07740ff0977ac */ /* 0x000e660008000000 */
[----:B------:R-:W-:Y:S01]  /*2f490*/  LEA.HI.X.SX32 R23, R54, UR5, 0x1, P0 ;  /* 0x0000000536177c11 */ /* 0x000fe200080f0eff */
[----:B0-----:R-:W-:-:S04]  /*2f4a0*/  IMAD.IADD R53, R7, 0x1, R24 ;  /* 0x0000000107357824 */ /* 0x001fc800078e0218 */
[----:B------:R0:W5:Y:S01]  /*2f4b0*/  LDG.E.U8 R24, desc[UR6][R22.64] ;  /* 0x0000000616187981 */ /* 0x000162000c1e1100 */
[----:B------:R-:W-:Y:S02]  /*2f4c0*/  ISETP.GE.AND P0, PT, R53, RZ, PT ;  /* 0x000000ff3500720c */ /* 0x000fe40003f06270 */
[----:B------:R-:W-:-:S04]  /*2f4d0*/  VIMNMX R53, PT, PT, R12, R53, PT ;  /* 0x000000350c357248 */ /* 0x000fc80003fe0100 */
[----:B------:R-:W-:Y:S02]  /*2f4e0*/  SEL R55, R53, RZ, P0 ;  /* 0x000000ff35377207 */ /* 0x000fe40000000000 */
[----:B----4-:R-:W4:Y:S03]  /*2f4f0*/  I2F.S8 R53, UR10 ;  /* 0x0000000a00357d06 */ /* 0x010f260008001400 */
[----:B------:R-:W-:-:S05]  /*2f500*/  IMAD R55, R52, UR8, R55 ;  /* 0x0000000834377c24 */ /* 0x000fca000f8e0237 */
[----:B-1----:R-:W1:Y:S01]  /*2f510*/  I2F.S8 R52, UR9 ;  /* 0x0000000900347d06 */ /* 0x002e620008001400 */
[----:B------:R-:W-:Y:S01]  /*2f520*/  IMAD R51, R51, UR8, R56 ;  /* 0x0000000833337c24 */ /* 0x000fe2000f8e0238 */
[----:B------:R-:W3:Y:S01]  /*2f530*/  LDCU.U8 UR10, c[0x3][0x3bd] ;  /* 0x00c077a0ff0a77ac */ /* 0x000ee20008000000 */
[----:B------:R-:W3:Y:S01]  /*2f540*/  LDCU.U8 UR9, c[0x3][0x3bc] ;  /* 0x00c07780ff0977ac */ /* 0x000ee20008000000 */
[-C--:B----4-:R-:W-:Y:S01]  /*2f550*/  FMUL R54, R0, R53.reuse ;  /* 0x0000003500367220 */ /* 0x090fe20000400000 */
[----:B------:R-:W-:-:S04]  /*2f560*/  FMUL R53, R13, R53 ;  /* 0x000000350d357220 */ /* 0x000fc80000400000 */
[-C--:B-1----:R-:W-:Y:S01]  /*2f570*/  FFMA R53, R0, R52.reuse, R53 ;  /* 0x0000003400357223 */ /* 0x082fe20000000035 */
        /* <DEDUP_REMOVED lines=15> */
[----:B---3--:R-:W-:-:S03]  /*2f670*/  ISETP.GE.U32.AND P0, PT, R41, R46, PT ;  /* 0x0000002e2900720c */ /* 0x008fc60003f06070 */
[----:B------:R0:W5:Y:S01]  /*2f680*/  LDG.E.U8 R41, desc[UR6][R22.64] ;  /* 0x0000000616297981 */ /* 0x000162000c1e1100 */
[----:B------:R-:W-:Y:S02]  /*2f690*/  IMAD R49, R49, UR8, R52 ;  /* 0x0000000831317c24 */ /* 0x000fe4000f8e0234 */
[----:B------:R-:W1:Y:S08]  /*2f6a0*/  I2F.S8 R52, UR10 ;  /* 0x0000000a00347d06 */ /* 0x000e700008001400 */
[----:B------:R-:W3:Y:S01]  /*2f6b0*/  I2F.S8 R51, UR9 ;  /* 0x0000000900337d06 */ /* 0x000ee20008001400 */
        /* <DEDUP_REMOVED lines=24> */
[----:B------:R4:W5:Y:S03]  /*2f840*/  LDG.E.U8 R51, desc[UR6][R22.64] ;  /* 0x0000000616337981 */ /* 0x000966000c1e1100 */
        /* <DEDUP_REMOVED lines=11> */
[----:B----4-:R-:W-:-:S05]  /*2f900*/  IMAD.IADD R22, R10, 0x1, R53 ;  /* 0x000000010a167824 */ /* 0x010fca00078e0235 */
[----:B------:R-:W-:Y:S02]  /*2f910*/  ISETP.GE.AND P0, PT, R22, RZ, PT ;  /* 0x000000ff1600720c */ /* 0x000fe40003f06270 */
[----:B------:R-:W-:Y:S01]  /*2f920*/  VIMNMX R22, PT, PT, R11, R22, PT ;  /* 0x000000160b167248 */ /* 0x000fe20003fe0100 */
[----:B0-----:R-:W-:-:S03]  /*2f930*/  IMAD.IADD R23, R7, 0x1, R52 ;  /* 0x0000000107177824 */ /* 0x001fc600078e0234 */
[----:B------:R-:W-:Y:S02]  /*2f940*/  SEL R46, R22, RZ, P0 ;  /* 0x000000ff162e7207 */ /* 0x000fe40000000000 */
[----:B------:R-:W-:Y:S02]  /*2f950*/  ISETP.GE.AND P0, PT, R23, RZ, PT ;  /* 0x000000ff1700720c */ /* 0x000fe40003f06270 */
[----:B------:R-:W-:Y:S01]  /*2f960*/  VIMNMX R23, PT, PT, R12, R23, PT ;  /* 0x000000170c177248 */ /* 0x000fe20003fe0100 */
[----:B---3--:R-:W0:Y:S03]  /*2f970*/  I2F.S8 R53, UR10 ;  /* 0x0000000a00357d06 */ /* 0x008e260008001400 */
[----:B------:R-:W-:Y:S02]  /*2f980*/  SEL R57, R23, RZ, P0 ;  /* 0x000000ff17397207 */ /* 0x000fe40000000000 */
[----:B------:R-:W-:-:S04]  /*2f990*/  IADD3 R22, P0, PT, R49, UR4, RZ ;  /* 0x0000000431167c10 */ /* 0x000fc8000ff1e0ff */
[----:B------:R-:W-:Y:S02]  /*2f9a0*/  LEA.HI.X.SX32 R23, R49, UR5, 0x1, P0 ;  /* 0x0000000531177c11 */ /* 0x000fe400080f0eff */
[----:B------:R-:W1:Y:S01]  /*2f9b0*/  I2F.S8 R49, UR9 ;  /* 0x0000000900317d06 */ /* 0x000e620008001400 */
[----:B--2---:R-:W-:Y:S01]  /*2f9c0*/  ISETP.GE.U32.AND P0, PT, R48, R25, PT ;  /* 0x000000193000720c */ /* 0x004fe20003f06070 */
[----:B0-----:R-:W-:Y:S01]  /*2f9d0*/  FMUL R25, R13, R53 ;  /* 0x000000350d197220 */ /* 0x001fe20000400000 */
[----:B------:R-:W-:Y:S01]  /*2f9e0*/  LOP3.LUT R36, R36, 0xffffffbf, RZ, 0xc0, !PT ;  /* 0xffffffbf24247812 */ /* 0x000fe200078ec0ff */
[----:B------:R-:W0:Y:S01]  /*2f9f0*/  LDCU.U8 UR10, c[0x3][0x3c3] ;  /* 0x00c07860ff0a77ac */ /* 0x000e220008000000 */
[----:B------:R2:W3:Y:S01]  /*2fa00*/  LDG.E.U8 R54, desc[UR6][R22.64] ;  /* 0x0000000616367981 */ /* 0x0004e2000c1e1100 */
        /* <DEDUP_REMOVED lines=13> */
[----:B--2---:R-:W-:-:S04]  /*2fae0*/  IADD3 R22, P0, PT, R55, UR4, RZ ;  /* 0x0000000437167c10 */ /* 0x004fc8000ff1e0ff */
[----:B------:R-:W-:Y:S02]  /*2faf0*/  LEA.HI.X.SX32 R23, R55, UR5, 0x1, P0 ;  /* 0x0000000537177c11 */ /* 0x000fe400080f0eff */
[----:B0-----:R-:W0:Y:S01]  /*2fb00*/  I2F.S8 R49, UR10 ;  /* 0x0000000a00317d06 */ /* 0x001e220008001400 */
[----:B------:R-:W-:Y:S01]  /*2fb10*/  IMAD R46, R46, UR8, R57 ;  /* 0x000000082e2e7c24 */ /* 0x000fe2000f8e0239 */
[----:B------:R-:W-:Y:S01]  /*2fb20*/  LOP3.LUT R36, R36, 0xffffffdf, RZ, 0xc0, !PT ;  /* 0xffffffdf24247812 */ /* 0x000fe200078ec0ff */
[----:B------:R2:W3:Y:S01]  /*2fb30*/  LDG.E.U8 R55, desc[UR6][R22.64] ;  /* 0x0000000616377981 */ /* 0x0004e2000c1e1100 */
[----:B-1----:R-:W-:-:S05]  /*2fb40*/  IMAD.IADD R25, R7, 0x1, R48 ;  /* 0x0000000107197824 */ /* 0x002fca00078e0230 */
[----:B------:R-:W-:Y:S02]  /*2fb50*/  ISETP.GE.AND P0, PT, R25, RZ, PT ;  /* 0x000000ff1900720c */ /* 0x000fe40003f06270 */
[----:B------:R-:W-:-:S04]  /*2fb60*/  VIMNMX R25, PT, PT, R12, R25, PT ;  /* 0x000000190c197248 */ /* 0x000fc80003fe0100 */
[----:B------:R-:W-:Y:S02]  /*2fb70*/  SEL R57, R25, RZ, P0 ;  /* 0x000000ff19397207 */ /* 0x000fe40000000000 */
[----:B----4-:R-:W1:Y:S01]  /*2fb80*/  I2F.S8 R25, UR9 ;  /* 0x0000000900197d06 */ /* 0x010e620008001400 */
[-C--:B0-----:R-:W-:Y:S01]  /*2fb90*/  FMUL R53, R13, R49.reuse ;  /* 0x000000310d357220 */ /* 0x081fe20000400000 */
[C---:B--2---:R-:W-:Y:S01]  /*2fba0*/  FMUL R22, R0.reuse, R49 ;  /* 0x0000003100167220 */ /* 0x044fe20000400000 */
[----:B------:R-:W-:Y:S01]  /*2fbb0*/  LOP3.LUT P3, RZ, R39, 0x20, RZ, 0xc0, !PT ;  /* 0x0000002027ff7812 */ /* 0x000fe2000786c0ff */
[----:B------:R-:W0:Y:S01]  /*2fbc0*/  LDCU.U8 UR10, c[0x3][0x3c5] ;  /* 0x00c078a0ff0a77ac */ /* 0x000e220008000000 */
[----:B------:R-:W2:Y:S01]  /*2fbd0*/  LDCU.U8 UR9, c[0x3][0x3c4] ;  /* 0x00c07880ff0977ac */ /* 0x000ea20008000000 */
[----:B-1----:R-:W-:Y:S01]  /*2fbe0*/  FFMA R53, R0, R25, R53 ;  /* 0x0000001900357223 */ /* 0x002fe20000000035 */
[----:B-----5:R-:W-:-:S03]  /*2fbf0*/  ISETP.GE.U32.AND P0, PT, R24, R41, PT ;  /* 0x000000291800720c */ /* 0x020fc60003f06070 */
[----:B------:R-:W-:-:S04]  /*2fc00*/  FADD R24, R53, 0.5 ;  /* 0x3f00000035187421 */ /* 0x000fc80000000000 */
[----:B------:R-:W1:Y:S06]  /*2fc10*/  F2I.TRUNC.NTZ R41, R24 ;  /* 0x0000001800297305 */ /* 0x000e6c000020f100 */
[----:B------:R-:W-:Y:S01]  /*2fc20*/  @P0 LOP3.LUT R36, R36, 0x20, RZ, 0xfc, !PT ;  /* 0x0000002024240812 */ /* 0x000fe200078efcff */
[----:B-1----:R-:W-:-:S05]  /*2fc30*/  IMAD.IADD R48, R10, 0x1, R41 ;  /* 0x000000010a307824 */ /* 0x002fca00078e0229 */
[----:B------:R-:W-:Y:S02]  /*2fc40*/  ISETP.GE.AND P0, PT, R48, RZ, PT ;  /* 0x000000ff3000720c */ /* 0x000fe40003f06270 */
[----:B------:R-:W-:-:S04]  /*2fc50*/  VIMNMX R48, PT, PT, R11, R48, PT ;  /* 0x000000300b307248 */ /* 0x000fc80003fe0100 */
[----:B------:R-:W-:Y:S02]  /*2fc60*/  SEL R23, R48, RZ, P0 ;  /* 0x000000ff30177207 */ /* 0x000fe40000000000 */
[----:B------:R-:W-:-:S04]  /*2fc70*/  IADD3 R52, P0, PT, R46, UR4, RZ ;  /* 0x000000042e347c10 */ /* 0x000fc8000ff1e0ff */
[----:B------:R-:W-:-:S05]  /*2fc80*/  LEA.HI.X.SX32 R53, R46, UR5, 0x1, P0 ;  /* 0x000000052e357c11 */ /* 0x000fca00080f0eff */
[----:B------:R1:W4:Y:S01]  /*2fc90*/  LDG.E.U8 R52, desc[UR6][R52.64] ;  /* 0x0000000634347981 */ /* 0x000322000c1e1100 */
[----:B------:R-:W-:-:S04]  /*2fca0*/  FFMA R22, R13, R25, -R22 ;  /* 0x000000190d167223 */ /* 0x000fc80000000816 */
[----:B------:R-:W-:Y:S01]  /*2fcb0*/  FADD R22, R22, 0.5 ;  /* 0x3f00000016167421 */ /* 0x000fe20000000000 */
[----:B------:R-:W-:-:S05]  /*2fcc0*/  P2R R58, PR, RZ, 0x8 ;  /* 0x00000008ff3a7803 */ /* 0x000fca0000000000 */
[----:B------:R-:W5:Y:S01]  /*2fcd0*/  F2I.TRUNC.NTZ R22, R22 ;  /* 0x0000001600167305 */ /* 0x000f62000020f100 */
[----:B------:R-:W-:-:S04]  /*2fce0*/  LOP3.LUT P3, RZ, R38, 0x10, RZ, 0xc0, !PT ;  /* 0x0000001026ff7812 */ /* 0x000fc8000786c0ff */
[----:B------:R-:W-:Y:S02]  /*2fcf0*/  P2R R61, PR, RZ, 0x8 ;  /* 0x00000008ff3d7803 */ /* 0x000fe40000000000 */
[----:B------:R-:W-:-:S04]  /*2fd00*/  LOP3.LUT P3, RZ, R34, 0x800, RZ, 0xc0, !PT ;  /* 0x0000080022ff7812 */ /* 0x000fc8000786c0ff */
[----:B------:R-:W-:Y:S02]  /*2fd10*/  P2R R62, PR, RZ, 0x8 ;  /* 0x00000008ff3e7803 */ /* 0x000fe40000000000 */
[----:B------:R-:W-:Y:S01]  /*2fd20*/  LOP3.LUT P3, RZ, R38, 0x40000000, RZ, 0xc0, !PT ;  /* 0x4000000026ff7812 */ /* 0x000fe2000786c0ff */
[----:B-----5:R-:W-:-:S03]  /*2fd30*/  IMAD.IADD R25, R7, 0x1, R22 ;  /* 0x0000000107197824 */ /* 0x020fc600078e0216 */
[----:B------:R-:W-:Y:S02]  /*2fd40*/  P2R R60, PR, RZ, 0x8 ;  /* 0x00000008ff3c7803 */ /* 0x000fe40000000000 */
[----:B------:R-:W-:Y:S02]  /*2fd50*/  LOP3.LUT P3, RZ, R37, 0x400000, RZ, 0xc0, !PT ;  /* 0x0040000025ff7812 */ /* 0x000fe4000786c0ff */
[----:B------:R-:W-:Y:S02]  /*2fd60*/  ISETP.GE.AND P0, PT, R25, RZ, PT ;  /* 0x000000ff1900720c */ /* 0x000fe40003f06270 */
[----:B------:R-:W-:Y:S02]  /*2fd70*/  VIMNMX R25, PT, PT, R12, R25, PT ;  /* 0x000000190c197248 */ /* 0x000fe40003fe0100 */
[----:B------:R-:W-:Y:S02]  /*2fd80*/  P2R R63, PR, RZ, 0x8 ;  /* 0x00000008ff3f7803 */ /* 0x000fe40000000000 */
[----:B------:R-:W-:-:S02]  /*2fd90*/  SEL R46, R25, RZ, P0 ;  /* 0x000000ff192e7207 */ /* 0x000fc40000000000 */
[----:B------:R-:W-:-:S03]  /*2fda0*/  LOP3.LUT P3, RZ, R37, 0x1, RZ, 0xc0, !PT ;  /* 0x0000000125ff7812 */ /* 0x000fc6000786c0ff */
[----:B------:R-:W-:Y:S01]  /*2fdb0*/  IMAD R23, R23, UR8, R46 ;  /* 0x0000000817177c24 */ /* 0x000fe2000f8e022e */
[----:B------:R-:W-:Y:S01]  /*2fdc0*/  P2R R64, PR, RZ, 0x8 ;  /* 0x00000008ff407803 */ /* 0x000fe20000000000 */
[----:B------:R-:W-:Y:S01]  /*2fdd0*/  IMAD R46, R18, UR8, R15 ;  /* 0x00000008122e7c24 */ /* 0x000fe2000f8e020f */
[----:B------:R-:W-:Y:S01]  /*2fde0*/  LOP3.LUT P3, RZ, R37, 0x800000, RZ, 0xc0, !PT ;  /* 0x0080000025ff7812 */ /* 0x000fe2000786c0ff */
[----:B0-----:R-:W0:Y:S01]  /*2fdf0*/  I2F.S8 R18, UR10 ;  /* 0x0000000a00127d06 */ /* 0x001e220008001400 */
[C---:B------:R-:W-:Y:S01]  /*2fe00*/  IADD3 R48, P0, PT, R8.reuse, UR4, RZ ;  /* 0x0000000408307c10 */ /* 0x040fe2000ff1e0ff */
[----:B------:R-:W5:Y:S03]  /*2fe10*/  LDCU.U8 UR10, c[0x3][0x3c7] ;  /* 0x00c078e0ff0a77ac */ /* 0x000f660008000000 */
[----:B------:R-:W-:-:S03]  /*2fe20*/  LEA.HI.X.SX32 R49, R8, UR5, 0x1, P0 ;  /* 0x0000000508317c11 */ /* 0x000fc600080f0eff */
[----:B--2---:R-:W1:Y:S01]  /*2fe30*/  I2F.S8 R8, UR9 ;  /* 0x0000000900087d06 */ /* 0x004e620008001400 */
[----:B------:R-:W-:Y:S02]  /*2fe40*/  IMAD R56, R56, UR8, R57 ;  /* 0x0000000838387c24 */ /* 0x000fe4000f8e0239 */
[----:B------:R-:W-:Y:S01]  /*2fe50*/  FADD R14, R14, 0.5 ;  /* 0x3f0000000e0e7421 */ /* 0x000fe20000000000 */
[----:B------:R-:W-:Y:S01]  /*2fe60*/  @!P2 VIADD R3, R3, 0x100 ;  /* 0x000001000303a836 */ /* 0x000fe20000000000 */
[----:B------:R2:W4:Y:S01]  /*2fe70*/  LDG.E.U8 R15, desc[UR6][R48.64] ;  /* 0x00000006300f7981 */ /* 0x000522000c1e1100 */
[----:B------:R-:W-:Y:S01]  /*2fe80*/  @!P3 VIADD R4, R4, 0x200 ;  /* 0x000002000404b836 */ /* 0x000fe20000000000 */
[----:B------:R-:W-:Y:S01]  /*2fe90*/  ISETP.NE.AND P3, PT, R64, RZ, PT ;  /* 0x000000ff4000720c */ /* 0x000fe20003f65270 */
[-C--:B0-----:R-:W-:Y:S01]  /*2fea0*/  FMUL R41, R13, R18.reuse ;  /* 0x000000120d297220 */ /* 0x081fe20000400000 */
[C---:B------:R-:W-:Y:S01]  /*2feb0*/  IADD3 R24, P0, PT, R56.reuse, UR4, RZ ;  /* 0x0000000438187c10 */ /* 0x040fe2000ff1e0ff */
[----:B------:R-:W0:Y:S03]  /*2fec0*/  LDCU.U8 UR9, c[0x3][0x3c6] ;  /* 0x00c078c0ff0977ac */ /* 0x000e260008000000 */
[----:B------:R-:W-:Y:S01]  /*2fed0*/  LEA.HI.X.SX32 R25, R56, UR5, 0x1, P0 ;  /* 0x0000000538197c11 */ /* 0x000fe200080f0eff */
[C---:B------:R-:W-:Y:S01]  /*2fee0*/  FMUL R56, R0.reuse, R18 ;  /* 0x0000001200387220 */ /* 0x040fe20000400000 */
[----:B-1----:R-:W-:Y:S01]  /*2fef0*/  FFMA R53, R0, R8, R41 ;  /* 0x0000000800357223 */ /* 0x002fe20000000029 */
[----:B-----5:R-:W1:Y:S04]  /*2ff00*/  I2F.S8 R18, UR10 ;  /* 0x0000000a00127d06 */ /* 0x020e680008001400 */
[----:B------:R-:W-:-:S04]  /*2ff10*/  @!P3 VIADD R3, R3, 0x200 ;  /* 0x000002000303b836 */ /* 0x000fc80000000000 */
[----:B------:R-:W5:Y:S01]  /*2ff20*/  F2I.TRUNC.NTZ R41, R14 ;  /* 0x0000000e00297305 */ /* 0x000f62000020f100 */
[----:B------:R-:W-:Y:S01]  /*2ff30*/  ISETP.NE.AND P3, PT, R63, RZ, PT ;  /* 0x000000ff3f00720c */ /* 0x000fe20003f65270 */
[----:B------:R-:W5:Y:S01]  /*2ff40*/  LDCU.U8 UR10, c[0x3][0x3c9] ;  /* 0x00c07920ff0a77ac */ /* 0x000f620008000000 */
[----:B------:R-:W-:Y:S01]  /*2ff50*/  IADD3 R22, P0, PT, R23, UR4, RZ ;  /* 0x0000000417167c10 */ /* 0x000fe2000ff1e0ff */
[----:B------:R-:W-:Y:S01]  /*2ff60*/  FADD R9, R9, 0.5 ;  /* 0x3f00000009097421 */ /* 0x000fe20000000000 */
[C---:B------:R-:W-:Y:S01]  /*2ff70*/  FFMA R56, R13.reuse, R8, -R56 ;  /* 0x000000080d387223 */ /* 0x040fe20000000838 */
[-C--:B-1----:R-:W-:Y:S01]  /*2ff80*/  FMUL R66, R0, R18.reuse ;  /* 0x0000001200427220 */ /* 0x082fe20000400000 */
[----:B--2---:R-:W-:Y:S01]  /*2ff90*/  FMUL R49, R13, R18 ;  /* 0x000000120d317220 */ /* 0x004fe20000400000 */
[----:B0-----:R-:W0:Y:S01]  /*2ffa0*/  I2F.S8 R8, UR9 ;  /* 0x0000000900087d06 */ /* 0x001e220008001400 */
[----:B------:R-:W-:Y:S01]  /*2ffb0*/  LEA.HI.X.SX32 R23, R23, UR5, 0x1, P0 ;  /* 0x0000000517177c11 */ /* 0x000fe200080f0eff */
[----:B------:R-:W1:Y:S01]  /*2ffc0*/  LDCU.U8 UR9, c[0x3][0x3c8] ;  /* 0x00c07900ff0977ac */ /* 0x000e620008000000 */
[----:B-----5:R-:W-:-:S02]  /*2ffd0*/  IMAD.IADD R18, R10, 0x1, R41 ;  /* 0x000000010a127824 */ /* 0x020fc400078e0229 */
[----:B------:R-:W-:-:S03]  /*2ffe0*/  FADD R53, R53, 0.5 ;  /* 0x3f00000035357421 */ /* 0x000fc60000000000 */
[----:B------:R-:W2:Y:S01]  /*2fff0*/  F2I.TRUNC.NTZ R14, R9 ;  /* 0x00000009000e7305 */ /* 0x000ea2000020f100 */
[----:B------:R-:W-:Y:S01]  /*30000*/  @!P3 VIADD R4, R4, 0x400 ;  /* 0x000004000404b836 */ /* 0x000fe20000000000 */
[----:B------:R-:W-:Y:S01]  /*30010*/  ISETP.NE.AND P3, PT, R60, RZ, PT ;  /* 0x000000ff3c00720c */ /* 0x000fe20003f65270 */
[----:B------:R-:W5:Y:S01]  /*30020*/  LDG.E.U8 R59, desc[UR6][R22.64] ;  /* 0x00000006163b7981 */ /* 0x000f62000c1e1100 */
[----:B------:R-:W-:Y:S01]  /*30030*/  ISETP.GE.AND P0, PT, R18, RZ, PT ;  /* 0x000000ff1200720c */ /* 0x000fe20003f06270 */
[----:B------:R-:W-:Y:S02]  /*30040*/  @!P6 VIADD R2, R2, 0x200 ;  /* 0x000002000202e836 */ /* 0x000fe40000000000 */
[-C--:B0-----:R-:W-:Y:S01]  /*30050*/  FFMA R66, R13, R8.reuse, -R66 ;  /* 0x000000080d427223 */ /* 0x081fe20000000842 */
[----:B------:R-:W-:Y:S02]  /*30060*/  FFMA R49, R0, R8, R49 ;  /* 0x0000000800317223 */ /* 0x000fe40000000031 */
[----:B------:R-:W0:Y:S01]  /*30070*/  I2F.S8 R8, UR10 ;  /* 0x0000000a00087d06 */ /* 0x000e220008001400 */
[----:B---3--:R-:W-:-:S02]  /*30080*/  ISETP.GE.U32.AND P4, PT, R51, R54, PT ;  /* 0x000000363300720c */ /* 0x008fc40003f86070 */
[----:B------:R3:W5:Y:S02]  /*30090*/  LDG.E.U8 R54, desc[UR6][R24.64] ;  /* 0x0000000618367981 */ /* 0x000764000c1e1100 */
[----:B---3--:R-:W-:-:S04]  /*300a0*/  VIMNMX R24, PT, PT, R11, R18, PT ;  /* 0x000000120b187248 */ /* 0x008fc80003fe0100 */
[----:B------:R-:W-:Y:S02]  /*300b0*/  SEL R24, R24, RZ, P0 ;  /* 0x000000ff18187207 */ /* 0x000fe40000000000 */
[----:B------:R-:W-:Y:S01]  /*300c0*/  LOP3.LUT P0, RZ, R34, 0x2000, RZ, 0xc0, !PT ;  /* 0x0000200022ff7812 */ /* 0x000fe2000780c0ff */
[----:B------:R-:W-:Y:S01]  /*300d0*/  @!P3 VIADD R3, R3, 0x400 ;  /* 0x000004000303b836 */ /* 0x000fe20000000000 */
[----:B------:R-:W-:Y:S01]  /*300e0*/  ISETP.NE.AND P3, PT, R62, RZ, PT ;  /* 0x000000ff3e00720c */ /* 0x000fe20003f65270 */
[----:B--2---:R-:W-:Y:S01]  /*300f0*/  IMAD.IADD R23, R7, 0x1, R14 ;  /* 0x0000000107177824 */ /* 0x004fe200078e020e */
[----:B-1----:R-:W1:Y:S01]  /*30100*/  I2F.S8 R51, UR9 ;  /* 0x0000000900337d06 */ /* 0x002e620008001400 */
[----:B------:R-:W-:-:S03]  /*30110*/  FADD R56, R56, 0.5 ;  /* 0x3f00000038387421 */ /* 0x000fc60000000000 */
[----:B------:R-:W-:-:S04]  /*30120*/  VIMNMX R25, PT, PT, R12, R23, PT ;  /* 0x000000170c197248 */ /* 0x000fc80003fe0100 */
[----:B------:R-:W2:Y:S01]  /*30130*/  F2I.TRUNC.NTZ R53, R53 ;  /* 0x0000003500357305 */ /* 0x000ea2000020f100 */
[----:B------:R-:W-:Y:S01]  /*30140*/  @!P0 VIADD R2, R2, 0x400 ;  /* 0x0000040002028836 */ /* 0x000fe20000000000 */
[----:B------:R-:W-:Y:S01]  /*30150*/  ISETP.GE.AND P0, PT, R23, RZ, PT ;  /* 0x000000ff1700720c */ /* 0x000fe20003f06270 */
[----:B------:R-:W-:-:S03]  /*30160*/  FADD R49, R49, 0.5 ;  /* 0x3f00000031317421 */ /* 0x000fc60000000000 */
[----:B------:R-:W-:Y:S02]  /*30170*/  SEL R25, R25, RZ, P0 ;  /* 0x000000ff19197207 */ /* 0x000fe40000000000 */
[----:B------:R-:W-:Y:S01]  /*30180*/  LOP3.LUT P0, RZ, R38, 0x2, RZ, 0xc0, !PT ;  /* 0x0000000226ff7812 */ /* 0x000fe2000780c0ff */
[----:B------:R-:W3:Y:S01]  /*30190*/  F2I.TRUNC.NTZ R56, R56 ;  /* 0x0000003800387305 */ /* 0x000ee2000020f100 */
[----:B------:R-:W-:Y:S02]  /*301a0*/  @!P3 VIADD R2, R2, 0x800 ;  /* 0x000008000202b836 */ /* 0x000fe40000000000 */
[----:B0-----:R-:W-:Y:S01]  /*301b0*/  FMUL R57, R13, R8 ;  /* 0x000000080d397220 */ /* 0x001fe20000400000 */
[----:B------:R-:W-:Y:S01]  /*301c0*/  ISETP.NE.AND P3, PT, R61, RZ, PT ;  /* 0x000000ff3d00720c */ /* 0x000fe20003f65270 */
[----:B------:R-:W-:-:S03]  /*301d0*/  FADD R66, R66, 0.5 ;  /* 0x3f00000042427421 */ /* 0x000fc60000000000 */
[----:B------:R-:W-:Y:S01]  /*301e0*/  F2I.TRUNC.NTZ R49, R49 ;  /* 0x0000003100317305 */ /* 0x000fe2000020f100 */
[-C--:B-1----:R-:W-:Y:S01]  /*301f0*/  FFMA R57, R0, R51.reuse, R57 ;  /* 0x0000003300397223 */ /* 0x082fe20000000039 */
[----:B------:R-:W-:Y:S01]  /*30200*/  SEL R14, RZ, 0x1, P3 ;  /* 0x00000001ff0e7807 */ /* 0x000fe20001800000 */
[----:B--2---:R-:W-:Y:S02]  /*30210*/  IMAD.IADD R22, R10, 0x1, R53 ;  /* 0x000000010a167824 */ /* 0x004fe400078e0235 */
[----:B------:R-:W-:Y:S01]  /*30220*/  FMUL R68, R0, R8 ;  /* 0x0000000800447220 */ /* 0x000fe20000400000 */
[----:B------:R-:W-:Y:S01]  /*30230*/  FADD R57, R57, 0.5 ;  /* 0x3f00000039397421 */ /* 0x000fe20000000000 */
[----:B------:R-:W-:Y:S01]  /*30240*/  ISETP.NE.AND P3, PT, R58, RZ, PT ;  /* 0x000000ff3a00720c */ /* 0x000fe20003f65270 */
[----:B------:R-:W-:Y:S01]  /*30250*/  @!P0 VIADD R14, R14, 0x2 ;  /* 0x000000020e0e8836 */ /* 0x000fe20000000000 */
[----:B------:R-:W0:Y:S01]  /*30260*/  F2I.TRUNC.NTZ R66, R66 ;  /* 0x0000004200427305 */ /* 0x000e22000020f100 */
[----:B------:R-:W-:Y:S01]  /*30270*/  ISETP.GE.AND P0, PT, R22, RZ, PT ;  /* 0x000000ff1600720c */ /* 0x000fe20003f06270 */
[----:B---3--:R-:W-:Y:S01]  /*30280*/  IMAD.IADD R9, R7, 0x1, R56 ;  /* 0x0000000107097824 */ /* 0x008fe200078e0238 */
[----:B------:R-:W-:Y:S01]  /*30290*/  VIMNMX R22, PT, PT, R11, R22, PT ;  /* 0x000000160b167248 */ /* 0x000fe20003fe0100 */
[----:B------:R-:W-:Y:S01]  /*302a0*/  FFMA R8, R13, R51, -R68 ;  /* 0x000000330d087223 */ /* 0x000fe20000000844 */
[----:B------:R-:W-:-:S02]  /*302b0*/  SEL R18, RZ, 0x1, P3 ;  /* 0x00000001ff127807 */ /* 0x000fc40001800000 */
[----:B------:R-:W-:Y:S01]  /*302c0*/  SEL R22, R22, RZ, P0 ;  /* 0x000000ff16167207 */ /* 0x000fe20000000000 */
[----:B------:R-:W1:Y:S01]  /*302d0*/  F2I.TRUNC.NTZ R57, R57 ;  /* 0x0000003900397305 */ /* 0x000e62000020f100 */
[----:B------:R-:W-:Y:S02]  /*302e0*/  ISETP.GE.AND P0, PT, R9, RZ, PT ;  /* 0x000000ff0900720c */ /* 0x000fe40003f06270 */
[----:B------:R-:W-:-:S04]  /*302f0*/  VIMNMX R9, PT, PT, R12, R9, PT ;  /* 0x000000090c097248 */ /* 0x000fc80003fe0100 */
[----:B------:R-:W-:Y:S01]  /*30300*/  SEL R9, R9, RZ, P0 ;  /* 0x000000ff09097207 */ /* 0x000fe20000000000 */
[----:B0-----:R-:W-:Y:S02]  /*30310*/  IMAD.IADD R23, R7, 0x1, R66 ;  /* 0x0000000107177824 */ /* 0x001fe400078e0242 */
[----:B-1----:R-:W-:Y:S01]  /*30320*/  IMAD.IADD R56, R10, 0x1, R57 ;  /* 0x000000010a387824 */ /* 0x002fe200078e0239 */
[----:B------:R-:W0:Y:S01]  /*30330*/  LDCU.U8 UR10, c[0x3][0x3cb] ;  /* 0x00c07960ff0a77ac */ /* 0x000e220008000000 */
[----:B------:R-:W-:Y:S01]  /*30340*/  IMAD R9, R22, UR8, R9 ;  /* 0x0000000816097c24 */ /* 0x000fe2000f8e0209 */
[----:B------:R-:W-:Y:S01]  /*30350*/  P2R R48, PR, RZ, 0x10 ;  /* 0x00000010ff307803 */ /* 0x000fe20000000000 */
[----:B------:R-:W1:Y:S01]  /*30360*/  LDCU.U8 UR9, c[0x3][0x3ca] ;  /* 0x00c07940ff0977ac */ /* 0x000e620008000000 */
[----:B------:R-:W-:Y:S01]  /*30370*/  LOP3.LUT P4, RZ, R39, 0x8, RZ, 0xc0, !PT ;  /* 0x0000000827ff7812 */ /* 0x000fe2000788c0ff */
[----:B------:R-:W-:Y:S01]  /*30380*/  FADD R17, R17, 0.5 ;  /* 0x3f00000011117421 */ /* 0x000fe20000000000 */
[----:B------:R-:W-:-:S05]  /*30390*/  LOP3.LUT P6, RZ, R40, 0x40000000, RZ, 0xc0, !PT ;  /* 0x4000000028ff7812 */ /* 0x000fca00078cc0ff */
[----:B------:R-:W-:Y:S06]  /*303a0*/  F2I.TRUNC.NTZ R17, R17 ;  /* 0x0000001100117305 */ /* 0x000fec000020f100 */
[----:B------:R-:W-:Y:S02]  /*303b0*/  @!P4 VIADD R18, R18, 0x2 ;  /* 0x000000021212c836 */ /* 0x000fe40000000000 */
[----:B-1----:R-:W-:Y:S02]  /*303c0*/  I2F.S8 R58, UR9 ;  /* 0x00000009003a7d06 */ /* 0x002fe40008001400 */
[----:B------:R-:W-:Y:S01]  /*303d0*/  @!P6 VIADD R18, R18, 0x4 ;  /* 0x000000041212e836 */ /* 0x000fe20000000000 */
[----:B------:R-:W-:Y:S01]  /*303e0*/  LOP3.LUT P6, RZ, R38, 0x1, RZ, 0xc0, !PT ;  /* 0x0000000126ff7812 */ /* 0x000fe200078cc0ff */
[----:B------:R-:W-:-:S03]  /*303f0*/  IMAD R24, R24, UR8, R25 ;  /* 0x0000000818187c24 */ /* 0x000fc6000f8e0219 */
[----:B------:R-:W-:Y:S02]  /*30400*/  P2R R61, PR, RZ, 0x40 ;  /* 0x00000040ff3d7803 */ /* 0x000fe40000000000 */
[----:B------:R-:W-:Y:S01]  /*30410*/  LOP3.LUT P6, RZ, R34, 0x1000, RZ, 0xc0, !PT ;  /* 0x0000100022ff7812 */ /* 0x000fe200078cc0ff */
[----:B------:R-:W-:Y:S01]  /*30420*/  FADD R21, R21, 0.5 ;  /* 0x3f00000015157421 */ /* 0x000fe20000000000 */
[----:B------:R-:W-:Y:S01]  /*30430*/  FADD R19, R19, 0.5 ;  /* 0x3f00000013137421 */ /* 0x000fe20000000000 */
[----:B------:R-:W-:Y:S02]  /*30440*/  LOP3.LUT P1, RZ, R39, 0x80000000, RZ, 0xc0, !PT ;  /* 0x8000000027ff7812 */ /* 0x000fe4000782c0ff */
[----:B----4-:R-:W-:Y:S01]  /*30450*/  ISETP.GE.U32.AND P3, PT, R55, R52, PT ;  /* 0x000000343700720c */ /* 0x010fe20003f66070 */
[----:B------:R-:W-:Y:S02]  /*30460*/  IMAD.IADD R52, R10, 0x1, R49 ;  /* 0x000000010a347824 */ /* 0x000fe400078e0231 */
[----:B------:R-:W-:-:S04]  /*30470*/  FADD R49, R8, 0.5 ;  /* 0x3f00000008317421 */ /* 0x000fc80000000000 */
[----:B------:R-:W1:Y:S01]  /*30480*/  F2I.TRUNC.NTZ R8, R49 ;  /* 0x0000003100087305 */ /* 0x000e62000020f100 */
[----:B------:R-:W-:Y:S02]  /*30490*/  ISETP.GE.AND P0, PT, R52, RZ, PT ;  /* 0x000000ff3400720c */ /* 0x000fe40003f06270 */
[----:B------:R-:W-:-:S04]  /*304a0*/  VIMNMX R52, PT, PT, R11, R52, PT ;  /* 0x000000340b347248 */ /* 0x000fc80003fe0100 */
[----:B------:R-:W-:Y:S02]  /*304b0*/  SEL R52, R52, RZ, P0 ;  /* 0x000000ff34347207 */ /* 0x000fe40000000000 */
[----:B------:R-:W-:Y:S02]  /*304c0*/  ISETP.GE.AND P0, PT, R23, RZ, PT ;  /* 0x000000ff1700720c */ /* 0x000fe40003f06270 */
[----:B------:R-:W-:-:S04]  /*304d0*/  VIMNMX R23, PT, PT, R12, R23, PT ;  /* 0x000000170c177248 */ /* 0x000fc80003fe0100 */
[----:B------:R-:W-:Y:S01]  /*304e0*/  SEL R41, R23, RZ, P0 ;  /* 0x000000ff17297207 */ /* 0x000fe20000000000 */
[----:B-1----:R-:W-:Y:S01]  /*304f0*/  IMAD.IADD R23, R7, 0x1, R8 ;  /* 0x0000000107177824 */ /* 0x002fe200078e0208 */
        /* <DEDUP_REMOVED lines=9> */
[C---:B------:R-:W-:Y:S01]  /*30590*/  IADD3 R8, P0, PT, R41.reuse, UR4, RZ ;  /* 0x0000000429087c10 */ /* 0x040fe2000ff1e0ff */
[----:B------:R-:W-:Y:S02]  /*305a0*/  IMAD R57, R56, UR8, R53 ;  /* 0x0000000838397c24 */ /* 0x000fe4000f8e0235 */
[----:B------:R1:W2:Y:S01]  /*305b0*/  LDG.E.U8 R55, desc[UR6][R22.64] ;  /* 0x0000000616377981 */ /* 0x0002a2000c1e1100 */
[----:B------:R-:W-:Y:S02]  /*305c0*/  LEA.HI.X.SX32 R9, R41, UR5, 0x1, P0 ;  /* 0x0000000529097c11 */ /* 0x000fe400080f0eff */
[----:B0-----:R-:W0:Y:S01]  /*305d0*/  I2F.S8 R41, UR10 ;  /* 0x0000000a00297d06 */ /* 0x001e220008001400 */
[----:B------:R-:W-:Y:S02]  /*305e0*/  LOP3.LUT P0, RZ, R39, 0x1, RZ, 0xc0, !PT ;  /* 0x0000000127ff7812 */ /* 0x000fe4000780c0ff */
[----:B------:R3:W2:Y:S01]  /*305f0*/  LDG.E.U8 R56, desc[UR6][R8.64] ;  /* 0x0000000608387981 */ /* 0x0006a2000c1e1100 */
[----:B-1----:R-:W-:-:S10]  /*30600*/  IMAD.IADD R22, R10, 0x1, R17 ;  /* 0x000000010a167824 */ /* 0x002fd400078e0211 */
[----:B------:R-:W-:Y:S02]  /*30610*/  @!P0 VIADD R18, R18, 0x8 ;  /* 0x0000000812128836 */ /* 0x000fe40000000000 */
[-C--:B0-----:R-:W-:Y:S01]  /*30620*/  FMUL R60, R0, R41.reuse ;  /* 0x00000029003c7220 */ /* 0x081fe20000400000 */
[C---:B---3--:R-:W-:Y:S01]  /*30630*/  IADD3 R8, P0, PT, R24.reuse, UR4, RZ ;  /* 0x0000000418087c10 */ /* 0x048fe2000ff1e0ff */
[----:B------:R-:W-:Y:S01]  /*30640*/  FMUL R41, R13, R41 ;  /* 0x000000290d297220 */ /* 0x000fe20000400000 */
[----:B------:R-:W-:Y:S01]  /*30650*/  VIMNMX R23, PT, PT, R11, R22, PT ;  /* 0x000000160b177248 */ /* 0x000fe20003fe0100 */
[-C--:B------:R-:W-:Y:S01]  /*30660*/  FFMA R60, R13, R58.reuse, -R60 ;  /* 0x0000003a0d3c7223 */ /* 0x080fe2000000083c */
[----:B------:R-:W-:Y:S01]  /*30670*/  LEA.HI.X.SX32 R9, R24, UR5, 0x1, P0 ;  /* 0x0000000518097c11 */ /* 0x000fe200080f0eff */
[----:B------:R-:W-:Y:S01]  /*30680*/  FFMA R58, R0, R58, R41 ;  /* 0x0000003a003a7223 */ /* 0x000fe20000000029 */
[----:B------:R-:W-:Y:S01]  /*30690*/  ISETP.GE.AND P0, PT, R22, RZ, PT ;  /* 0x000000ff1600720c */ /* 0x000fe20003f06270 */
[----:B------:R-:W-:Y:S01]  /*306a0*/  IMAD.MOV.U32 R41, RZ, RZ, 0x1000 ;  /* 0x00001000ff297424 */ /* 0x000fe200078e00ff */
[----:B------:R-:W0:Y:S01]  /*306b0*/  F2I.TRUNC.NTZ R22, R21 ;  /* 0x0000001500167305 */ /* 0x000e22000020f100 */
[----:B------:R-:W-:-:S07]  /*306c0*/  FADD R20, R20, 0.5 ;  /* 0x3f00000014147421 */ /* 0x000fce0000000000 */
[----:B------:R-:W1:Y:S01]  /*306d0*/  F2I.TRUNC.NTZ R19, R19 ;  /* 0x0000001300137305 */ /* 0x000e62000020f100 */
[----:B------:R-:W-:Y:S01]  /*306e0*/  @!P6 IMAD.IADD.U32 R2, R2, 0x1, R41 ;  /* 0x000000010202e824 */ /* 0x000fe200078e0029 */
[----:B------:R-:W-:Y:S01]  /*306f0*/  ISETP.NE.AND P6, PT, R61, RZ, PT ;  /* 0x000000ff3d00720c */ /* 0x000fe20003fc5270 */
[----:B------:R-:W-:Y:S02]  /*30700*/  @!P1 VIADD R14, R14, 0x4 ;  /* 0x000000040e0e9836 */ /* 0x000fe40000000000 */
[----:B------:R-:W-:Y:S01]  /*30710*/  FADD R44, R44, 0.5 ;  /* 0x3f0000002c2c7421 */ /* 0x000fe20000000000 */
[----:B------:R-:W-:Y:S01]  /*30720*/  FADD R42, R42, 0.5 ;  /* 0x3f0000002a2a7421 */ /* 0x000fe20000000000 */
[----:B------:R-:W-:Y:S01]  /*30730*/  FADD R45, R45, 0.5 ;  /* 0x3f0000002d2d7421 */ /* 0x000fe20000000000 */
[----:B------:R-:W-:Y:S01]  /*30740*/  FADD R32, R32, 0.5 ;  /* 0x3f00000020207421 */ /* 0x000fe20000000000 */
[----:B------:R-:W3:Y:S01]  /*30750*/  F2I.TRUNC.NTZ R20, R20 ;  /* 0x0000001400147305 */ /* 0x000ee2000020f100 */
[----:B0-----:R-:W-:Y:S01]  /*30760*/  IMAD.IADD R25, R7, 0x1, R22 ;  /* 0x0000000107197824 */ /* 0x001fe200078e0216 */
[----:B------:R-:W-:Y:S01]  /*30770*/  SEL R23, R23, RZ, P0 ;  /* 0x000000ff17177207 */ /* 0x000fe20000000000 */
[----:B------:R-:W-:Y:S01]  /*30780*/  FADD R29, R29, 0.5 ;  /* 0x3f0000001d1d7421 */ /* 0x000fe20000000000 */
[----:B------:R-:W-:Y:S01]  /*30790*/  FADD R28, R28, 0.5 ;  /* 0x3f0000001c1c7421 */ /* 0x000fe20000000000 */
[----:B------:R-:W-:Y:S01]  /*307a0*/  FADD R27, R27, 0.5 ;  /* 0x3f0000001b1b7421 */ /* 0x000fe20000000000 */
[----:B------:R-:W-:Y:S01]  /*307b0*/  FADD R60, R60, 0.5 ;  /* 0x3f0000003c3c7421 */ /* 0x000fe20000000000 */
[----:B------:R-:W-:Y:S01]  /*307c0*/  @!P6 VIADD R14, R14, 0x8 ;  /* 0x000000080e0ee836 */ /* 0x000fe20000000000 */
[----:B------:R-:W-:Y:S01]  /*307d0*/  ISETP.NE.AND P6, PT, R50, RZ, PT ;  /* 0x000000ff3200720c */ /* 0x000fe20003fc5270 */
[----:B-1----:R-:W-:Y:S01]  /*307e0*/  IMAD.IADD R22, R10, 0x1, R19 ;  /* 0x000000010a167824 */ /* 0x002fe200078e0213 */
[----:B------:R-:W-:Y:S01]  /*307f0*/  ISETP.GE.AND P0, PT, R25, RZ, PT ;  /* 0x000000ff1900720c */ /* 0x000fe20003f06270 */
[----:B------:R-:W-:Y:S01]  /*30800*/  FADD R26, R26, 0.5 ;  /* 0x3f0000001a1a7421 */ /* 0x000fe20000000000 */
[----:B------:R-:W-:Y:S01]  /*30810*/  VIMNMX R50, PT, PT, R12, R25, PT ;  /* 0x000000190c327248 */ /* 0x000fe20003fe0100 */
[----:B------:R-:W0:Y:S01]  /*30820*/  LDCU.U8 UR10, c[0x3][0x297] ;  /* 0x00c052e0ff0a77ac */ /* 0x000e220008000000 */
[----:B------:R-:W-:Y:S01]  /*30830*/  LOP3.LUT P2, RZ, R38, 0x20000000, RZ, 0xc0, !PT ;  /* 0x2000000026ff7812 */ /* 0x000fe2000784c0ff */
[----:B------:R-:W4:Y:S01]  /*30840*/  LDG.E.U8 R9, desc[UR6][R8.64] ;  /* 0x0000000608097981 */ /* 0x000f22000c1e1100 */
[----:B------:R-:W-:Y:S01]  /*30850*/  SEL R50, R50, RZ, P0 ;  /* 0x000000ff32327207 */ /* 0x000fe20000000000 */
[----:B---3--:R-:W-:Y:S01]  /*30860*/  IMAD.IADD R17, R7, 0x1, R20 ;  /* 0x0000000107117824 */ /* 0x008fe200078e0214 */
[----:B------:R-:W-:-:S02]  /*30870*/  ISETP.GE.AND P0, PT, R22, RZ, PT ;  /* 0x000000ff1600720c */ /* 0x000fc40003f06270 */
[----:B------:R-:W-:Y:S02]  /*30880*/  VIMNMX R22, PT, PT, R11, R22, PT ;  /* 0x000000160b167248 */ /* 0x000fe40003fe0100 */
[----:B------:R-:W-:Y:S02]  /*30890*/  VIMNMX R25, PT, PT, R12, R17, PT ;  /* 0x000000110c197248 */ /* 0x000fe40003fe0100 */
[----:B------:R-:W-:Y:S02]  /*308a0*/  SEL R22, R22, RZ, P0 ;  /* 0x000000ff16167207 */ /* 0x000fe40000000000 */
[----:B------:R-:W-:Y:S02]  /*308b0*/  ISETP.GE.AND P0, PT, R17, RZ, PT ;  /* 0x000000ff1100720c */ /* 0x000fe40003f06270 */
[----:B------:R-:W1:Y:S08]  /*308c0*/  F2I.TRUNC.NTZ R17, R44 ;  /* 0x0000002c00117305 */ /* 0x000e70000020f100 */
[----:B------:R-:W3:Y:S08]  /*308d0*/  F2I.TRUNC.NTZ R42, R42 ;  /* 0x0000002a002a7305 */ /* 0x000ef0000020f100 */
[----:B------:R-:W5:Y:S01]  /*308e0*/  F2I.TRUNC.NTZ R45, R45 ;  /* 0x0000002d002d7305 */ /* 0x000f62000020f100 */
[----:B-1----:R-:W-:Y:S01]  /*308f0*/  IMAD.IADD R24, R10, 0x1, R17 ;  /* 0x000000010a187824 */ /* 0x002fe200078e0211 */
[----:B------:R-:W-:-:S04]  /*30900*/  SEL R25, R25, RZ, P0 ;  /* 0x000000ff19197207 */ /* 0x000fc80000000000 */
[----:B------:R-:W-:Y:S01]  /*30910*/  ISETP.GE.AND P0, PT, R24, RZ, PT ;  /* 0x000000ff1800720c */ /* 0x000fe20003f06270 */
[----:B---3--:R-:W-:Y:S01]  /*30920*/  IMAD.IADD R17, R7, 0x1, R42 ;  /* 0x0000000107117824 */ /* 0x008fe200078e022a */
[----:B------:R-:W-:-:S04]  /*30930*/  VIMNMX R24, PT, PT, R11, R24, PT ;  /* 0x000000180b187248 */ /* 0x000fc80003fe0100 */
[----:B------:R-:W-:Y:S02]  /*30940*/  SEL R24, R24, RZ, P0 ;  /* 0x000000ff18187207 */ /* 0x000fe40000000000 */
[----:B------:R-:W-:Y:S01]  /*30950*/  ISETP.GE.AND P0, PT, R17, RZ, PT ;  /* 0x000000ff1100720c */ /* 0x000fe20003f06270 */
[----:B-----5:R-:W-:Y:S01]  /*30960*/  IMAD.IADD R20, R10, 0x1, R45 ;  /* 0x000000010a147824 */ /* 0x020fe200078e022d */
[----:B------:R-:W-:Y:S01]  /*30970*/  VIMNMX R49, PT, PT, R12, R17, PT ;  /* 0x000000110c317248 */ /* 0x000fe20003fe0100 */
[----:B------:R-:W-:-:S03]  /*30980*/  FADD R17, R43, 0.5 ;  /* 0x3f0000002b117421 */ /* 0x000fc60000000000 */
[----:B------:R-:W-:Y:S02]  /*30990*/  SEL R49, R49, RZ, P0 ;  /* 0x000000ff31317207 */ /* 0x000fe40000000000 */
[----:B------:R-:W-:Y:S02]  /*309a0*/  ISETP.GE.AND P0, PT, R20, RZ, PT ;  /* 0x000000ff1400720c */ /* 0x000fe40003f06270 */
[----:B------:R-:W-:Y:S02]  /*309b0*/  VIMNMX R44, PT, PT, R11, R20, PT ;  /* 0x000000140b2c7248 */ /* 0x000fe40003fe0100 */
[----:B------:R-:W1:Y:S02]  /*309c0*/  F2I.TRUNC.NTZ R20, R17 ;  /* 0x0000001100147305 */ /* 0x000e64000020f100 */
[----:B------:R-:W-:Y:S01]  /*309d0*/  SEL R44, R44, RZ, P0 ;  /* 0x000000ff2c2c7207 */ /* 0x000fe20000000000 */
[----:B-1----:R-:W-:-:S05]  /*309e0*/  IMAD.IADD R19, R7, 0x1, R20 ;  /* 0x0000000107137824 */ /* 0x002fca00078e0214 */
[----:B------:R-:W-:Y:S02]  /*309f0*/  ISETP.GE.AND P0, PT, R19, RZ, PT ;  /* 0x000000ff1300720c */ /* 0x000fe40003f06270 */
[----:B------:R-:W-:Y:S01]  /*30a00*/  VIMNMX R43, PT, PT, R12, R19, PT ;  /* 0x000000130c2b7248 */ /* 0x000fe20003fe0100 */
[----:B------:R-:W-:-:S06]  /*30a10*/  FADD R19, R33, 0.5 ;  /* 0x3f00000021137421 */ /* 0x000fcc0000000000 */
[----:B------:R-:W1:Y:S08]  /*30a20*/  F2I.TRUNC.NTZ R19, R19 ;  /* 0x0000001300137305 */ /* 0x000e70000020f100 */
[----:B------:R-:W3:Y:S01]  /*30a30*/  F2I.TRUNC.NTZ R32, R32 ;  /* 0x0000002000207305 */ /* 0x000ee2000020f100 */
[----:B-1----:R-:W-:Y:S02]  /*30a40*/  IMAD.IADD R20, R10, 0x1, R19 ;  /* 0x000000010a147824 */ /* 0x002fe400078e0213 */
[----:B------:R-:W-:-:S06]  /*30a50*/  FADD R19, R31, 0.5 ;  /* 0x3f0000001f137421 */ /* 0x000fcc0000000000 */
[----:B------:R-:W1:Y:S01]  /*30a60*/  F2I.TRUNC.NTZ R19, R19 ;  /* 0x0000001300137305 */ /* 0x000e62000020f100 */
[----:B------:R-:W-:Y:S01]  /*30a70*/  SEL R43, R43, RZ, P0 ;  /* 0x000000ff2b2b7207 */ /* 0x000fe20000000000 */
[----:B---3--:R-:W-:Y:S01]  /*30a80*/  IMAD.IADD R17, R7, 0x1, R32 ;  /* 0x0000000107117824 */ /* 0x008fe200078e0220 */
[----:B------:R-:W-:Y:S02]  /*30a90*/  ISETP.GE.AND P0, PT, R20, RZ, PT ;  /* 0x000000ff1400720c */ /* 0x000fe40003f06270 */
[----:B------:R-:W-:Y:S02]  /*30aa0*/  VIMNMX R33, PT, PT, R11, R20, PT ;  /* 0x000000140b217248 */ /* 0x000fe40003fe0100 */
[----:B------:R-:W-:Y:S02]  /*30ab0*/  VIMNMX R52, PT, PT, R12, R17, PT ;  /* 0x000000110c347248 */ /* 0x000fe40003fe0100 */
[----:B------:R-:W-:Y:S02]  /*30ac0*/  SEL R33, R33, RZ, P0 ;  /* 0x000000ff21217207 */ /* 0x000fe40000000000 */
[----:B------:R-:W-:Y:S01]  /*30ad0*/  ISETP.GE.AND P0, PT, R17, RZ, PT ;  /* 0x000000ff1100720c */ /* 0x000fe20003f06270 */
[----:B------:R-:W-:Y:S01]  /*30ae0*/  FADD R17, R30, 0.5 ;  /* 0x3f0000001e117421 */ /* 0x000fe20000000000 */
[----:B-1----:R-:W-:-:S02]  /*30af0*/  IMAD.IADD R20, R10, 0x1, R19 ;  /* 0x000000010a147824 */ /* 0x002fc400078e0213 */
[----:B------:R-:W-:-:S03]  /*30b00*/  SEL R52, R52, RZ, P0 ;  /* 0x000000ff34347207 */ /* 0x000fc60000000000 */
[----:B------:R-:W-:Y:S02]  /*30b10*/  ISETP.GE.AND P0, PT, R20, RZ, PT ;  /* 0x000000ff1400720c */ /* 0x000fe40003f06270 */
[----:B------:R-:W-:Y:S02]  /*30b20*/  VIMNMX R31, PT, PT, R11, R20, PT ;  /* 0x000000140b1f7248 */ /* 0x000fe40003fe0100 */
[----:B------:R-:W1:Y:S08]  /*30b30*/  F2I.TRUNC.NTZ R20, R17 ;  /* 0x0000001100147305 */ /* 0x000e70000020f100 */
[----:B------:R-:W3:Y:S08]  /*30b40*/  F2I.TRUNC.NTZ R29, R29 ;  /* 0x0000001d001d7305 */ /* 0x000ef0000020f100 */
[----:B------:R-:W5:Y:S01]  /*30b50*/  F2I.TRUNC.NTZ R28, R28 ;  /* 0x0000001c001c7305 */ /* 0x000f62000020f100 */
[----:B-1----:R-:W-:Y:S01]  /*30b60*/  IMAD.IADD R21, R7, 0x1, R20 ;  /* 0x0000000107157824 */ /* 0x002fe200078e0214 */
[----:B------:R-:W-:-:S04]  /*30b70*/  SEL R31, R31, RZ, P0 ;  /* 0x000000ff1f1f7207 */ /* 0x000fc80000000000 */
[----:B------:R-:W-:Y:S01]  /*30b80*/  ISETP.GE.AND P0, PT, R21, RZ, PT ;  /* 0x000000ff1500720c */ /* 0x000fe20003f06270 */
[----:B---3--:R-:W-:Y:S01]  /*30b90*/  IMAD.IADD R20, R10, 0x1, R29 ;  /* 0x000000010a147824 */ /* 0x008fe200078e021d */
[----:B------:R-:W-:Y:S01]  /*30ba0*/  VIMNMX R30, PT, PT, R12, R21, PT ;  /* 0x000000150c1e7248 */ /* 0x000fe20003fe0100 */
[----:B------:R-:W1:Y:S03]  /*30bb0*/  F2I.TRUNC.NTZ R27, R27 ;  /* 0x0000001b001b7305 */ /* 0x000e66000020f100 */
        /* <DEDUP_REMOVED lines=8> */
[----:B------:R-:W3:Y:S01]  /*30c40*/  F2I.TRUNC.NTZ R17, R58 ;  /* 0x0000003a00117305 */ /* 0x000ee2000020f100 */
[----:B-1----:R-:W-:-:S07]  /*30c50*/  IMAD.IADD R20, R10, 0x1, R27 ;  /* 0x000000010a147824 */ /* 0x002fce00078e021b */
[----:B------:R-:W1:Y:S01]  /*30c60*/  F2I.TRUNC.NTZ R60, R60 ;  /* 0x0000003c003c7305 */ /* 0x000e62000020f100 */
[----:B------:R-:W-:Y:S02]  /*30c70*/  SEL R53, R53, RZ, P0 ;  /* 0x000000ff35357207 */ /* 0x000fe40000000000 */
[----:B------:R-:W-:Y:S02]  /*30c80*/  ISETP.GE.AND P0, PT, R20, RZ, PT ;  /* 0x000000ff1400720c */ /* 0x000fe40003f06270 */
[----:B------:R-:W-:Y:S01]  /*30c90*/  VIMNMX R42, PT, PT, R11, R20, PT ;  /* 0x000000140b2a7248 */ /* 0x000fe20003fe0100 */
[----:B---3--:R-:W-:Y:S02]  /*30ca0*/  IMAD.IADD R20, R10, 0x1, R17 ;  /* 0x000000010a147824 */ /* 0x008fe400078e0211 */
[----:B------:R-:W3:Y:S01]  /*30cb0*/  F2I.TRUNC.NTZ R26, R26 ;  /* 0x0000001a001a7305 */ /* 0x000ee2000020f100 */
[----:B------:R-:W-:Y:S02]  /*30cc0*/  SEL R42, R42, RZ, P0 ;  /* 0x000000ff2a2a7207 */ /* 0x000fe40000000000 */
[----:B------:R-:W-:-:S02]  /*30cd0*/  ISETP.GE.AND P0, PT, R20, RZ, PT ;  /* 0x000000ff1400720c */ /* 0x000fc40003f06270 */
[----:B------:R-:W-:Y:S01]  /*30ce0*/  VIMNMX R20, PT, PT, R11, R20, PT ;  /* 0x000000140b147248 */ /* 0x000fe20003fe0100 */
[----:B-1----:R-:W-:Y:S01]  /*30cf0*/  IMAD.IADD R17, R7, 0x1, R60 ;  /* 0x0000000107117824 */ /* 0x002fe200078e023c */
[----:B------:R-:W1:Y:S02]  /*30d00*/  LDCU.U8 UR9, c[0x3][0x296] ;  /* 0x00c052c0ff0977ac */ /* 0x000e640008000000 */
[----:B------:R-:W-:Y:S02]  /*30d10*/  SEL R20, R20, RZ, P0 ;  /* 0x000000ff14147207 */ /* 0x000fe40000000000 */
[----:B------:R-:W-:Y:S02]  /*30d20*/  ISETP.GE.AND P0, PT, R17, RZ, PT ;  /* 0x000000ff1100720c */ /* 0x000fe40003f06270 */
[----:B------:R-:W-:-:S04]  /*30d30*/  VIMNMX R17, PT, PT, R12, R17, PT ;  /* 0x000000110c117248 */ /* 0x000fc80003fe0100 */
[----:B------:R-:W-:Y:S01]  /*30d40*/  SEL R19, R17, RZ, P0 ;  /* 0x000000ff11137207 */ /* 0x000fe20000000000 */
[----:B---3--:R-:W-:-:S04]  /*30d50*/  IMAD.IADD R17, R7, 0x1, R26 ;  /* 0x0000000107117824 */ /* 0x008fc800078e021a */
[----:B------:R-:W-:Y:S02]  /*30d60*/  IMAD R28, R20, UR8, R19 ;  /* 0x00000008141c7c24 */ /* 0x000fe4000f8e0213 */
[----:B0-----:R-:W0:Y:S01]  /*30d70*/  I2F.S8 R19, UR10 ;  /* 0x0000000a00137d06 */ /* 0x001e220008001400 */
[----:B------:R-:W-:Y:S02]  /*30d80*/  ISETP.GE.AND P0, PT, R17, RZ, PT ;  /* 0x000000ff1100720c */ /* 0x000fe40003f06270 */
[----:B------:R-:W-:-:S05]  /*30d90*/  VIMNMX R45, PT, PT, R12, R17, PT ;  /* 0x000000110c2d7248 */ /* 0x000fca0003fe0100 */
[----:B-1----:R-:W1:Y:S01]  /*30da0*/  I2F.S8 R17, UR9 ;  /* 0x0000000900117d06 */ /* 0x002e620008001400 */
[----:B------:R-:W3:Y:S01]  /*30db0*/  LDCU.U8 UR10, c[0x3][0x3cd] ;  /* 0x00c079a0ff0a77ac */ /* 0x000ee20008000000 */
[----:B------:R-:W-:Y:S02]  /*30dc0*/  @!P2 VIADD R3, R3, 0x800 ;  /* 0x000008000303a836 */ /* 0x000fe40000000000 */
[----:B0-----:R-:W-:Y:S01]  /*30dd0*/  FMUL R27, R13, R19 ;  /* 0x000000130d1b7220 */ /* 0x001fe20000400000 */
[----:B------:R-:W0:Y:S03]  /*30de0*/  LDCU.U8 UR9, c[0x3][0x3cc] ;  /* 0x00c07980ff0977ac */ /* 0x000e260008000000 */
[----:B-1----:R-:W-:-:S04]  /*30df0*/  FFMA R27, R0, R17, R27 ;  /* 0x00000011001b7223 */ /* 0x002fc8000000001b */
[----:B------:R-:W-:Y:S01]  /*30e00*/  FADD R27, R27, 0.5 ;  /* 0x3f0000001b1b7421 */ /* 0x000fe20000000000 */
[----:B------:R-:W-:-:S05]  /*30e10*/  LOP3.LUT P2, RZ, R40, 0x8000000, RZ, 0xc0, !PT ;  /* 0x0800000028ff7812 */ /* 0x000fca000784c0ff */
[----:B------:R-:W1:Y:S01]  /*30e20*/  F2I.TRUNC.NTZ R27, R27 ;  /* 0x0000001b001b7305 */ /* 0x000e62000020f100 */
[----:B------:R-:W-:Y:S02]  /*30e30*/  SEL R45, R45, RZ, P0 ;  /* 0x000000ff2d2d7207 */ /* 0x000fe40000000000 */
[----:B------:R-:W-:-:S04]  /*30e40*/  IADD3 R20, P0, PT, R6, UR4, RZ ;  /* 0x0000000406147c10 */ /* 0x000fc8000ff1e0ff */
[----:B------:R-:W-:Y:S01]  /*30e50*/  LEA.HI.X.SX32 R21, R6, UR5, 0x1, P0 ;  /* 0x0000000506157c11 */ /* 0x000fe200080f0eff */
[----:B------:R-:W-:Y:S01]  /*30e60*/  @!P2 VIADD R18, R18, 0x10 ;  /* 0x000000101212a836 */ /* 0x000fe20000000000 */
[----:B------:R-:W-:Y:S02]  /*30e70*/  ISETP.GE.U32.AND P2, PT, R54, R59, PT ;  /* 0x0000003b3600720c */ /* 0x000fe40003f46070 */
[----:B------:R-:W-:Y:S01]  /*30e80*/  P2R R47, PR, RZ, 0x20 ;  /* 0x00000020ff2f7803 */ /* 0x000fe20000000000 */
[----:B------:R5:W4:Y:S01]  /*30e90*/  LDG.E.U8 R6, desc[UR6][R20.64] ;  /* 0x0000000614067981 */ /* 0x000b22000c1e1100 */
[----:B-1----:R-:W-:Y:S02]  /*30ea0*/  IMAD.IADD R26, R10, 0x1, R27 ;  /* 0x000000010a1a7824 */ /* 0x002fe400078e021b */
[----:B---3--:R-:W1:Y:S03]  /*30eb0*/  I2F.S8 R27, UR10 ;  /* 0x0000000a001b7d06 */ /* 0x008e660008001400 */
[----:B------:R-:W-:-:S02]  /*30ec0*/  ISETP.GE.AND P0, PT, R26, RZ, PT ;  /* 0x000000ff1a00720c */ /* 0x000fc40003f06270 */
[----:B------:R-:W-:Y:S01]  /*30ed0*/  VIMNMX R54, PT, PT, R11, R26, PT ;  /* 0x0000001a0b367248 */ /* 0x000fe20003fe0100 */
[----:B------:R-:W-:Y:S02]  /*30ee0*/  FMUL R26, R0, R19 ;  /* 0x00000013001a7220 */ /* 0x000fe40000400000 */
[----:B0-----:R-:W0:Y:S02]  /*30ef0*/  I2F.S8 R19, UR9 ;  /* 0x0000000900137d06 */ /* 0x001e240008001400 */
[----:B------:R-:W-:Y:S01]  /*30f00*/  FFMA R26, R13, R17, -R26 ;  /* 0x000000110d1a7223 */ /* 0x000fe2000000081a */
[----:B------:R-:W-:Y:S01]  /*30f10*/  LOP3.LUT P5, RZ, R37, 0x100000, RZ, 0xc0, !PT ;  /* 0x0010000025ff7812 */ /* 0x000fe200078ac0ff */
[----:B-1----:R-:W-:Y:S02]  /*30f20*/  FMUL R29, R13, R27 ;  /* 0x0000001b0d1d7220 */ /* 0x002fe40000400000 */
[----:B------:R-:W-:Y:S02]  /*30f30*/  FADD R26, R26, 0.5 ;  /* 0x3f0000001a1a7421 */ /* 0x000fe40000000000 */
[----:B0-----:R-:W-:-:S04]  /*30f40*/  FFMA R29, R0, R19, R29 ;  /* 0x00000013001d7223 */ /* 0x001fc8000000001d */
[----:B------:R-:W0:Y:S01]  /*30f50*/  F2I.TRUNC.NTZ R26, R26 ;  /* 0x0000001a001a7305 */ /* 0x000e22000020f100 */
[----:B------:R-:W-:-:S03]  /*30f60*/  FADD R29, R29, 0.5 ;  /* 0x3f0000001d1d7421 */ /* 0x000fc60000000000 */
[----:B------:R-:W-:Y:S01]  /*30f70*/  @!P5 VIADD R4, R4, 0x800 ;  /* 0x000008000404d836 */ /* 0x000fe20000000000 */
[----:B------:R-:W-:-:S03]  /*30f80*/  LOP3.LUT P5, RZ, R39, 0x40000000, RZ, 0xc0, !PT ;  /* 0x4000000027ff7812 */ /* 0x000fc600078ac0ff */
[----:B------:R-:W1:Y:S01]  /*30f90*/  F2I.TRUNC.NTZ R29, R29 ;  /* 0x0000001d001d7305 */ /* 0x000e62000020f100 */
[----:B------:R-:W-:Y:S02]  /*30fa0*/  LOP3.LUT P1, RZ, R39, 0x20000000, RZ, 0xc0, !PT ;  /* 0x2000000027ff7812 */ /* 0x000fe4000782c0ff */
[----:B------:R-:W-:Y:S02]  /*30fb0*/  SEL R54, R54, RZ, P0 ;  /* 0x000000ff36367207 */ /* 0x000fe40000000000 */
[----:B-----5:R-:W-:Y:S01]  /*30fc0*/  IADD3 R20, P0, PT, R57, UR4, RZ ;  /* 0x0000000439147c10 */ /* 0x020fe2000ff1e0ff */
[----:B0-----:R-:W-:-:S04]  /*30fd0*/  IMAD.IADD R17, R7, 0x1, R26 ;  /* 0x0000000107117824 */ /* 0x001fc800078e021a */
[----:B------:R-:W-:Y:S01]  /*30fe0*/  @!P5 VIADD R14, R14, 0x10 ;  /* 0x000000100e0ed836 */ /* 0x000fe20000000000 */
[----:B------:R-:W-:Y:S02]  /*30ff0*/  LEA.HI.X.SX32 R21, R57, UR5, 0x1, P0 ;  /* 0x0000000539157c11 */ /* 0x000fe400080f0eff */
[----:B------:R-:W-:Y:S02]  /*31000*/  ISETP.GE.AND P0, PT, R17, RZ, PT ;  /* 0x000000ff1100720c */ /* 0x000fe40003f06270 */
[----:B------:R-:W-:Y:S01]  /*31010*/  VIMNMX R57, PT, PT, R12, R17, PT ;  /* 0x000000110c397248 */ /* 0x000fe20003fe0100 */
[----:B-1----:R-:W-:Y:S01]  /*31020*/  IMAD.IADD R26, R10, 0x1, R29 ;  /* 0x000000010a1a7824 */ /* 0x002fe200078e021d */
[----:B------:R0:W3:Y:S01]  /*31030*/  LDG.E.U8 R17, desc[UR6][R20.64] ;  /* 0x0000000614117981 */ /* 0x0000e2000c1e1100 */
[----:B------:R-:W-:Y:S01]  /*31040*/  @!P1 VIADD R14, R14, 0x20 ;  /* 0x000000200e0e9836 */ /* 0x000fe20000000000 */
[----:B------:R-:W-:Y:S02]  /*31050*/  SEL R57, R57, RZ, P0 ;  /* 0x000000ff39397207 */ /* 0x000fe40000000000 */
[----:B--2---:R-:W-:-:S02]  /*31060*/  ISETP.GE.U32.AND P1, PT, R55, R56, PT ;  /* 0x000000383700720c */ /* 0x004fc40003f26070 */
[----:B------:R-:W-:Y:S02]  /*31070*/  ISETP.GE.AND P0, PT, R26, RZ, PT ;  /* 0x000000ff1a00720c */ /* 0x000fe40003f06270 */
[----:B------:R-:W-:Y:S01]  /*31080*/  VIMNMX R55, PT, PT, R11, R26, PT ;  /* 0x0000001a0b377248 */ /* 0x000fe20003fe0100 */
[----:B0-----:R-:W-:-:S03]  /*31090*/  FMUL R20, R0, R27 ;  /* 0x0000001b00147220 */ /* 0x001fc60000400000 */
[----:B------:R-:W-:Y:S01]  /*310a0*/  SEL R55, R55, RZ, P0 ;  /* 0x000000ff37377207 */ /* 0x000fe20000000000 */
[----:B------:R-:W-:Y:S01]  /*310b0*/  FFMA R19, R13, R19, -R20 ;  /* 0x000000130d137223 */ /* 0x000fe20000000814 */
[----:B------:R-:W-:-:S04]  /*310c0*/  IADD3 R20, P0, PT, R28, UR4, RZ ;  /* 0x000000041c147c10 */ /* 0x000fc8000ff1e0ff */
[----:B------:R-:W-:-:S05]  /*310d0*/  LEA.HI.X.SX32 R21, R28, UR5, 0x1, P0 ;  /* 0x000000051c157c11 */ /* 0x000fca00080f0eff */
[----:B------:R-:W3:Y:S01]  /*310e0*/  LDG.E.U8 R20, desc[UR6][R20.64] ;  /* 0x0000000614147981 */ /* 0x000ee2000c1e1100 */
[----:B------:R-:W-:Y:S01]  /*310f0*/  FADD R19, R19, 0.5 ;  /* 0x3f00000013137421 */ /* 0x000fe20000000000 */
[----:B------:R-:W0:Y:S03]  /*31100*/  LDCU.U8 UR10, c[0x3][0x3cf] ;  /* 0x00c079e0ff0a77ac */ /* 0x000e260008000000 */
[----:B------:R-:W1:Y:S01]  /*31110*/  F2I.TRUNC.NTZ R26, R19 ;  /* 0x00000013001a7305 */ /* 0x000e62000020f100 */
[----:B------:R-:W2:Y:S01]  /*31120*/  LDCU.U8 UR9, c[0x3][0x3ce] ;  /* 0x00c079c0ff0977ac */ /* 0x000ea20008000000 */
[----:B-1----:R-:W-:-:S05]  /*31130*/  IMAD.IADD R27, R7, 0x1, R26 ;  /* 0x00000001071b7824 */ /* 0x002fca00078e021a */
[----:B------:R-:W-:Y:S02]  /*31140*/  ISETP.GE.AND P0, PT, R27, RZ, PT ;  /* 0x000000ff1b00720c */ /* 0x000fe40003f06270 */
[----:B------:R-:W-:Y:S02]  /*31150*/  VIMNMX R56, PT, PT, R12, R27, PT ;  /* 0x0000001b0c387248 */ /* 0x000fe40003fe0100 */
[----:B0-----:R-:W0:Y:S08]  /*31160*/  I2F.S8 R27, UR10 ;  /* 0x0000000a001b7d06 */ /* 0x001e300008001400 */
[----:B--2---:R-:W1:Y:S01]  /*31170*/  I2F.S8 R26, UR9 ;  /* 0x00000009001a7d06 */ /* 0x004e620008001400 */
[----:B------:R-:W-:Y:S01]  /*31180*/  SEL R56, R56, RZ, P0 ;  /* 0x000000ff38387207 */ /* 0x000fe20000000000 */
[----:B------:R-:W-:-:S02]  /*31190*/  @!P6 VIADD R18, R18, 0x20 ;  /* 0x000000201212e836 */ /* 0x000fc40000000000 */
[----:B------:R-:W-:Y:S02]  /*311a0*/  IMAD R23, R23, UR8, R50 ;  /* 0x0000000817177c24 */ /* 0x000fe4000f8e0232 */
[----:B------:R-:W-:Y:S02]  /*311b0*/  IMAD R25, R22, UR8, R25 ;  /* 0x0000000816197c24 */ /* 0x000fe4000f8e0219 */
[----:B0-----:R-:W-:Y:S01]  /*311c0*/  FMUL R29, R13, R27 ;  /* 0x0000001b0d1d7220 */ /* 0x001fe20000400000 */
[----:B------:R-:W-:Y:S02]  /*311d0*/  IMAD R49, R24, UR8, R49 ;  /* 0x0000000818317c24 */ /* 0x000fe4000f8e0231 */
[----:B------:R-:W-:Y:S02]  /*311e0*/  IMAD R43, R44, UR8, R43 ;  /* 0x000000082c2b7c24 */ /* 0x000fe4000f8e022b */
[----:B------:R-:W-:Y:S02]  /*311f0*/  IMAD R33, R33, UR8, R52 ;  /* 0x0000000821217c24 */ /* 0x000fe4000f8e0234 */
[----:B------:R-:W-:-:S02]  /*31200*/  IMAD R31, R31, UR8, R30 ;  /* 0x000000081f1f7c24 */ /* 0x000fc4000f8e021e */
[----:B-1----:R-:W-:Y:S01]  /*31210*/  FFMA R29, R0, R26, R29 ;  /* 0x0000001a001d7223 */ /* 0x002fe2000000001d */
[----:B------:R-:W-:Y:S01]  /*31220*/  IMAD R53, R32, UR8, R53 ;  /* 0x0000000820357c24 */ /* 0x000fe2000f8e0235 */
[----:B------:R-:W0:Y:S02]  /*31230*/  LDCU.U8 UR10, c[0x3][0x3d1] ;  /* 0x00c07a20ff0a77ac */ /* 0x000e240008000000 */
[----:B------:R-:W-:Y:S01]  /*31240*/  FADD R29, R29, 0.5 ;  /* 0x3f0000001d1d7421 */ /* 0x000fe20000000000 */
[----:B------:R-:W-:Y:S01]  /*31250*/  IMAD R54, R54, UR8, R57 ;  /* 0x0000000836367c24 */ /* 0x000fe2000f8e0239 */
[----:B------:R-:W1:Y:S04]  /*31260*/  LDCU.U8 UR9, c[0x3][0x3d0] ;  /* 0x00c07a00ff0977ac */ /* 0x000e680008000000 */
[----:B------:R-:W2:Y:S02]  /*31270*/  F2I.TRUNC.NTZ R29, R29 ;  /* 0x0000001d001d7305 */ /* 0x000ea4000020f100 */
[----:B--2---:R-:W-:-:S05]  /*31280*/  IMAD.IADD R28, R10, 0x1, R29 ;  /* 0x000000010a1c7824 */ /* 0x004fca00078e021d */
[----:B------:R-:W-:Y:S02]  /*31290*/  ISETP.GE.AND P6, PT, R28, RZ, PT ;  /* 0x000000ff1c00720c */ /* 0x000fe40003fc6270 */
[----:B------:R-:W-:-:S04]  /*312a0*/  VIMNMX R58, PT, PT, R11, R28, PT ;  /* 0x0000001c0b3a7248 */ /* 0x000fc80003fe0100 */
[----:B------:R-:W-:Y:S01]  /*312b0*/  SEL R58, R58, RZ, P6 ;  /* 0x000000ff3a3a7207 */ /* 0x000fe20003000000 */
[----:B------:R-:W-:Y:S01]  /*312c0*/  IMAD R45, R42, UR8, R45 ;  /* 0x000000082a2d7c24 */ /* 0x000fe2000f8e022d */
[----:B-1----:R-:W-:Y:S01]  /*312d0*/  I2F.S8 R8, UR9 ;  /* 0x0000000900087d06 */ /* 0x002fe20008001400 */
[----:B------:R-:W-:Y:S01]  /*312e0*/  IMAD R55, R55, UR8, R56 ;  /* 0x0000000837377c24 */ /* 0x000fe2000f8e0238 */
[----:B------:R-:W1:Y:S01]  /*312f0*/  LDCU.U8 UR9, c[0x3][0x3d2] ;  /* 0x00c07a40ff0977ac */ /* 0x000e620008000000 */
[----:B------:R-:W-:Y:S02]  /*31300*/  P2R R51, PR, RZ, 0x8 ;  /* 0x00000008ff337803 */ /* 0x000fe40000000000 */
[----:B------:R-:W-:Y:S02]  /*31310*/  LOP3.LUT P3, RZ, R37, 0x200000, RZ, 0xc0, !PT ;  /* 0x0020000025ff7812 */ /* 0x000fe4000786c0ff */
[----:B------:R-:W-:-:S11]  /*31320*/  LOP3.LUT P5, RZ, R39, 0x10, RZ, 0xc0, !PT ;  /* 0x0000001027ff7812 */ /* 0x000fd600078ac0ff */
[----:B------:R-:W-:Y:S01]  /*31330*/  @!P3 IMAD.IADD.U32 R4, R4, 0x1, R41 ;  /* 0x000000010404b824 */ /* 0x000fe200078e0029 */
[----:B------:R-:W-:Y:S02]  /*31340*/  LOP3.LUT P3, RZ, R39, 0x100, RZ, 0xc0, !PT ;  /* 0x0000010027ff7812 */ /* 0x000fe4000786c0ff */
[----:B------:R-:W-:Y:S02]  /*31350*/  LOP3.LUT P4, RZ, R38, 0x80000000, RZ, 0xc0, !PT ;  /* 0x8000000026ff7812 */ /* 0x000fe4000788c0ff */
[----:B------:R-:W-:-:S09]  /*31360*/  P2R R59, PR, RZ, 0x4 ;  /* 0x00000004ff3b7803 */ /* 0x000fd20000000000 */
[----:B------:R-:W-:Y:S01]  /*31370*/  @!P3 VIADD R18, R18, 0x40 ;  /* 0x000000401212b836 */ /* 0x000fe20000000000 */
[----:B---3--:R-:W-:Y:S01]  /*31380*/  ISETP.GE.U32.AND P0, PT, R17, R20, PT ;  /* 0x000000141100720c */ /* 0x008fe20003f06070 */
[----:B------:R-:W-:-:S04]  /*31390*/  FMUL R20, R0, R27 ;  /* 0x0000001b00147220 */ /* 0x000fc80000400000 */
[----:B------:R-:W-:-:S04]  /*313a0*/  FFMA R20, R13, R26, -R20 ;  /* 0x0000001a0d147223 */ /* 0x000fc80000000814 */
[----:B------:R-:W-:-:S06]  /*313b0*/  FADD R20, R20, 0.5 ;  /* 0x3f00000014147421 */ /* 0x000fcc0000000000 */
[----:B------:R-:W2:Y:S01]  /*313c0*/  F2I.TRUNC.NTZ R20, R20 ;  /* 0x0000001400147305 */ /* 0x000ea2000020f100 */
[----:B------:R-:W-:-:S04]  /*313d0*/  IADD3 R26, P6, PT, R16, UR4, RZ ;  /* 0x00000004101a7c10 */ /* 0x000fc8000ffde0ff */
[----:B------:R-:W-:-:S05]  /*313e0*/  LEA.HI.X.SX32 R27, R16, UR5, 0x1, P6 ;  /* 0x00000005101b7c11 */ /* 0x000fca000b0f0eff */
[----:B------:R3:W5:Y:S01]  /*313f0*/  LDG.E.U8 R19, desc[UR6][R26.64] ;  /* 0x000000061a137981 */ /* 0x000762000c1e1100 */
[----:B--2---:R-:W-:-:S05]  /*31400*/  IMAD.IADD R17, R7, 0x1, R20 ;  /* 0x0000000107117824 */ /* 0x004fca00078e0214 */
[----:B------:R-:W-:Y:S02]  /*31410*/  ISETP.GE.AND P6, PT, R17, RZ, PT ;  /* 0x000000ff1100720c */ /* 0x000fe40003fc6270 */
[----:B------:R-:W-:-:S04]  /*31420*/  VIMNMX R61, PT, PT, R12, R17, PT ;  /* 0x000000110c3d7248 */ /* 0x000fc80003fe0100 */
[----:B------:R-:W-:Y:S02]  /*31430*/  SEL R61, R61, RZ, P6 ;  /* 0x000000ff3d3d7207 */ /* 0x000fe40003000000 */
[----:B------:R-:W-:-:S04]  /*31440*/  IADD3 R16, P6, PT, R46, UR4, RZ ;  /* 0x000000042e107c10 */ /* 0x000fc8000ffde0ff */
[----:B------:R-:W-:Y:S02]  /*31450*/  LEA.HI.X.SX32 R17, R46, UR5, 0x1, P6 ;  /* 0x000000052e117c11 */ /* 0x000fe4000b0f0eff */
[----:B------:R-:W-:-:S04]  /*31460*/  IADD3 R20, P6, PT, R23, UR4, RZ ;  /* 0x0000000417147c10 */ /* 0x000fc8000ffde0ff */
[----:B------:R-:W-:Y:S02]  /*31470*/  LEA.HI.X.SX32 R21, R23, UR5, 0x1, P6 ;  /* 0x0000000517157c11 */ /* 0x000fe4000b0f0eff */
[----:B------:R-:W-:-:S04]  /*31480*/  IADD3 R22, P6, PT, R25, UR4, RZ ;  /* 0x0000000419167c10 */ /* 0x000fc8000ffde0ff */
[----:B------:R-:W-:Y:S02]  /*31490*/  LEA.HI.X.SX32 R23, R25, UR5, 0x1, P6 ;  /* 0x0000000519177c11 */ /* 0x000fe4000b0f0eff */
[----:B------:R-:W-:Y:S01]  /*314a0*/  IADD3 R24, P6, PT, R49, UR4, RZ ;  /* 0x0000000431187c10 */ /* 0x000fe2000ffde0ff */
[----:B------:R-:W-:Y:S01]  /*314b0*/  @!P5 VIADD R18, R18, 0x80 ;  /* 0x000000801212d836 */ /* 0x000fe20000000000 */
[----:B------:R-:W-:Y:S02]  /*314c0*/  LOP3.LUT P2, RZ, R38, 0x100, RZ, 0xc0, !PT ;  /* 0x0000010026ff7812 */ /* 0x000fe4000784c0ff */
[----:B------:R-:W-:Y:S01]  /*314d0*/  LOP3.LUT P3, RZ, R36, 0x1, RZ, 0xc0, !PT ;  /* 0x0000000124ff7812 */ /* 0x000fe2000786c0ff */
[----:B------:R-:W-:Y:S01]  /*314e0*/  @!P4 IMAD.IADD.U32 R3, R3, 0x1, R41 ;  /* 0x000000010303c824 */ /* 0x000fe200078e0029 */
[----:B------:R-:W-:Y:S01]  /*314f0*/  LEA.HI.X.SX32 R25, R49, UR5, 0x1, P6 ;  /* 0x0000000531197c11 */ /* 0x000fe2000b0f0eff */
[----:B------:R-:W-:Y:S01]  /*31500*/  IMAD R58, R58, UR8, R61 ;  /* 0x000000083a3a7c24 */ /* 0x000fe2000f8e023d */
[C---:B---3--:R-:W-:Y:S01]  /*31510*/  IADD3 R26, P6, PT, R43.reuse, UR4, RZ ;  /* 0x000000042b1a7c10 */ /* 0x048fe2000ffde0ff */
[----:B------:R-:W2:Y:S03]  /*31520*/  LDG.E.U8 R22, desc[UR6][R22.64] ;  /* 0x0000000616167981 */ /* 0x000ea6000c1e1100 */
[----:B------:R-:W-:-:S02]  /*31530*/  LEA.HI.X.SX32 R27, R43, UR5, 0x1, P6 ;  /* 0x000000052b1b7c11 */ /* 0x000fc4000b0f0eff */
[C---:B------:R-:W-:Y:S02]  /*31540*/  IADD3 R28, P6, PT, R33.reuse, UR4, RZ ;  /* 0x00000004211c7c10 */ /* 0x040fe4000ffde0ff */
[----:B------:R-:W-:Y:S01]  /*31550*/  LOP3.LUT P5, RZ, R36, 0x4, RZ, 0xc0, !PT ;  /* 0x0000000424ff7812 */ /* 0x000fe200078ac0ff */
[----:B------:R-:W-:Y:S01]  /*31560*/  @!P2 VIADD R14, R14, 0x40 ;  /* 0x000000400e0ea836 */ /* 0x000fe20000000000 */
[----:B------:R-:W-:Y:S01]  /*31570*/  LEA.HI.X.SX32 R29, R33, UR5, 0x1, P6 ;  /* 0x00000005211d7c11 */ /* 0x000fe2000b0f0eff */
[----:B------:R-:W3:Y:S01]  /*31580*/  LDG.E.U8 R26, desc[UR6][R26.64] ;  /* 0x000000061a1a7981 */ /* 0x000ee2000c1e1100 */
[C---:B------:R-:W-:Y:S02]  /*31590*/  IADD3 R30, P6, PT, R31.reuse, UR4, RZ ;  /* 0x000000041f1e7c10 */ /* 0x040fe4000ffde0ff */
[----:B------:R-:W-:Y:S01]  /*315a0*/  LOP3.LUT P4, RZ, R38, 0x8, RZ, 0xc0, !PT ;  /* 0x0000000826ff7812 */ /* 0x000fe2000788c0ff */
[----:B------:R-:W2:Y:S01]  /*315b0*/  LDG.E.U8 R23, desc[UR6][R28.64] ;  /* 0x000000061c177981 */ /* 0x000ea2000c1e1100 */
[----:B------:R-:W-:-:S02]  /*315c0*/  LEA.HI.X.SX32 R31, R31, UR5, 0x1, P6 ;  /* 0x000000051f1f7c11 */ /* 0x000fc4000b0f0eff */
[C---:B------:R-:W-:Y:S02]  /*315d0*/  IADD3 R32, P6, PT, R53.reuse, UR4, RZ ;  /* 0x0000000435207c10 */ /* 0x040fe4000ffde0ff */
[----:B------:R-:W-:Y:S01]  /*315e0*/  SEL R46, RZ, 0x1, P3 ;  /* 0x00000001ff2e7807 */ /* 0x000fe20001800000 */
[----:B------:R-:W2:Y:S01]  /*315f0*/  LDG.E.U8 R30, desc[UR6][R30.64] ;  /* 0x000000061e1e7981 */ /* 0x000ea2000c1e1100 */
[----:B------:R-:W-:Y:S02]  /*31600*/  LEA.HI.X.SX32 R33, R53, UR5, 0x1, P6 ;  /* 0x0000000535217c11 */ /* 0x000fe4000b0f0eff */
[----:B------:R-:W-:Y:S01]  /*31610*/  IADD3 R52, P6, PT, R54, UR4, RZ ;  /* 0x0000000436347c10 */ /* 0x000fe2000ffde0ff */
[----:B------:R-:W-:Y:S02]  /*31620*/  @!P5 VIADD R46, R46, 0x2 ;  /* 0x000000022e2ed836 */ /* 0x000fe40000000000 */
[----:B------:R-:W-:Y:S01]  /*31630*/  @!P4 VIADD R14, R14, 0x80 ;  /* 0x000000800e0ec836 */ /* 0x000fe20000000000 */
[----:B------:R-:W-:Y:S01]  /*31640*/  LEA.HI.X.SX32 R53, R54, UR5, 0x1, P6 ;  /* 0x0000000536357c11 */ /* 0x000fe2000b0f0eff */
[----:B------:R-:W2:Y:S01]  /*31650*/  LDG.E.U8 R27, desc[UR6][R32.64] ;  /* 0x00000006201b7981 */ /* 0x000ea2000c1e1100 */
[----:B------:R-:W-:-:S03]  /*31660*/  IADD3 R42, P6, PT, R45, UR4, RZ ;  /* 0x000000042d2a7c10 */ /* 0x000fc6000ffde0ff */
[----:B------:R1:W4:Y:S01]  /*31670*/  LDG.E.U8 R52, desc[UR6][R52.64] ;  /* 0x0000000634347981 */ /* 0x000322000c1e1100 */
[----:B------:R-:W-:Y:S02]  /*31680*/  LEA.HI.X.SX32 R43, R45, UR5, 0x1, P6 ;  /* 0x000000052d2b7c11 */ /* 0x000fe4000b0f0eff */
[----:B0-----:R-:W0:Y:S01]  /*31690*/  I2F.S8 R45, UR10 ;  /* 0x0000000a002d7d06 */ /* 0x001e220008001400 */
[----:B------:R-:W-:Y:S02]  /*316a0*/  IADD3 R54, P6, PT, R55, UR4, RZ ;  /* 0x0000000437367c10 */ /* 0x000fe4000ffde0ff */
[----:B------:R-:W-:Y:S01]  /*316b0*/  LOP3.LUT P5, RZ, R38, 0x400, RZ, 0xc0, !PT ;  /* 0x0000040026ff7812 */ /* 0x000fe200078ac0ff */
[----:B------:R-:W2:Y:S01]  /*316c0*/  LDG.E.U8 R42, desc[UR6][R42.64] ;  /* 0x000000062a2a7981 */ /* 0x000ea2000c1e1100 */
[-C--:B0-----:R-:W-:Y:S01]  /*316d0*/  FMUL R50, R0, R45.reuse ;  /* 0x0000002d00327220 */ /* 0x081fe20000400000 */
[----:B------:R-:W-:-:S04]  /*316e0*/  FMUL R45, R13, R45 ;  /* 0x0000002d0d2d7220 */ /* 0x000fc80000400000 */
[-C--:B------:R-:W-:Y:S01]  /*316f0*/  FFMA R45, R0, R8.reuse, R45 ;  /* 0x00000008002d7223 */ /* 0x080fe2000000002d */
[----:B------:R-:W-:-:S03]  /*31700*/  FFMA R50, R13, R8, -R50 ;  /* 0x000000080d327223 */ /* 0x000fc60000000832 */
[----:B------:R-:W-:Y:S01]  /*31710*/  FADD R45, R45, 0.5 ;  /* 0x3f0000002d2d7421 */ /* 0x000fe20000000000 */
[----:B------:R-:W-:-:S05]  /*31720*/  FADD R50, R50, 0.5 ;  /* 0x3f00000032327421 */ /* 0x000fca0000000000 */
[----:B------:R-:W0:Y:S08]  /*31730*/  F2I.TRUNC.NTZ R45, R45 ;  /* 0x0000002d002d7305 */ /* 0x000e30000020f100 */
[----:B------:R-:W1:Y:S01]  /*31740*/  F2I.TRUNC.NTZ R50, R50 ;  /* 0x0000003200327305 */ /* 0x000e62000020f100 */
[----:B------:R-:W1:Y:S01]  /*31750*/  LDCU.U8 UR10, c[0x3][0x3d3] ;  /* 0x00c07a60ff0a77ac */ /* 0x000e620008000000 */
[----:B------:R-:W-:Y:S01]  /*31760*/  LEA.HI.X.SX32 R55, R55, UR5, 0x1, P6 ;  /* 0x0000000537377c11 */ /* 0x000fe2000b0f0eff */
[----:B0-----:R-:W-:Y:S01]  /*31770*/  IMAD.IADD R8, R10, 0x1, R45 ;  /* 0x000000010a087824 */ /* 0x001fe200078e022d */
[----:B------:R-:W-:Y:S01]  /*31780*/  LOP3.LUT P4, RZ, R36, 0x8, RZ, 0xc0, !PT ;  /* 0x0000000824ff7812 */ /* 0x000fe2000788c0ff */
[----:B------:R-:W-:Y:S01]  /*31790*/  @!P5 VIADD R14, R14, 0x100 ;  /* 0x000001000e0ed836 */ /* 0x000fe20000000000 */
[----:B------:R-:W-:Y:S01]  /*317a0*/  LOP3.LUT P2, RZ, R36, 0x2, RZ, 0xc0, !PT ;  /* 0x0000000224ff7812 */ /* 0x000fe2000784c0ff */
[----:B------:R0:W5:Y:S01]  /*317b0*/  LDG.E.U8 R54, desc[UR6][R54.64] ;  /* 0x0000000636367981 */ /* 0x000162000c1e1100 */
[----:B------:R-:W-:-:S02]  /*317c0*/  ISETP.GE.AND P6, PT, R8, RZ, PT ;  /* 0x000000ff0800720c */ /* 0x000fc40003fc6270 */
[----:B------:R-:W-:Y:S01]  /*317d0*/  VIMNMX R8, PT, PT, R11, R8, PT ;  /* 0x000000080b087248 */ /* 0x000fe20003fe0100 */
[----:B-1----:R-:W-:-:S03]  /*317e0*/  IMAD.IADD R49, R7, 0x1, R50 ;  /* 0x0000000107317824 */ /* 0x002fc600078e0232 */
[----:B------:R-:W-:Y:S02]  /*317f0*/  SEL R8, R8, RZ, P6 ;  /* 0x000000ff08087207 */ /* 0x000fe40003000000 */
[----:B------:R-:W-:Y:S02]  /*31800*/  ISETP.GE.AND P6, PT, R49, RZ, PT ;  /* 0x000000ff3100720c */ /* 0x000fe40003fc6270 */
[----:B------:R-:W-:Y:S01]  /*31810*/  VIMNMX R49, PT, PT, R12, R49, PT ;  /* 0x000000310c317248 */ /* 0x000fe20003fe0100 */
[----:B------:R-:W1:Y:S03]  /*31820*/  I2F.S8 R45, UR10 ;  /* 0x0000000a002d7d06 */ /* 0x000e660008001400 */
[----:B------:R-:W-:-:S05]  /*31830*/  SEL R49, R49, RZ, P6 ;  /* 0x000000ff31317207 */ /* 0x000fca0003000000 */
[----:B------:R-:W-:Y:S02]  /*31840*/  IMAD R53, R8, UR8, R49 ;  /* 0x0000000808357c24 */ /* 0x000fe4000f8e0231 */
[----:B------:R-:W0:Y:S01]  /*31850*/  I2F.S8 R8, UR9 ;  /* 0x0000000900087d06 */ /* 0x000e220008001400 */
[----:B------:R-:W-:Y:S02]  /*31860*/  ISETP.NE.AND P5, PT, R47, RZ, PT ;  /* 0x000000ff2f00720c */ /* 0x000fe40003fa5270 */
[----:B------:R-:W-:Y:S01]  /*31870*/  SEL R44, RZ, 0x1, P2 ;  /* 0x00000001ff2c7807 */ /* 0x000fe20001000000 */
[----:B------:R-:W0:Y:S01]  /*31880*/  LDCU.U8 UR10, c[0x3][0x3d5] ;  /* 0x00c07aa0ff0a77ac */ /* 0x000e220008000000 */
[CC--:B-1----:R-:W-:Y:S01]  /*31890*/  FMUL R56, R0.reuse, R45.reuse ;  /* 0x0000002d00387220 */ /* 0x0c2fe20000400000 */
[----:B------:R-:W-:Y:S01]  /*318a0*/  FMUL R45, R13, R45 ;  /* 0x0000002d0d2d7220 */ /* 0x000fe20000400000 */
[----:B------:R-:W1:Y:S03]  /*318b0*/  LDCU.U8 UR9, c[0x3][0x3d4] ;  /* 0x00c07a80ff0977ac */ /* 0x000e660008000000 */
[----:B0-----:R-:W-:-:S04]  /*318c0*/  FFMA R45, R0, R8, R45 ;  /* 0x00000008002d7223 */ /* 0x001fc8000000002d */
[----:B------:R-:W-:-:S06]  /*318d0*/  FADD R49, R45, 0.5 ;  /* 0x3f0000002d317421 */ /* 0x000fcc0000000000 */
[----:B------:R-:W0:Y:S01]  /*318e0*/  F2I.TRUNC.NTZ R49, R49 ;  /* 0x0000003100317305 */ /* 0x000e22000020f100 */
[----:B------:R-:W-:-:S04]  /*318f0*/  FFMA R56, R13, R8, -R56 ;  /* 0x000000080d387223 */ /* 0x000fc80000000838 */
[----:B------:R-:W-:Y:S01]  /*31900*/  FADD R45, R56, 0.5 ;  /* 0x3f000000382d7421 */ /* 0x000fe20000000000 */
[----:B0-----:R-:W-:-:S05]  /*31910*/  IMAD.IADD R8, R10, 0x1, R49 ;  /* 0x000000010a087824 */ /* 0x001fca00078e0231 */
[----:B------:R-:W-:Y:S02]  /*31920*/  ISETP.GE.AND P6, PT, R8, RZ, PT ;  /* 0x000000ff0800720c */ /* 0x000fe40003fc6270 */
[----:B------:R-:W-:Y:S01]  /*31930*/  VIMNMX R8, PT, PT, R11, R8, PT ;  /* 0x000000080b087248 */ /* 0x000fe20003fe0100 */
[----:B------:R-:W0:Y:S03]  /*31940*/  F2I.TRUNC.NTZ R50, R45 ;  /* 0x0000002d00327305 */ /* 0x000e26000020f100 */
[----:B------:R-:W-:Y:S02]  /*31950*/  SEL R55, R8, RZ, P6 ;  /* 0x000000ff08377207 */ /* 0x000fe40003000000 */
[----:B------:R-:W-:Y:S01]  /*31960*/  LOP3.LUT P6, RZ, R36, 0x10, RZ, 0xc0, !PT ;  /* 0x0000001024ff7812 */ /* 0x000fe200078cc0ff */
[----:B------:R-:W-:Y:S01]  /*31970*/  @!P4 VIADD R44, R44, 0x2 ;  /* 0x000000022c2cc836 */ /* 0x000fe20000000000 */
[----:B------:R-:W-:-:S02]  /*31980*/  LOP3.LUT P4, RZ, R36, 0x1000000, RZ, 0xc0, !PT ;  /* 0x0100000024ff7812 */ /* 0x000fc4000788c0ff */
[----:B------:R-:W-:Y:S02]  /*31990*/  SEL R8, RZ, 0x1, P6 ;  /* 0x00000001ff087807 */ /* 0x000fe40003000000 */
[----:B------:R-:W-:Y:S02]  /*319a0*/  P2R R60, PR, RZ, 0x10 ;  /* 0x00000010ff3c7803 */ /* 0x000fe40000000000 */
[----:B------:R-:W-:Y:S01]  /*319b0*/  LOP3.LUT P4, RZ, R39, 0x1000, RZ, 0xc0, !PT ;  /* 0x0000100027ff7812 */ /* 0x000fe2000788c0ff */
[----:B------:R-:W-:Y:S01]  /*319c0*/  @!P5 VIADD R8, R8, 0x2 ;  /* 0x000000020808d836 */ /* 0x000fe20000000000 */
[C---:B------:R-:W-:Y:S02]  /*319d0*/  LOP3.LUT P5, RZ, R36.reuse, 0x200, RZ, 0xc0, !PT ;  /* 0x0000020024ff7812 */ /* 0x040fe400078ac0ff */
[----:B------:R-:W-:Y:S02]  /*319e0*/  P2R R64, PR, RZ, 0x10 ;  /* 0x00000010ff407803 */ /* 0x000fe40000000000 */
[----:B------:R-:W-:Y:S01]  /*319f0*/  LOP3.LUT P4, RZ, R36, 0x400, RZ, 0xc0, !PT ;  /* 0x0000040024ff7812 */ /* 0x000fe2000788c0ff */
[----:B0-----:R-:W-:-:S05]  /*31a00*/  IMAD.IADD R57, R7, 0x1, R50 ;  /* 0x0000000107397824 */ /* 0x001fca00078e0232 */
[----:B------:R-:W-:Y:S02]  /*31a10*/  ISETP.GE.AND P6, PT, R57, RZ, PT ;  /* 0x000000ff3900720c */ /* 0x000fe40003fc6270 */
[----:B------:R-:W-:Y:S01]  /*31a20*/  VIMNMX R57, PT, PT, R12, R57, PT ;  /* 0x000000390c397248 */ /* 0x000fe20003fe0100 */
[----:B------:R-:W-:Y:S01]  /*31a30*/  @!P5 VIADD R46, R46, 0x4 ;  /* 0x000000042e2ed836 */ /* 0x000fe20000000000 */
[----:B------:R-:W-:Y:S02]  /*31a40*/  IADD3 R56, P5, PT, R53, UR4, RZ ;  /* 0x0000000435387c10 */ /* 0x000fe4000ffbe0ff */
[----:B------:R-:W-:Y:S01]  /*31a50*/  SEL R50, R57, RZ, P6 ;  /* 0x000000ff39327207 */ /* 0x000fe20003000000 */
[----:B------:R-:W-:Y:S01]  /*31a60*/  @!P4 VIADD R44, R44, 0x4 ;  /* 0x000000042c2cc836 */ /* 0x000fe20000000000 */
[----:B------:R-:W-:Y:S02]  /*31a70*/  ISETP.NE.AND P4, PT, R64, RZ, PT ;  /* 0x000000ff4000720c */ /* 0x000fe40003f85270 */
[----:B------:R-:W-:-:S02]  /*31a80*/  LEA.HI.X.SX32 R57, R53, UR5, 0x1, P5 ;  /* 0x0000000535397c11 */ /* 0x000fc4000a8f0eff */
[----:B------:R-:W-:Y:S01]  /*31a90*/  LOP3.LUT P5, RZ, R36, 0x100, RZ, 0xc0, !PT ;  /* 0x0000010024ff7812 */ /* 0x000fe200078ac0ff */
[----:B------:R-:W-:Y:S02]  /*31aa0*/  IMAD R50, R55, UR8, R50 ;  /* 0x0000000837327c24 */ /* 0x000fe4000f8e0232 */
[----:B------:R-:W3:Y:S06]  /*31ab0*/  LDG.E.U8 R56, desc[UR6][R56.64] ;  /* 0x0000000638387981 */ /* 0x000eec000c1e1100 */
[----:B------:R-:W-:Y:S01]  /*31ac0*/  @!P4 VIADD R18, R18, 0x100 ;  /* 0x000001001212c836 */ /* 0x000fe20000000000 */
[----:B------:R-:W-:-:S03]  /*31ad0*/  ISETP.NE.AND P4, PT, R60, RZ, PT ;  /* 0x000000ff3c00720c */ /* 0x000fc60003f85270 */
[----:B------:R-:W-:Y:S01]  /*31ae0*/  @!P5 VIADD R8, R8, 0x4 ;  /* 0x000000040808d836 */ /* 0x000fe20000000000 */
[----:B------:R-:W-:-:S04]  /*31af0*/  IADD3 R60, P5, PT, R50, UR4, RZ ;  /* 0x00000004323c7c10 */ /* 0x000fc8000ffbe0ff */
[----:B------:R-:W-:-:S06]  /*31b00*/  LEA.HI.X.SX32 R61, R50, UR5, 0x1, P5 ;  /* 0x00000005323d7c11 */ /* 0x000fcc000a8f0eff */
[----:B------:R-:W3:Y:S01]  /*31b10*/  LDG.E.U8 R61, desc[UR6][R60.64] ;  /* 0x000000063c3d7981 */ /* 0x000ee2000c1e1100 */
[----:B------:R-:W0:Y:S08]  /*31b20*/  I2F.S8 R47, UR10 ;  /* 0x0000000a002f7d06 */ /* 0x000e300008001400 */
[----:B-1----:R-:W1:Y:S01]  /*31b30*/  I2F.S8 R45, UR9 ;  /* 0x00000009002d7d06 */ /* 0x002e620008001400 */
[-C--:B0-----:R-:W-:Y:S01]  /*31b40*/  FMUL R50, R0, R47.reuse ;  /* 0x0000002f00327220 */ /* 0x081fe20000400000 */
[----:B------:R-:W-:-:S04]  /*31b50*/  FMUL R47, R13, R47 ;  /* 0x0000002f0d2f7220 */ /* 0x000fc80000400000 */
[-C--:B-1----:R-:W-:Y:S01]  /*31b60*/  FFMA R47, R0, R45.reuse, R47 ;  /* 0x0000002d002f7223 */ /* 0x082fe2000000002f */
[----:B------:R-:W-:-:S03]  /*31b70*/  FFMA R50, R13, R45, -R50 ;  /* 0x0000002d0d327223 */ /* 0x000fc60000000832 */
[----:B------:R-:W-:Y:S01]  /*31b80*/  FADD R47, R47, 0.5 ;  /* 0x3f0000002f2f7421 */ /* 0x000fe20000000000 */
[----:B------:R-:W-:-:S05]  /*31b90*/  FADD R50, R50, 0.5 ;  /* 0x3f00000032327421 */ /* 0x000fca0000000000 */
[----:B------:R-:W-:Y:S01]  /*31ba0*/  F2I.TRUNC.NTZ R47, R47 ;  /* 0x0000002f002f7305 */ /* 0x000fe2000020f100 */
[----:B------:R-:W-:-:S07]  /*31bb0*/  LOP3.LUT P6, RZ, R36, 0x40000000, RZ, 0xc0, !PT ;  /* 0x4000000024ff7812 */ /* 0x000fce00078cc0ff */
[----:B------:R-:W0:Y:S01]  /*31bc0*/  F2I.TRUNC.NTZ R50, R50 ;  /* 0x0000003200327305 */ /* 0x000e22000020f100 */
[----:B------:R-:W1:Y:S01]  /*31bd0*/  LDCU.U8 UR10, c[0x3][0x3d7] ;  /* 0x00c07ae0ff0a77ac */ /* 0x000e620008000000 */
[----:B------:R-:W1:Y:S04]  /*31be0*/  LDCU.U8 UR9, c[0x3][0x3d6] ;  /* 0x00c07ac0ff0977ac */ /* 0x000e680008000000 */
[----:B------:R-:W-:Y:S02]  /*31bf0*/  @!P6 VIADD R44, R44, 0x8 ;  /* 0x000000082c2ce836 */ /* 0x000fe40000000000 */
[----:B0-----:R-:W-:Y:S01]  /*31c00*/  IMAD.IADD R45, R7, 0x1, R50 ;  /* 0x00000001072d7824 */ /* 0x001fe200078e0232 */
[----:B------:R-:W-:Y:S01]  /*31c10*/  LOP3.LUT P2, RZ, R36, 0x80, RZ, 0xc0, !PT ;  /* 0x0000008024ff7812 */ /* 0x000fe2000784c0ff */
[----:B------:R-:W-:Y:S01]  /*31c20*/  @!P4 VIADD R46, R46, 0x8 ;  /* 0x000000082e2ec836 */ /* 0x000fe20000000000 */
[----:B------:R-:W-:-:S02]  /*31c30*/  LOP3.LUT P4, RZ, R39, 0x400, RZ, 0xc0, !PT ;  /* 0x0000040027ff7812 */ /* 0x000fc4000788c0ff */
[----:B------:R-:W-:Y:S02]  /*31c40*/  P2R R62, PR, RZ, 0x2 ;  /* 0x00000002ff3e7803 */ /* 0x000fe40000000000 */
[----:B------:R-:W-:Y:S02]  /*31c50*/  LOP3.LUT P1, RZ, R38, 0x200, RZ, 0xc0, !PT ;  /* 0x0000020026ff7812 */ /* 0x000fe4000782c0ff */
[C---:B------:R-:W-:Y:S02]  /*31c60*/  LOP3.LUT P3, RZ, R36.reuse, 0x80000000, RZ, 0xc0, !PT ;  /* 0x8000000024ff7812 */ /* 0x040fe4000786c0ff */
[----:B------:R-:W-:Y:S02]  /*31c70*/  P2R R63, PR, RZ, 0x1 ;  /* 0x00000001ff3f7803 */ /* 0x000fe40000000000 */
[----:B------:R-:W-:Y:S01]  /*31c80*/  LOP3.LUT P0, RZ, R36, 0x800000, RZ, 0xc0, !PT ;  /* 0x0080000024ff7812 */ /* 0x000fe2000780c0ff */
[----:B------:R-:W-:Y:S01]  /*31c90*/  @!P2 VIADD R8, R8, 0x8 ;  /* 0x000000080808a836 */ /* 0x000fe20000000000 */
[----:B------:R-:W-:Y:S01]  /*31ca0*/  LOP3.LUT P2, RZ, R40, 0x1, RZ, 0xc0, !PT ;  /* 0x0000000128ff7812 */ /* 0x000fe2000784c0ff */
[----:B------:R-:W-:Y:S01]  /*31cb0*/  @!P4 VIADD R18, R18, 0x200 ;  /* 0x000002001212c836 */ /* 0x000fe20000000000 */
[----:B------:R-:W-:-:S03]  /*31cc0*/  LOP3.LUT P4, RZ, R40, 0x40000, RZ, 0xc0, !PT ;  /* 0x0004000028ff7812 */ /* 0x000fc6000788c0ff */
[----:B------:R-:W-:Y:S01]  /*31cd0*/  @!P1 VIADD R14, R14, 0x200 ;  /* 0x000002000e0e9836 */ /* 0x000fe20000000000 */
[----:B------:R-:W-:Y:S01]  /*31ce0*/  LOP3.LUT P1, RZ, R36, 0x40, RZ, 0xc0, !PT ;  /* 0x0000004024ff7812 */ /* 0x000fe2000782c0ff */
[----:B------:R-:W-:-:S04]  /*31cf0*/  @!P3 VIADD R44, R44, 0x10 ;  /* 0x000000102c2cb836 */ /* 0x000fc80000000000 */
[----:B------:R-:W-:Y:S01]  /*31d00*/  @!P0 VIADD R46, R46, 0x10 ;  /* 0x000000102e2e8836 */ /* 0x000fe20000000000 */
[----:B------:R-:W-:Y:S01]  /*31d10*/  LOP3.LUT P0, RZ, R36, 0x20, RZ, 0xc0, !PT ;  /* 0x0000002024ff7812 */ /* 0x000fe2000780c0ff */
[----:B------:R-:W-:-:S04]  /*31d20*/  @!P2 VIADD R44, R44, 0x20 ;  /* 0x000000202c2ca836 */ /* 0x000fc80000000000 */
[----:B------:R-:W-:Y:S01]  /*31d30*/  @!P4 VIADD R44, R44, 0x40 ;  /* 0x000000402c2cc836 */ /* 0x000fe20000000000 */
[----:B------:R-:W-:Y:S01]  /*31d40*/  ISETP.NE.AND P4, PT, R48, RZ, PT ;  /* 0x000000ff3000720c */ /* 0x000fe20003f85270 */
[----:B------:R-:W-:Y:S01]  /*31d50*/  @!P1 VIADD R8, R8, 0x10 ;  /* 0x0000001008089836 */ /* 0x000fe20000000000 */
[----:B------:R-:W-:-:S05]  /*31d60*/  LOP3.LUT P3, RZ, R36, 0x400000, RZ, 0xc0, !PT ;  /* 0x0040000024ff7812 */ /* 0x000fca000786c0ff */
[----:B------:R-:W-:-:S06]  /*31d70*/  @!P0 VIADD R8, R8, 0x20 ;  /* 0x0000002008088836 */ /* 0x000fcc0000000000 */
[----:B------:R-:W-:Y:S01]  /*31d80*/  @!P4 VIADD R8, R8, 0x40 ;  /* 0x000000400808c836 */ /* 0x000fe20000000000 */
[----:B------:R-:W-:Y:S01]  /*31d90*/  LOP3.LUT P4, RZ, R36, 0x80000, RZ, 0xc0, !PT ;  /* 0x0008000024ff7812 */ /* 0x000fe2000788c0ff */
[----:B------:R-:W-:Y:S01]  /*31da0*/  @!P3 VIADD R46, R46, 0x20 ;  /* 0x000000202e2eb836 */ /* 0x000fe20000000000 */
[----:B------:R-:W-:Y:S02]  /*31db0*/  LOP3.LUT P3, RZ, R38, 0x4, RZ, 0xc0, !PT ;  /* 0x0000000426ff7812 */ /* 0x000fe4000786c0ff */
[----:B------:R-:W-:-:S13]  /*31dc0*/  LOP3.LUT P2, RZ, R40, 0x4000, RZ, 0xc0, !PT ;  /* 0x0000400028ff7812 */ /* 0x000fda000784c0ff */
[----:B------:R-:W-:Y:S01]  /*31dd0*/  @!P2 VIADD R44, R44, 0x80 ;  /* 0x000000802c2ca836 */ /* 0x000fe20000000000 */
[----:B------:R-:W-:Y:S02]  /*31de0*/  ISETP.NE.AND P2, PT, R59, RZ, PT ;  /* 0x000000ff3b00720c */ /* 0x000fe40003f45270 */
[----:B------:R-:W-:Y:S02]  /*31df0*/  LOP3.LUT P1, RZ, R39, 0x200, RZ, 0xc0, !PT ;  /* 0x0000020027ff7812 */ /* 0x000fe4000782c0ff */
[----:B---3--:R-:W-:Y:S01]  /*31e00*/  ISETP.GE.U32.AND P5, PT, R56, R61, PT ;  /* 0x0000003d3800720c */ /* 0x008fe20003fa6070 */
[----:B------:R-:W-:-:S05]  /*31e10*/  IMAD.IADD R56, R10, 0x1, R47 ;  /* 0x000000010a387824 */ /* 0x000fca00078e022f */
[----:B------:R-:W-:Y:S02]  /*31e20*/  ISETP.GE.AND P6, PT, R56, RZ, PT ;  /* 0x000000ff3800720c */ /* 0x000fe40003fc6270 */
[----:B------:R-:W-:-:S04]  /*31e30*/  VIMNMX R56, PT, PT, R11, R56, PT ;  /* 0x000000380b387248 */ /* 0x000fc80003fe0100 */
[----:B------:R-:W-:Y:S02]  /*31e40*/  SEL R56, R56, RZ, P6 ;  /* 0x000000ff38387207 */ /* 0x000fe40003000000 */
[----:B------:R-:W-:Y:S02]  /*31e50*/  ISETP.GE.AND P6, PT, R45, RZ, PT ;  /* 0x000000ff2d00720c */ /* 0x000fe40003fc6270 */
[----:B------:R-:W-:Y:S01]  /*31e60*/  VIMNMX R45, PT, PT, R12, R45, PT ;  /* 0x0000002d0c2d7248 */ /* 0x000fe20003fe0100 */
[----:B-1----:R-:W0:Y:S03]  /*31e70*/  I2F.S8 R47, UR10 ;  /* 0x0000000a002f7d06 */ /* 0x002e260008001400 */
[----:B------:R-:W-:-:S05]  /*31e80*/  SEL R45, R45, RZ, P6 ;  /* 0x000000ff2d2d7207 */ /* 0x000fca0003000000 */
[----:B------:R-:W-:Y:S02]  /*31e90*/  IMAD R49, R56, UR8, R45 ;  /* 0x0000000838317c24 */ /* 0x000fe4000f8e022d */
[----:B------:R-:W1:Y:S01]  /*31ea0*/  I2F.S8 R45, UR9 ;  /* 0x00000009002d7d06 */ /* 0x000e620008001400 */
[----:B------:R-:W3:Y:S01]  /*31eb0*/  LDCU.U8 UR10, c[0x3][0x3d9] ;  /* 0x00c07b20ff0a77ac */ /* 0x000ee20008000000 */
        /* <DEDUP_REMOVED lines=8> */
[----:B------:R-:W4:Y:S01]  /*31f40*/  F2I.TRUNC.NTZ R50, R50 ;  /* 0x0000003200327305 */ /* 0x000f22000020f100 */
[----:B-1----:R-:W-:-:S05]  /*31f50*/  IMAD.IADD R56, R10, 0x1, R47 ;  /* 0x000000010a387824 */ /* 0x002fca00078e022f */
[----:B------:R-:W-:Y:S02]  /*31f60*/  ISETP.GE.AND P6, PT, R56, RZ, PT ;  /* 0x000000ff3800720c */ /* 0x000fe40003fc6270 */
[----:B------:R-:W-:Y:S01]  /*31f70*/  VIMNMX R56, PT, PT, R11, R56, PT ;  /* 0x000000380b387248 */ /* 0x000fe20003fe0100 */
[----:B----4-:R-:W-:-:S03]  /*31f80*/  IMAD.IADD R45, R7, 0x1, R50 ;  /* 0x00000001072d7824 */ /* 0x010fc600078e0232 */
[----:B------:R-:W-:Y:S02]  /*31f90*/  SEL R56, R56, RZ, P6 ;  /* 0x000000ff38387207 */ /* 0x000fe40003000000 */
[----:B------:R-:W-:Y:S02]  /*31fa0*/  ISETP.GE.AND P6, PT, R45, RZ, PT ;  /* 0x000000ff2d00720c */ /* 0x000fe40003fc6270 */
[----:B------:R-:W-:-:S04]  /*31fb0*/  VIMNMX R45, PT, PT, R12, R45, PT ;  /* 0x0000002d0c2d7248 */ /* 0x000fc80003fe0100 */
[----:B------:R-:W-:Y:S02]  /*31fc0*/  SEL R45, R45, RZ, P6 ;  /* 0x000000ff2d2d7207 */ /* 0x000fe40003000000 */
[----:B------:R-:W-:Y:S02]  /*31fd0*/  LOP3.LUT P6, RZ, R36, 0x200000, RZ, 0xc0, !PT ;  /* 0x0020000024ff7812 */ /* 0x000fe400078cc0ff */
[----:B------:R-:W-:Y:S01]  /*31fe0*/  P2R R53, PR, RZ, 0x20 ;  /* 0x00000020ff357803 */ /* 0x000fe20000000000 */
[----:B------:R-:W-:Y:S01]  /*31ff0*/  IMAD R47, R56, UR8, R45 ;  /* 0x00000008382f7c24 */ /* 0x000fe2000f8e022d */
[----:B------:R-:W-:Y:S01]  /*32000*/  LOP3.LUT P5, RZ, R38, 0x80, RZ, 0xc0, !PT ;  /* 0x0000008026ff7812 */ /* 0x000fe200078ac0ff */
[----:B---3--:R-:W1:Y:S08]  /*32010*/  I2F.S8 R50, UR10 ;  /* 0x0000000a00327d06 */ /* 0x008e700008001400 */
[----:B------:R-:W-:Y:S01]  /*32020*/  @!P6 VIADD R46, R46, 0x40 ;  /* 0x000000402e2ee836 */ /* 0x000fe20000000000 */
[----:B------:R-:W-:-:S03]  /*32030*/  IADD3 R56, P6, PT, R49, UR4, RZ ;  /* 0x0000000431387c10 */ /* 0x000fc6000ffde0ff */
[----:B------:R-:W-:Y:S01]  /*32040*/  @!P4 VIADD R46, R46, 0x80 ;  /* 0x000000802e2ec836 */ /* 0x000fe20000000000 */
[----:B------:R-:W-:Y:S02]  /*32050*/  IADD3 R48, P4, PT, R47, UR4, RZ ;  /* 0x000000042f307c10 */ /* 0x000fe4000ff9e0ff */
[----:B------:R-:W-:Y:S02]  /*32060*/  LEA.HI.X.SX32 R57, R49, UR5, 0x1, P6 ;  /* 0x0000000531397c11 */ /* 0x000fe4000b0f0eff */
[----:B------:R-:W-:Y:S02]  /*32070*/  LEA.HI.X.SX32 R49, R47, UR5, 0x1, P4 ;  /* 0x000000052f317c11 */ /* 0x000fe4000a0f0eff */
[----:B0-----:R-:W0:Y:S01]  /*32080*/  I2F.S8 R47, UR9 ;  /* 0x00000009002f7d06 */ /* 0x001e220008001400 */
[----:B------:R-:W-:Y:S01]  /*32090*/  @!P5 VIADD R14, R14, 0x400 ;  /* 0x000004000e0ed836 */ /* 0x000fe20000000000 */
[----:B------:R3:W4:Y:S03]  /*320a0*/  LDG.E.U8 R45, desc[UR6][R56.64] ;  /* 0x00000006382d7981 */ /* 0x000726000c1e1100 */
[----:B------:R-:W-:Y:S01]  /*320b0*/  @!P3 VIADD R14, R14, 0x800 ;  /* 0x000008000e0eb836 */ /* 0x000fe20000000000 */
[----:B------:R-:W-:Y:S01]  /*320c0*/  ISETP.NE.AND P3, PT, R51, RZ, PT ;  /* 0x000000ff3300720c */ /* 0x000fe20003f65270 */
[-C--:B-1----:R-:W-:Y:S01]  /*320d0*/  FMUL R51, R13, R50.reuse ;  /* 0x000000320d337220 */ /* 0x082fe20000400000 */
[----:B------:R-:W-:Y:S01]  /*320e0*/  LOP3.LUT P6, RZ, R36, 0x20000, RZ, 0xc0, !PT ;  /* 0x0002000024ff7812 */ /* 0x000fe200078cc0ff */
[----:B------:R-:W1:Y:S01]  /*320f0*/  LDCU.U8 UR10, c[0x3][0x3db] ;  /* 0x00c07b60ff0a77ac */ /* 0x000e620008000000 */
[----:B------:R1:W4:Y:S01]  /*32100*/  LDG.E.U8 R48, desc[UR6][R48.64] ;  /* 0x0000000630307981 */ /* 0x000322000c1e1100 */
[C---:B---3--:R-:W-:Y:S01]  /*32110*/  FMUL R56, R0.reuse, R50 ;  /* 0x0000003200387220 */ /* 0x048fe20000400000 */
[----:B0-----:R-:W-:-:S03]  /*32120*/  FFMA R51, R0, R47, R51 ;  /* 0x0000002f00337223 */ /* 0x001fc60000000033 */
[----:B------:R-:W-:Y:S01]  /*32130*/  FFMA R56, R13, R47, -R56 ;  /* 0x0000002f0d387223 */ /* 0x000fe20000000838 */
[----:B------:R-:W-:-:S03]  /*32140*/  FADD R51, R51, 0.5 ;  /* 0x3f00000033337421 */ /* 0x000fc60000000000 */
[----:B------:R-:W-:Y:S01]  /*32150*/  FADD R56, R56, 0.5 ;  /* 0x3f00000038387421 */ /* 0x000fe20000000000 */
[----:B------:R-:W-:Y:S02]  /*32160*/  @!P3 VIADD R8, R8, 0x80 ;  /* 0x000000800808b836 */ /* 0x000fe40000000000 */
[----:B------:R-:W0:Y:S02]  /*32170*/  F2I.TRUNC.NTZ R51, R51 ;  /* 0x0000003300337305 */ /* 0x000e24000020f100 */
[----:B------:R-:W-:Y:S01]  /*32180*/  @!P2 VIADD R8, R8, 0x100 ;  /* 0x000001000808a836 */ /* 0x000fe20000000000 */
[----:B------:R-:W-:-:S05]  /*32190*/  LOP3.LUT P2, RZ, R36, 0x8000, RZ, 0xc0, !PT ;  /* 0x0000800024ff7812 */ /* 0x000fca000784c0ff */
[----:B------:R-:W3:Y:S01]  /*321a0*/  F2I.TRUNC.NTZ R56, R56 ;  /* 0x0000003800387305 */ /* 0x000ee2000020f100 */
[----:B------:R-:W2:Y:S01]  /*321b0*/  LDCU.U8 UR9, c[0x3][0x3da] ;  /* 0x00c07b40ff0977ac */ /* 0x000ea20008000000 */
[----:B------:R-:W-:Y:S02]  /*321c0*/  @!P6 VIADD R46, R46, 0x100 ;  /* 0x000001002e2ee836 */ /* 0x000fe40000000000 */
[----:B0-----:R-:W-:-:S04]  /*321d0*/  IMAD.IADD R50, R10, 0x1, R51 ;  /* 0x000000010a327824 */ /* 0x001fc800078e0233 */
[----:B------:R-:W-:Y:S02]  /*321e0*/  @!P2 VIADD R46, R46, 0x200 ;  /* 0x000002002e2ea836 */ /* 0x000fe40000000000 */
[----:B---3--:R-:W-:Y:S01]  /*321f0*/  IMAD.IADD R47, R7, 0x1, R56 ;  /* 0x00000001072f7824 */ /* 0x008fe200078e0238 */
[----:B------:R-:W-:Y:S02]  /*32200*/  ISETP.GE.AND P3, PT, R50, RZ, PT ;  /* 0x000000ff3200720c */ /* 0x000fe40003f66270 */
[----:B------:R-:W-:Y:S02]  /*32210*/  VIMNMX R50, PT, PT, R11, R50, PT ;  /* 0x000000320b327248 */ /* 0x000fe40003fe0100 */
[----:B------:R-:W-:Y:S02]  /*32220*/  ISETP.GE.AND P2, PT, R47, RZ, PT ;  /* 0x000000ff2f00720c */ /* 0x000fe40003f46270 */
[----:B------:R-:W-:Y:S01]  /*32230*/  VIMNMX R47, PT, PT, R12, R47, PT ;  /* 0x0000002f0c2f7248 */ /* 0x000fe20003fe0100 */
[----:B-1----:R-:W0:Y:S01]  /*32240*/  I2F.S8 R49, UR10 ;  /* 0x0000000a00317d06 */ /* 0x002e220008001400 */
[----:B------:R-:W-:-:S02]  /*32250*/  SEL R50, R50, RZ, P3 ;  /* 0x000000ff32327207 */ /* 0x000fc40001800000 */
[----:B------:R-:W-:-:S05]  /*32260*/  SEL R47, R47, RZ, P2 ;  /* 0x000000ff2f2f7207 */ /* 0x000fca0001000000 */
[----:B------:R-:W-:Y:S02]  /*32270*/  IMAD R51, R50, UR8, R47 ;  /* 0x0000000832337c24 */ /* 0x000fe4000f8e022f */
[----:B--2---:R-:W1:Y:S01]  /*32280*/  I2F.S8 R47, UR9 ;  /* 0x00000009002f7d06 */ /* 0x004e620008001400 */
[----:B------:R-:W-:Y:S01]  /*32290*/  LOP3.LUT P4, RZ, R40, 0x2000, RZ, 0xc0, !PT ;  /* 0x0000200028ff7812 */ /* 0x000fe2000788c0ff */
[----:B------:R-:W-:Y:S02]  /*322a0*/  @!P1 VIADD R18, R18, 0x400 ;  /* 0x0000040012129836 */ /* 0x000fe40000000000 */
[-C--:B0-----:R-:W-:Y:S01]  /*322b0*/  FMUL R50, R0, R49.reuse ;  /* 0x0000003100327220 */ /* 0x081fe20000400000 */
[----:B------:R-:W-:Y:S01]  /*322c0*/  FMUL R49, R13, R49 ;  /* 0x000000310d317220 */ /* 0x000fe20000400000 */
[----:B------:R-:W-:Y:S02]  /*322d0*/  LOP3.LUT P1, RZ, R40, 0x800, RZ, 0xc0, !PT ;  /* 0x0000080028ff7812 */ /* 0x000fe4000782c0ff */
[----:B------:R-:W-:-:S02]  /*322e0*/  ISETP.NE.AND P0, PT, R63, RZ, PT ;  /* 0x000000ff3f00720c */ /* 0x000fc40003f05270 */
[----:B------:R-:W-:Y:S01]  /*322f0*/  ISETP.NE.AND P5, PT, R53, RZ, PT ;  /* 0x000000ff3500720c */ /* 0x000fe20003fa5270 */
[----:B------:R-:W0:Y:S01]  /*32300*/  LDCU.U8 UR10, c[0x3][0x3dd] ;  /* 0x00c07ba0ff0a77ac */ /* 0x000e220008000000 */
[-C--:B-1----:R-:W-:Y:S01]  /*32310*/  FFMA R49, R0, R47.reuse, R49 ;  /* 0x0000002f00317223 */ /* 0x082fe20000000031 */
[----:B------:R-:W-:Y:S01]  /*32320*/  FFMA R50, R13, R47, -R50 ;  /* 0x0000002f0d327223 */ /* 0x000fe20000000832 */
[----:B------:R-:W-:Y:S01]  /*32330*/  LOP3.LUT P3, RZ, R39, 0x80, RZ, 0xc0, !PT ;  /* 0x0000008027ff7812 */ /* 0x000fe2000786c0ff */
[----:B------:R-:W1:Y:S01]  /*32340*/  LDCU.U8 UR9, c[0x3][0x3dc] ;  /* 0x00c07b80ff0977ac */ /* 0x000e620008000000 */
[----:B------:R-:W-:Y:S01]  /*32350*/  FADD R47, R49, 0.5 ;  /* 0x3f000000312f7421 */ /* 0x000fe20000000000 */
[----:B------:R-:W-:Y:S02]  /*32360*/  @!P4 VIADD R44, R44, 0x100 ;  /* 0x000001002c2cc836 */ /* 0x000fe40000000000 */
[----:B------:R-:W-:Y:S02]  /*32370*/  FADD R49, R50, 0.5 ;  /* 0x3f00000032317421 */ /* 0x000fe40000000000 */
[----:B------:R-:W-:Y:S01]  /*32380*/  @!P1 VIADD R44, R44, 0x200 ;  /* 0x000002002c2c9836 */ /* 0x000fe20000000000 */
[----:B------:R-:W2:Y:S01]  /*32390*/  F2I.TRUNC.NTZ R47, R47 ;  /* 0x0000002f002f7305 */ /* 0x000ea2000020f100 */
[----:B------:R-:W-:-:S07]  /*323a0*/  ISETP.NE.AND P1, PT, R62, RZ, PT ;  /* 0x000000ff3e00720c */ /* 0x000fce0003f25270 */
[----:B------:R-:W3:Y:S06]  /*323b0*/  F2I.TRUNC.NTZ R50, R49 ;  /* 0x0000003100327305 */ /* 0x000eec000020f100 */
[----:B------:R-:W-:Y:S02]  /*323c0*/  @!P1 VIADD R8, R8, 0x200 ;  /* 0x0000020008089836 */ /* 0x000fe40000000000 */
[----:B--2---:R-:W-:Y:S02]  /*323d0*/  IMAD.IADD R56, R10, 0x1, R47 ;  /* 0x000000010a387824 */ /* 0x004fe400078e022f */
[----:B------:R-:W-:-:S03]  /*323e0*/  @!P0 VIADD R8, R8, 0x400 ;  /* 0x0000040008088836 */ /* 0x000fc60000000000 */
[----:B------:R-:W-:Y:S02]  /*323f0*/  ISETP.GE.AND P0, PT, R56, RZ, PT ;  /* 0x000000ff3800720c */ /* 0x000fe40003f06270 */
[----:B------:R-:W-:Y:S01]  /*32400*/  VIMNMX R56, PT, PT, R11, R56, PT ;  /* 0x000000380b387248 */ /* 0x000fe20003fe0100 */
[----:B---3--:R-:W-:-:S03]  /*32410*/  IMAD.IADD R53, R7, 0x1, R50 ;  /* 0x0000000107357824 */ /* 0x008fc600078e0232 */
[----:B------:R-:W-:Y:S02]  /*32420*/  SEL R56, R56, RZ, P0 ;  /* 0x000000ff38387207 */ /* 0x000fe40000000000 */
[----:B------:R-:W-:Y:S02]  /*32430*/  ISETP.GE.AND P0, PT, R53, RZ, PT ;  /* 0x000000ff3500720c */ /* 0x000fe40003f06270 */
[----:B------:R-:W-:-:S04]  /*32440*/  VIMNMX R53, PT, PT, R12, R53, PT ;  /* 0x000000350c357248 */ /* 0x000fc80003fe0100 */
[----:B------:R-:W-:Y:S02]  /*32450*/  SEL R53, R53, RZ, P0 ;  /* 0x000000ff35357207 */ /* 0x000fe40000000000 */
[----:B------:R-:W-:-:S03]  /*32460*/  IADD3 R60, P0, PT, R51, UR4, RZ ;  /* 0x00000004333c7c10 */ /* 0x000fc6000ff1e0ff */
[----:B------:R-:W-:Y:S01]  /*32470*/  IMAD R53, R56, UR8, R53 ;  /* 0x0000000838357c24 */ /* 0x000fe2000f8e0235 */
[----:B------:R-:W-:-:S04]  /*32480*/  LEA.HI.X.SX32 R61, R51, UR5, 0x1, P0 ;  /* 0x00000005333d7c11 */ /* 0x000fc800080f0eff */
[C---:B------:R-:W-:Y:S02]  /*32490*/  IADD3 R50, P0, PT, R53.reuse, UR4, RZ ;  /* 0x0000000435327c10 */ /* 0x040fe4000ff1e0ff */
[C---:B------:R-:W-:Y:S02]  /*324a0*/  LOP3.LUT P2, RZ, R36.reuse, 0x4000, RZ, 0xc0, !PT ;  /* 0x0000400024ff7812 */ /* 0x040fe4000784c0ff */
[----:B------:R-:W-:Y:S01]  /*324b0*/  LOP3.LUT P6, RZ, R36, 0x2000, RZ, 0xc0, !PT ;  /* 0x0000200024ff7812 */ /* 0x000fe200078cc0ff */
[----:B------:R-:W-:Y:S01]  /*324c0*/  @!P3 VIADD R18, R18, 0x800 ;  /* 0x000008001212b836 */ /* 0x000fe20000000000 */
[----:B------:R-:W-:Y:S01]  /*324d0*/  LEA.HI.X.SX32 R51, R53, UR5, 0x1, P0 ;  /* 0x0000000535337c11 */ /* 0x000fe200080f0eff */
[----:B------:R-:W2:Y:S01]  /*324e0*/  LDG.E.U8 R47, desc[UR6][R60.64] ;  /* 0x000000063c2f7981 */ /* 0x000ea2000c1e1100 */
[----:B------:R-:W-:Y:S02]  /*324f0*/  IADD3 R56, P0, PT, R58, UR4, RZ ;  /* 0x000000043a387c10 */ /* 0x000fe4000ff1e0ff */
[----:B------:R-:W-:Y:S01]  /*32500*/  LOP3.LUT P1, RZ, R40, 0x400, RZ, 0xc0, !PT ;  /* 0x0000040028ff7812 */ /* 0x000fe2000782c0ff */
[----:B------:R3:W2:Y:S01]  /*32510*/  LDG.E.U8 R50, desc[UR6][R50.64] ;  /* 0x0000000632327981 */ /* 0x0006a2000c1e1100 */
[----:B------:R-:W-:-:S06]  /*32520*/  LEA.HI.X.SX32 R57, R58, UR5, 0x1, P0 ;  /* 0x000000053a397c11 */ /* 0x000fcc00080f0eff */
[----:B------:R-:W5:Y:S01]  /*32530*/  LDG.E.U8 R57, desc[UR6][R56.64] ;  /* 0x0000000638397981 */ /* 0x000f62000c1e1100 */
[----:B------:R-:W-:Y:S01]  /*32540*/  LOP3.LUT P4, RZ, R40, 0x200, RZ, 0xc0, !PT ;  /* 0x0000020028ff7812 */ /* 0x000fe2000788c0ff */
[----:B------:R-:W-:Y:S01]  /*32550*/  @!P2 VIADD R46, R46, 0x400 ;  /* 0x000004002e2ea836 */ /* 0x000fe20000000000 */
[----:B------:R-:W-:Y:S02]  /*32560*/  LOP3.LUT P2, RZ, R40, 0x100, RZ, 0xc0, !PT ;  /* 0x0000010028ff7812 */ /* 0x000fe4000784c0ff */
[----:B------:R-:W-:Y:S01]  /*32570*/  @!P1 VIADD R44, R44, 0x400 ;  /* 0x000004002c2c9836 */ /* 0x000fe20000000000 */
[----:B------:R-:W-:Y:S02]  /*32580*/  LOP3.LUT P1, RZ, R39, 0x40, RZ, 0xc0, !PT ;  /* 0x0000004027ff7812 */ /* 0x000fe4000782c0ff */
[----:B------:R-:W-:Y:S01]  /*32590*/  LOP3.LUT P3, RZ, R36, 0x1000, RZ, 0xc0, !PT ;  /* 0x0000100024ff7812 */ /* 0x000fe2000786c0ff */
[----:B------:R-:W-:-:S05]  /*325a0*/  @!P6 VIADD R46, R46, 0x800 ;  /* 0x000008002e2ee836 */ /* 0x000fca0000000000 */
[----:B------:R-:W-:-:S04]  /*325b0*/  @!P4 VIADD R44, R44, 0x800 ;  /* 0x000008002c2cc836 */ /* 0x000fc80000000000 */
[--C-:B------:R-:W-:Y:S02]  /*325c0*/  @!P2 IMAD.IADD.U32 R44, R44, 0x1, R41.reuse ;  /* 0x000000012c2ca824 */ /* 0x100fe400078e0029 */
[--C-:B------:R-:W-:Y:S02]  /*325d0*/  @!P1 IMAD.IADD.U32 R18, R18, 0x1, R41.reuse ;  /* 0x0000000112129824 */ /* 0x100fe400078e0029 */
[----:B------:R-:W-:Y:S01]  /*325e0*/  @!P3 IMAD.IADD.U32 R46, R46, 0x1, R41 ;  /* 0x000000012e2eb824 */ /* 0x000fe200078e0029 */
[----:B------:R-:W-:Y:S02]  /*325f0*/  LOP3.LUT R36, R36, 0xffffff7f, RZ, 0xc0, !PT ;  /* 0xffffff7f24247812 */ /* 0x000fe400078ec0ff */
[----:B-----5:R-:W-:-:S13]  /*32600*/  ISETP.GE.U32.AND P0, PT, R54, R57, PT ;  /* 0x000000393600720c */ /* 0x020fda0003f06070 */
[----:B------:R-:W-:Y:S01]  /*32610*/  @!P0 VIADD R8, R8, 0x800 ;  /* 0x0000080008088836 */ /* 0x000fe20000000000 */
[----:B------:R-:W-:-:S03]  /*32620*/  LOP3.LUT P0, RZ, R38, 0x20, RZ, 0xc0, !PT ;  /* 0x0000002026ff7812 */ /* 0x000fc6000780c0ff */
[----:B------:R-:W-:-:S10]  /*32630*/  @!P5 IMAD.IADD.U32 R8, R8, 0x1, R41 ;  /* 0x000000010808d824 */ /* 0x000fd400078e0029 */
[----:B------:R-:W-:Y:S02]  /*32640*/  @!P0 IMAD.IADD.U32 R14, R14, 0x1, R41 ;  /* 0x000000010e0e8824 */ /* 0x000fe400078e0029 */
[----:B0-----:R-:W0:Y:S01]  /*32650*/  I2F.S8 R41, UR10 ;  /* 0x0000000a00297d06 */ /* 0x001e220008001400 */
[----:B------:R-:W-:-:S07]  /*32660*/  ISETP.GE.U32.AND P0, PT, R9, R52, PT ;  /* 0x000000340900720c */ /* 0x000fce0003f06070 */
[----:B-1----:R-:W1:Y:S01]  /*32670*/  I2F.S8 R9, UR9 ;  /* 0x0000000900097d06 */ /* 0x002e620008001400 */
[-C--:B0-----:R-:W-:Y:S01]  /*32680*/  FMUL R52, R0, R41.reuse ;  /* 0x0000002900347220 */ /* 0x081fe20000400000 */
[----:B------:R-:W-:-:S04]  /*32690*/  FMUL R41, R13, R41 ;  /* 0x000000290d297220 */ /* 0x000fc80000400000 */
[-C--:B-1----:R-:W-:Y:S01]  /*326a0*/  FFMA R41, R0, R9.reuse, R41 ;  /* 0x0000000900297223 */ /* 0x082fe20000000029 */
[----:B------:R-:W-:-:S03]  /*326b0*/  FFMA R52, R13, R9, -R52 ;  /* 0x000000090d347223 */ /* 0x000fc60000000834 */
[----:B------:R-:W-:Y:S01]  /*326c0*/  FADD R41, R41, 0.5 ;  /* 0x3f00000029297421 */ /* 0x000fe20000000000 */
[----:B------:R-:W-:-:S05]  /*326d0*/  FADD R52, R52, 0.5 ;  /* 0x3f00000034347421 */ /* 0x000fca0000000000 */
[----:B------:R-:W0:Y:S01]  /*326e0*/  F2I.TRUNC.NTZ R41, R41 ;  /* 0x0000002900297305 */ /* 0x000e22000020f100 */
[----:B------:R-:W1:Y:S07]  /*326f0*/  LDCU.U8 UR10, c[0x3][0x3df] ;  /* 0x00c07be0ff0a77ac */ /* 0x000e6e0008000000 */
[----:B------:R-:W5:Y:S01]  /*32700*/  F2I.TRUNC.NTZ R52, R52 ;  /* 0x0000003400347305 */ /* 0x000f62000020f100 */
[----:B------:R-:W3:Y:S01]  /*32710*/  LDCU.U8 UR9, c[0x3][0x3de] ;  /* 0x00c07bc0ff0977ac */ /* 0x000ee20008000000 */
[----:B------:R-:W-:Y:S01]  /*32720*/  @P0 LOP3.LUT R36, R36, 0x80, RZ, 0xfc, !PT ;  /* 0x0000008024240812 */ /* 0x000fe200078efcff */
[----:B0-----:R-:W-:-:S05]  /*32730*/  IMAD.IADD R54, R10, 0x1, R41 ;  /* 0x000000010a367824 */ /* 0x001fca00078e0229 */
[----:B------:R-:W-:Y:S02]  /*32740*/  ISETP.GE.AND P0, PT, R54, RZ, PT ;  /* 0x000000ff3600720c */ /* 0x000fe40003f06270 */
[----:B------:R-:W-:Y:S01]  /*32750*/  VIMNMX R54, PT, PT, R11, R54, PT ;  /* 0x000000360b367248 */ /* 0x000fe20003fe0100 */
[----:B-----5:R-:W-:-:S03]  /*32760*/  IMAD.IADD R9, R7, 0x1, R52 ;  /* 0x0000000107097824 */ /* 0x020fc600078e0234 */
[----:B------:R-:W-:Y:S02]  /*32770*/  SEL R54, R54, RZ, P0 ;  /* 0x000000ff36367207 */ /* 0x000fe40000000000 */
[----:B------:R-:W-:Y:S01]  /*32780*/  ISETP.GE.AND P0, PT, R9, RZ, PT ;  /* 0x000000ff0900720c */ /* 0x000fe20003f06270 */
[----:B-1----:R-:W0:Y:S01]  /*32790*/  I2F.S8 R41, UR10 ;  /* 0x0000000a00297d06 */ /* 0x002e220008001400 */
[----:B------:R-:W-:-:S04]  /*327a0*/  VIMNMX R9, PT, PT, R12, R9, PT ;  /* 0x000000090c097248 */ /* 0x000fc80003fe0100 */
[----:B------:R-:W-:-:S03]  /*327b0*/  SEL R49, R9, RZ, P0 ;  /* 0x000000ff09317207 */ /* 0x000fc60000000000 */
[----:B---3--:R-:W1:Y:S01]  /*327c0*/  I2F.S8 R9, UR9 ;  /* 0x0000000900097d06 */ /* 0x008e620008001400 */
[----:B----4-:R-:W-:Y:S02]  /*327d0*/  ISETP.GE.U32.AND P0, PT, R45, R48, PT ;  /* 0x000000302d00720c */ /* 0x010fe40003f06070 */
[----:B------:R-:W-:Y:S01]  /*327e0*/  LOP3.LUT R36, R36, 0xffffffbf, RZ, 0xc0, !PT ;  /* 0xffffffbf24247812 */ /* 0x000fe200078ec0ff */
[----:B------:R-:W3:Y:S01]  /*327f0*/  LDCU.U8 UR10, c[0x3][0x3e1] ;  /* 0x00c07c20ff0a77ac */ /* 0x000ee20008000000 */
[-C--:B0-----:R-:W-:Y:S01]  /*32800*/  FMUL R48, R0, R41.reuse ;  /* 0x0000002900307220 */ /* 0x081fe20000400000 */
[----:B------:R-:W-:Y:S01]  /*32810*/  FMUL R41, R13, R41 ;  /* 0x000000290d297220 */ /* 0x000fe20000400000 */
[----:B------:R-:W-:Y:S01]  /*32820*/  IMAD R49, R54, UR8, R49 ;  /* 0x0000000836317c24 */ /* 0x000fe2000f8e0231 */
[----:B------:R-:W0:Y:S02]  /*32830*/  LDCU.U8 UR9, c[0x3][0x3e0] ;  /* 0x00c07c00ff0977ac */ /* 0x000e240008000000 */
[----:B-1----:R-:W-:-:S04]  /*32840*/  FFMA R41, R0, R9, R41 ;  /* 0x0000000900297223 */ /* 0x002fc80000000029 */
[----:B------:R-:W-:Y:S01]  /*32850*/  FADD R41, R41, 0.5 ;  /* 0x3f00000029297421 */ /* 0x000fe20000000000 */
[----:B------:R-:W-:-:S05]  /*32860*/  FFMA R48, R13, R9, -R48 ;  /* 0x000000090d307223 */ /* 0x000fca0000000830 */
[----:B------:R-:W1:Y:S01]  /*32870*/  F2I.TRUNC.NTZ R41, R41 ;  /* 0x0000002900297305 */ /* 0x000e62000020f100 */
[----:B------:R-:W-:-:S07]  /*32880*/  FADD R9, R48, 0.5 ;  /* 0x3f00000030097421 */ /* 0x000fce0000000000 */
[----:B------:R-:W4:Y:S01]  /*32890*/  F2I.TRUNC.NTZ R48, R9 ;  /* 0x0000000900307305 */ /* 0x000f22000020f100 */
[----:B------:R-:W-:Y:S01]  /*328a0*/  @P0 LOP3.LUT R36, R36, 0x40, RZ, 0xfc, !PT ;  /* 0x0000004024240812 */ /* 0x000fe200078efcff */
        /* <DEDUP_REMOVED lines=8> */
[----:B------:R-:W-:-:S03]  /*32930*/  IADD3 R52, P0, PT, R49, UR4, RZ ;  /* 0x0000000431347c10 */ /* 0x000fc6000ff1e0ff */
[----:B------:R-:W-:Y:S01]  /*32940*/  IMAD R45, R45, UR8, R48 ;  /* 0x000000082d2d7c24 */ /* 0x000fe2000f8e0230 */
[----:B------:R-:W-:-:S04]  /*32950*/  LEA.HI.X.SX32 R53, R49, UR5, 0x1, P0 ;  /* 0x0000000531357c11 */ /* 0x000fc800080f0eff */
[C---:B------:R-:W-:Y:S01]  /*32960*/  IADD3 R48, P0, PT, R45.reuse, UR4, RZ ;  /* 0x000000042d307c10 */ /* 0x040fe2000ff1e0ff */
[----:B0-----:R-:W-:Y:S01]  /*32970*/  I2F.S8 R41, UR9 ;  /* 0x0000000900297d06 */ /* 0x001fe20008001400 */
[----:B------:R0:W4:Y:S02]  /*32980*/  LDG.E.U8 R9, desc[UR6][R52.64] ;  /* 0x0000000634097981 */ /* 0x000124000c1e1100 */
[----:B------:R-:W-:-:S05]  /*32990*/  LEA.HI.X.SX32 R49, R45, UR5, 0x1, P0 ;  /* 0x000000052d317c11 */ /* 0x000fca00080f0eff */
[----:B---3--:R-:W1:Y:S01]  /*329a0*/  I2F.S8 R45, UR10 ;  /* 0x0000000a002d7d06 */ /* 0x008e620008001400 */
[----:B------:R-:W3:Y:S01]  /*329b0*/  LDCU.U8 UR9, c[0x3][0x3e2] ;  /* 0x00c07c40ff0977ac */ /* 0x000ee20008000000 */
[----:B------:R5:W4:Y:S01]  /*329c0*/  LDG.E.U8 R48, desc[UR6][R48.64] ;  /* 0x0000000630307981 */ /* 0x000b22000c1e1100 */
[-C--:B-1----:R-:W-:Y:S01]  /*329d0*/  FMUL R54, R0, R45.reuse ;  /* 0x0000002d00367220 */ /* 0x082fe20000400000 */
[----:B------:R-:W-:-:S04]  /*329e0*/  FMUL R45, R13, R45 ;  /* 0x0000002d0d2d7220 */ /* 0x000fc80000400000 */
[-C--:B------:R-:W-:Y:S01]  /*329f0*/  FFMA R45, R0, R41.reuse, R45 ;  /* 0x00000029002d7223 */ /* 0x080fe2000000002d */
[----:B------:R-:W-:-:S03]  /*32a00*/  FFMA R54, R13, R41, -R54 ;  /* 0x000000290d367223 */ /* 0x000fc60000000836 */
[----:B------:R-:W-:Y:S01]  /*32a10*/  FADD R45, R45, 0.5 ;  /* 0x3f0000002d2d7421 */ /* 0x000fe20000000000 */
[----:B------:R-:W-:-:S05]  /*32a20*/  FADD R54, R54, 0.5 ;  /* 0x3f00000036367421 */ /* 0x000fca0000000000 */
[----:B------:R-:W1:Y:S08]  /*32a30*/  F2I.TRUNC.NTZ R45, R45 ;  /* 0x0000002d002d7305 */ /* 0x000e70000020f100 */
[----:B------:R-:W2:Y:S01]  /*32a40*/  F2I.TRUNC.NTZ R54, R54 ;  /* 0x0000003600367305 */ /* 0x000ea2000020f100 */
[----:B------:R-:W0:Y:S01]  /*32a50*/  LDCU.U8 UR10, c[0x3][0x3e3] ;  /* 0x00c07c60ff0a77ac */ /* 0x000e220008000000 */
[----:B-1----:R-:W-:-:S05]  /*32a60*/  IMAD.IADD R58, R10, 0x1, R45 ;  /* 0x000000010a3a7824 */ /* 0x002fca00078e022d */
[----:B------:R-:W-:Y:S02]  /*32a70*/  ISETP.GE.AND P0, PT, R58, RZ, PT ;  /* 0x000000ff3a00720c */ /* 0x000fe40003f06270 */
[----:B------:R-:W-:Y:S01]  /*32a80*/  VIMNMX R58, PT, PT, R11, R58, PT ;  /* 0x0000003a0b3a7248 */ /* 0x000fe20003fe0100 */
[----:B--2---:R-:W-:-:S03]  /*32a90*/  IMAD.IADD R41, R7, 0x1, R54 ;  /* 0x0000000107297824 */ /* 0x004fc600078e0236 */
[----:B------:R-:W-:Y:S02]  /*32aa0*/  SEL R58, R58, RZ, P0 ;  /* 0x000000ff3a3a7207 */ /* 0x000fe40000000000 */
[----:B------:R-:W-:Y:S02]  /*32ab0*/  ISETP.GE.AND P0, PT, R41, RZ, PT ;  /* 0x000000ff2900720c */ /* 0x000fe40003f06270 */
[----:B------:R-:W-:Y:S01]  /*32ac0*/  VIMNMX R41, PT, PT, R12, R41, PT ;  /* 0x000000290c297248 */ /* 0x000fe20003fe0100 */
[----:B0-----:R-:W0:Y:S03]  /*32ad0*/  I2F.S8 R45, UR10 ;  /* 0x0000000a002d7d06 */ /* 0x001e260008001400 */
[----:B------:R-:W-:-:S05]  /*32ae0*/  SEL R41, R41, RZ, P0 ;  /* 0x000000ff29297207 */ /* 0x000fca0000000000 */
[----:B------:R-:W-:Y:S02]  /*32af0*/  IMAD R58, R58, UR8, R41 ;  /* 0x000000083a3a7c24 */ /* 0x000fe4000f8e0229 */
[----:B---3--:R-:W1:Y:S01]  /*32b00*/  I2F.S8 R41, UR9 ;  /* 0x0000000900297d06 */ /* 0x008e620008001400 */
[C---:B------:R-:W-:Y:S02]  /*32b10*/  LOP3.LUT P6, RZ, R37.reuse, 0x8000000, RZ, 0xc0, !PT ;  /* 0x0800000025ff7812 */ /* 0x040fe400078cc0ff */
[----:B------:R-:W-:Y:S01]  /*32b20*/  LOP3.LUT P5, RZ, R37, 0x2, RZ, 0xc0, !PT ;  /* 0x0000000225ff7812 */ /* 0x000fe200078ac0ff */
[----:B------:R-:W2:Y:S01]  /*32b30*/  LDCU.U8 UR10, c[0x3][0x3e5] ;  /* 0x00c07ca0ff0a77ac */ /* 0x000ea20008000000 */
[CC--:B0-----:R-:W-:Y:S01]  /*32b40*/  FMUL R52, R0.reuse, R45.reuse ;  /* 0x0000002d00347220 */ /* 0x0c1fe20000400000 */
[----:B------:R-:W-:Y:S01]  /*32b50*/  FMUL R45, R13, R45 ;  /* 0x0000002d0d2d7220 */ /* 0x000fe20000400000 */
[----:B------:R-:W0:Y:S03]  /*32b60*/  LDCU.U8 UR9, c[0x3][0x3e4] ;  /* 0x00c07c80ff0977ac */ /* 0x000e260008000000 */
[----:B-1----:R-:W-:-:S04]  /*32b70*/  FFMA R45, R0, R41, R45 ;  /* 0x00000029002d7223 */ /* 0x002fc8000000002d */
[----:B------:R-:W-:Y:S01]  /*32b80*/  FADD R45, R45, 0.5 ;  /* 0x3f0000002d2d7421 */ /* 0x000fe20000000000 */
[----:B------:R-:W-:-:S05]  /*32b90*/  FFMA R52, R13, R41, -R52 ;  /* 0x000000290d347223 */ /* 0x000fca0000000834 */
[----:B------:R-:W1:Y:S01]  /*32ba0*/  F2I.TRUNC.NTZ R45, R45 ;  /* 0x0000002d002d7305 */ /* 0x000e62000020f100 */
[----:B------:R-:W-:-:S07]  /*32bb0*/  FADD R41, R52, 0.5 ;  /* 0x3f00000034297421 */ /* 0x000fce0000000000 */
[----:B------:R-:W5:Y:S01]  /*32bc0*/  F2I.TRUNC.NTZ R52, R41 ;  /* 0x0000002900347305 */ /* 0x000f62000020f100 */
[----:B-1----:R-:W-:-:S05]  /*32bd0*/  IMAD.IADD R54, R10, 0x1, R45 ;  /* 0x000000010a367824 */ /* 0x002fca00078e022d */
[----:B------:R-:W-:Y:S02]  /*32be0*/  ISETP.GE.AND P0, PT, R54, RZ, PT ;  /* 0x000000ff3600720c */ /* 0x000fe40003f06270 */
[----:B------:R-:W-:Y:S01]  /*32bf0*/  VIMNMX R54, PT, PT, R11, R54, PT ;  /* 0x000000360b367248 */ /* 0x000fe20003fe0100 */
[----:B-----5:R-:W-:-:S03]  /*32c00*/  IMAD.IADD R49, R7, 0x1, R52 ;  /* 0x0000000107317824 */ /* 0x020fc600078e0234 */
[----:B------:R-:W-:Y:S02]  /*32c10*/  SEL R54, R54, RZ, P0 ;  /* 0x000000ff36367207 */ /* 0x000fe40000000000 */
[----:B------:R-:W-:Y:S02]  /*32c20*/  ISETP.GE.AND P0, PT, R49, RZ, PT ;  /* 0x000000ff3100720c */ /* 0x000fe40003f06270 */
[----:B------:R-:W-:-:S04]  /*32c30*/  VIMNMX R49, PT, PT, R12, R49, PT ;  /* 0x000000310c317248 */ /* 0x000fc80003fe0100 */
[----:B------:R-:W-:Y:S02]  /*32c40*/  SEL R49, R49, RZ, P0 ;  /* 0x000000ff31317207 */ /* 0x000fe40000000000 */
[----:B------:R-:W-:Y:S02]  /*32c50*/  LOP3.LUT P0, RZ, R37, 0x40000000, RZ, 0xc0, !PT ;  /* 0x4000000025ff7812 */ /* 0x000fe4000780c0ff */
[----:B------:R-:W-:Y:S02]  /*32c60*/  P2R R56, PR, RZ, 0x20 ;  /* 0x00000020ff387803 */ /* 0x000fe40000000000 */
[----:B------:R-:W-:Y:S01]  /*32c70*/  LOP3.LUT P5, RZ, R34, 0x200000, RZ, 0xc0, !PT ;  /* 0x0020000022ff7812 */ /* 0x000fe200078ac0ff */
[----:B------:R-:W-:-:S03]  /*32c80*/  @!P6 VIADD R4, R4, 0x2000 ;  /* 0x000020000404e836 */ /* 0x000fc60000000000 */
[----:B------:R-:W-:Y:S02]  /*32c90*/  P2R R55, PR, RZ, 0x20 ;  /* 0x00000020ff377803 */ /* 0x000fe40000000000 */
[----:B------:R-:W-:Y:S01]  /*32ca0*/  LOP3.LUT P5, RZ, R37, 0x80, RZ, 0xc0, !PT ;  /* 0x0000008025ff7812 */ /* 0x000fe200078ac0ff */
[----:B------:R-:W-:Y:S02]  /*32cb0*/  IMAD R49, R54, UR8, R49 ;  /* 0x0000000836317c24 */ /* 0x000fe4000f8e0231 */
[----:B------:R-:W-:Y:S01]  /*32cc0*/  @!P0 VIADD R4, R4, 0x4000 ;  /* 0x0000400004048836 */ /* 0x000fe20000000000 */
[----:B------:R-:W-:-:S04]  /*32cd0*/  IADD3 R52, P0, PT, R58, UR4, RZ ;  /* 0x000000043a347c10 */ /* 0x000fc8000ff1e0ff */
[----:B------:R-:W-:Y:S02]  /*32ce0*/  LEA.HI.X.SX32 R53, R58, UR5, 0x1, P0 ;  /* 0x000000053a357c11 */ /* 0x000fe400080f0eff */
[----:B------:R-:W-:-:S03]  /*32cf0*/  IADD3 R54, P0, PT, R49, UR4, RZ ;  /* 0x0000000431367c10 */ /* 0x000fc6000ff1e0ff */
[----:B------:R-:W-:Y:S01]  /*32d00*/  @!P5 VIADD R3, R3, 0x2000 ;  /* 0x000020000303d836 */ /* 0x000fe20000000000 */
[----:B------:R-:W-:Y:S01]  /*32d10*/  ISETP.NE.AND P5, PT, R55, RZ, PT ;  /* 0x000000ff3700720c */ /* 0x000fe20003fa5270 */
[----:B------:R-:W3:Y:S01]  /*32d20*/  LDG.E.U8 R52, desc[UR6][R52.64] ;  /* 0x0000000634347981 */ /* 0x000ee2000c1e1100 */
[----:B------:R-:W-:-:S06]  /*32d30*/  LEA.HI.X.SX32 R55, R49, UR5, 0x1, P0 ;  /* 0x0000000531377c11 */ /* 0x000fcc00080f0eff */
[----:B------:R1:W3:Y:S01]  /*32d40*/  LDG.E.U8 R55, desc[UR6][R54.64] ;  /* 0x0000000636377981 */ /* 0x0002e2000c1e1100 */
[----:B--2---:R-:W2:Y:S08]  /*32d50*/  I2F.S8 R45, UR10 ;  /* 0x0000000a002d7d06 */ /* 0x004eb00008001400 */
[----:B0-----:R-:W0:Y:S01]  /*32d60*/  I2F.S8 R41, UR9 ;  /* 0x0000000900297d06 */ /* 0x001e220008001400 */
[----:B------:R-:W-:Y:S01]  /*32d70*/  ISETP.GE.U32.AND P0, PT, R47, R50, PT ;  /* 0x000000322f00720c */ /* 0x000fe20003f06070 */
[-C--:B--2---:R-:W-:Y:S01]  /*32d80*/  FMUL R50, R0, R45.reuse ;  /* 0x0000002d00327220 */ /* 0x084fe20000400000 */
[----:B------:R-:W-:-:S04]  /*32d90*/  FMUL R45, R13, R45 ;  /* 0x0000002d0d2d7220 */ /* 0x000fc80000400000 */
[-C--:B0-----:R-:W-:Y:S01]  /*32da0*/  FFMA R45, R0, R41.reuse, R45 ;  /* 0x00000029002d7223 */ /* 0x081fe2000000002d */
[----:B------:R-:W-:-:S03]  /*32db0*/  FFMA R50, R13, R41, -R50 ;  /* 0x000000290d327223 */ /* 0x000fc60000000832 */
[----:B------:R-:W-:Y:S01]  /*32dc0*/  FADD R45, R45, 0.5 ;  /* 0x3f0000002d2d7421 */ /* 0x000fe20000000000 */
[----:B------:R-:W-:-:S05]  /*32dd0*/  FADD R50, R50, 0.5 ;  /* 0x3f00000032327421 */ /* 0x000fca0000000000 */
[----:B------:R-:W1:Y:S08]  /*32de0*/  F2I.TRUNC.NTZ R45, R45 ;  /* 0x0000002d002d7305 */ /* 0x000e70000020f100 */
[----:B------:R-:W0:Y:S01]  /*32df0*/  F2I.TRUNC.NTZ R50, R50 ;  /* 0x0000003200327305 */ /* 0x000e22000020f100 */
[----:B------:R-:W-:Y:S01]  /*32e00*/  LOP3.LUT R36, R36, 0xffffffdf, RZ, 0xc0, !PT ;  /* 0xffffffdf24247812 */ /* 0x000fe200078ec0ff */
[----:B------:R-:W2:Y:S01]  /*32e10*/  LDCU.U8 UR10, c[0x3][0x3e7] ;  /* 0x00c07ce0ff0a77ac */ /* 0x000ea20008000000 */
[----:B-1----:R-:W-:-:S02]  /*32e20*/  IMAD.IADD R54, R10, 0x1, R45 ;  /* 0x000000010a367824 */ /* 0x002fc400078e022d */
[----:B------:R-:W-:Y:S01]  /*32e30*/  @P0 LOP3.LUT R36, R36, 0x20, RZ, 0xfc, !PT ;  /* 0x0000002024240812 */ /* 0x000fe200078efcff */
[----:B------:R-:W1:Y:S02]  /*32e40*/  LDCU.U8 UR9, c[0x3][0x3e6] ;  /* 0x00c07cc0ff0977ac */ /* 0x000e640008000000 */
[----:B------:R-:W-:Y:S02]  /*32e50*/  ISETP.GE.AND P0, PT, R54, RZ, PT ;  /* 0x000000ff3600720c */ /* 0x000fe40003f06270 */
[----:B------:R-:W-:Y:S01]  /*32e60*/  VIMNMX R54, PT, PT, R11, R54, PT ;  /* 0x000000360b367248 */ /* 0x000fe20003fe0100 */
[----:B0-----:R-:W-:-:S03]  /*32e70*/  IMAD.IADD R41, R7, 0x1, R50 ;  /* 0x0000000107297824 */ /* 0x001fc600078e0232 */
[----:B------:R-:W-:Y:S02]  /*32e80*/  SEL R54, R54, RZ, P0 ;  /* 0x000000ff36367207 */ /* 0x000fe40000000000 */
[----:B------:R-:W-:Y:S02]  /*32e90*/  ISETP.GE.AND P0, PT, R41, RZ, PT ;  /* 0x000000ff2900720c */ /* 0x000fe40003f06270 */
[----:B------:R-:W-:-:S04]  /*32ea0*/  VIMNMX R41, PT, PT, R12, R41, PT ;  /* 0x000000290c297248 */ /* 0x000fc80003fe0100 */
[----:B------:R-:W-:Y:S02]  /*32eb0*/  SEL R47, R41, RZ, P0 ;  /* 0x000000ff292f7207 */ /* 0x000fe40000000000 */
[----:B--2---:R-:W0:Y:S01]  /*32ec0*/  I2F.S8 R41, UR10 ;  /* 0x0000000a00297d06 */ /* 0x004e220008001400 */
[----:B------:R-:W-:Y:S01]  /*32ed0*/  LOP3.LUT P4, RZ, R34, 0x10000, RZ, 0xc0, !PT ;  /* 0x0001000022ff7812 */ /* 0x000fe2000788c0ff */
[----:B------:R-:W2:Y:S01]  /*32ee0*/  LDCU.U8 UR10, c[0x3][0x3e9] ;  /* 0x00c07d20ff0a77ac */ /* 0x000ea20008000000 */
[----:B------:R-:W-:-:S11]  /*32ef0*/  LOP3.LUT R36, R36, 0xffffffef, RZ, 0xc0, !PT ;  /* 0xffffffef24247812 */ /* 0x000fd600078ec0ff */
[----:B------:R-:W-:Y:S01]  /*32f00*/  @!P4 VIADD R2, R2, 0x2000 ;  /* 0x000020000202c836 */ /* 0x000fe20000000000 */
[----:B----4-:R-:W-:Y:S02]  /*32f10*/  ISETP.GE.U32.AND P0, PT, R9, R48, PT ;  /* 0x000000300900720c */ /* 0x010fe40003f06070 */
[----:B-1----:R-:W1:Y:S01]  /*32f20*/  I2F.S8 R9, UR9 ;  /* 0x0000000900097d06 */ /* 0x002e620008001400 */
        /* <DEDUP_REMOVED lines=16> */
[----:B------:R-:W-:Y:S01]  /*33030*/  VIMNMX R45, PT, PT, R12, R45, PT ;  /* 0x0000002d0c2d7248 */ /* 0x000fe20003fe0100 */
[----:B------:R-:W-:Y:S01]  /*33040*/  @!P5 VIADD R2, R2, 0x4000 ;  /* 0x000040000202d836 */ /* 0x000fe20000000000 */
[----:B------:R-:W-:Y:S02]  /*33050*/  ISETP.NE.AND P5, PT, R56, RZ, PT ;  /* 0x000000ff3800720c */ /* 0x000fe40003fa5270 */
[----:B------:R-:W-:Y:S02]  /*33060*/  SEL R56, R45, RZ, P0 ;  /* 0x000000ff2d387207 */ /* 0x000fe40000000000 */
[----:B--2---:R-:W1:Y:S08]  /*33070*/  I2F.S8 R45, UR10 ;  /* 0x0000000a002d7d06 */ /* 0x004e700008001400 */
[----:B0-----:R-:W0:Y:S01]  /*33080*/  I2F.S8 R41, UR9 ;  /* 0x0000000900297d06 */ /* 0x001e220008001400 */
[-C--:B-1----:R-:W-:Y:S01]  /*33090*/  FMUL R50, R0, R45.reuse ;  /* 0x0000002d00327220 */ /* 0x082fe20000400000 */
[----:B------:R-:W-:-:S04]  /*330a0*/  FMUL R45, R13, R45 ;  /* 0x0000002d0d2d7220 */ /* 0x000fc80000400000 */
[----:B0-----:R-:W-:-:S04]  /*330b0*/  FFMA R45, R0, R41, R45 ;  /* 0x00000029002d7223 */ /* 0x001fc8000000002d */
[----:B------:R-:W-:Y:S01]  /*330c0*/  FADD R45, R45, 0.5 ;  /* 0x3f0000002d2d7421 */ /* 0x000fe20000000000 */
[----:B------:R-:W0:Y:S05]  /*330d0*/  LDCU.U8 UR10, c[0x3][0x3eb] ;  /* 0x00c07d60ff0a77ac */ /* 0x000e2a0008000000 */
[----:B------:R-:W1:Y:S01]  /*330e0*/  F2I.TRUNC.NTZ R45, R45 ;  /* 0x0000002d002d7305 */ /* 0x000e62000020f100 */
[----:B------:R-:W2:Y:S01]  /*330f0*/  LDCU.U8 UR9, c[0x3][0x3ea] ;  /* 0x00c07d40ff0977ac */ /* 0x000ea20008000000 */
[----:B------:R-:W-:Y:S01]  /*33100*/  LOP3.LUT R36, R36, 0xfffffff7, RZ, 0xc0, !PT ;  /* 0xfffffff724247812 */ /* 0x000fe200078ec0ff */
[----:B------:R-:W-:-:S04]  /*33110*/  FFMA R50, R13, R41, -R50 ;  /* 0x000000290d327223 */ /* 0x000fc80000000832 */
[----:B------:R-:W-:Y:S01]  /*33120*/  FADD R41, R50, 0.5 ;  /* 0x3f00000032297421 */ /* 0x000fe20000000000 */
[----:B-1----:R-:W-:Y:S02]  /*33130*/  IMAD.IADD R48, R10, 0x1, R45 ;  /* 0x000000010a307824 */ /* 0x002fe400078e022d */
[----:B0-----:R-:W0:Y:S01]  /*33140*/  I2F.S8 R45, UR10 ;  /* 0x0000000a002d7d06 */ /* 0x001e220008001400 */
[----:B------:R-:W-:Y:S01]  /*33150*/  IMAD R47, R54, UR8, R47 ;  /* 0x00000008362f7c24 */ /* 0x000fe2000f8e022f */
[----:B---3--:R-:W-:-:S13]  /*33160*/  ISETP.GE.U32.AND P0, PT, R52, R55, PT ;  /* 0x000000373400720c */ /* 0x008fda0003f06070 */
[----:B------:R-:W-:Y:S02]  /*33170*/  @P0 LOP3.LUT R36, R36, 0x8, RZ, 0xfc, !PT ;  /* 0x0000000824240812 */ /* 0x000fe400078efcff */
[----:B------:R-:W-:Y:S02]  /*33180*/  ISETP.GE.AND P0, PT, R48, RZ, PT ;  /* 0x000000ff3000720c */ /* 0x000fe40003f06270 */
[----:B------:R-:W-:-:S04]  /*33190*/  VIMNMX R48, PT, PT, R11, R48, PT ;  /* 0x000000300b307248 */ /* 0x000fc80003fe0100 */
[----:B------:R-:W-:Y:S02]  /*331a0*/  SEL R53, R48, RZ, P0 ;  /* 0x000000ff30357207 */ /* 0x000fe40000000000 */
[----:B------:R-:W1:Y:S08]  /*331b0*/  F2I.TRUNC.NTZ R48, R41 ;  /* 0x0000002900307305 */ /* 0x000e70000020f100 */
[----:B--2---:R-:W2:Y:S01]  /*331c0*/  I2F.S8 R41, UR9 ;  /* 0x0000000900297d06 */ /* 0x004ea20008001400 */
[CC--:B0-----:R-:W-:Y:S01]  /*331d0*/  FMUL R52, R0.reuse, R45.reuse ;  /* 0x0000002d00347220 */ /* 0x0c1fe20000400000 */
[----:B------:R-:W-:Y:S01]  /*331e0*/  FMUL R45, R13, R45 ;  /* 0x0000002d0d2d7220 */ /* 0x000fe20000400000 */
[----:B------:R-:W-:Y:S01]  /*331f0*/  IMAD R9, R9, UR8, R56 ;  /* 0x0000000809097c24 */ /* 0x000fe2000f8e0238 */
[----:B------:R-:W0:Y:S01]  /*33200*/  LDCU.U8 UR10, c[0x3][0x3ed] ;  /* 0x00c07da0ff0a77ac */ /* 0x000e220008000000 */
[----:B-1----:R-:W-:Y:S01]  /*33210*/  IMAD.IADD R49, R7, 0x1, R48 ;  /* 0x0000000107317824 */ /* 0x002fe200078e0230 */
[----:B------:R-:W1:Y:S01]  /*33220*/  LDCU.U8 UR9, c[0x3][0x3ec] ;  /* 0x00c07d80ff0977ac */ /* 0x000e620008000000 */
[----:B--2---:R-:W-:-:S04]  /*33230*/  FFMA R45, R0, R41, R45 ;  /* 0x00000029002d7223 */ /* 0x004fc8000000002d */
[----:B------:R-:W-:Y:S01]  /*33240*/  FADD R45, R45, 0.5 ;  /* 0x3f0000002d2d7421 */ /* 0x000fe20000000000 */
[----:B------:R-:W-:Y:S02]  /*33250*/  ISETP.GE.AND P0, PT, R49, RZ, PT ;  /* 0x000000ff3100720c */ /* 0x000fe40003f06270 */
[----:B------:R-:W-:-:S03]  /*33260*/  VIMNMX R49, PT, PT, R12, R49, PT ;  /* 0x000000310c317248 */ /* 0x000fc60003fe0100 */
[----:B------:R-:W2:Y:S01]  /*33270*/  F2I.TRUNC.NTZ R45, R45 ;  /* 0x0000002d002d7305 */ /* 0x000ea2000020f100 */
[----:B------:R-:W-:Y:S02]  /*33280*/  SEL R58, R49, RZ, P0 ;  /* 0x000000ff313a7207 */ /* 0x000fe40000000000 */
[----:B------:R-:W-:-:S04]  /*33290*/  IADD3 R50, P0, PT, R47, UR4, RZ ;  /* 0x000000042f327c10 */ /* 0x000fc8000ff1e0ff */
[----:B------:R-:W-:Y:S02]  /*332a0*/  LEA.HI.X.SX32 R51, R47, UR5, 0x1, P0 ;  /* 0x000000052f337c11 */ /* 0x000fe400080f0eff */
[----:B------:R-:W-:-:S04]  /*332b0*/  IADD3 R48, P0, PT, R9, UR4, RZ ;  /* 0x0000000409307c10 */ /* 0x000fc8000ff1e0ff */
[----:B------:R-:W-:Y:S02]  /*332c0*/  LEA.HI.X.SX32 R49, R9, UR5, 0x1, P0 ;  /* 0x0000000509317c11 */ /* 0x000fe400080f0eff */
[----:B------:R2:W3:Y:S01]  /*332d0*/  LDG.E.U8 R9, desc[UR6][R50.64] ;  /* 0x0000000632097981 */ /* 0x0004e2000c1e1100 */
[----:B------:R-:W-:-:S03]  /*332e0*/  FFMA R52, R13, R41, -R52 ;  /* 0x000000290d347223 */ /* 0x000fc60000000834 */
[----:B------:R4:W3:Y:S01]  /*332f0*/  LDG.E.U8 R48, desc[UR6][R48.64] ;  /* 0x0000000630307981 */ /* 0x0008e2000c1e1100 */
[----:B--2---:R-:W-:Y:S02]  /*33300*/  IMAD.IADD R50, R10, 0x1, R45 ;  /* 0x000000010a327824 */ /* 0x004fe400078e022d */
[----:B------:R-:W-:-:S03]  /*33310*/  FADD R41, R52, 0.5 ;  /* 0x3f00000034297421 */ /* 0x000fc60000000000 */
[----:B------:R-:W-:Y:S02]  /*33320*/  ISETP.GE.AND P0, PT, R50, RZ, PT ;  /* 0x000000ff3200720c */ /* 0x000fe40003f06270 */
[----:B------:R-:W-:-:S04]  /*33330*/  VIMNMX R50, PT, PT, R11, R50, PT ;  /* 0x000000320b327248 */ /* 0x000fc80003fe0100 */
[----:B------:R-:W-:Y:S02]  /*33340*/  SEL R47, R50, RZ, P0 ;  /* 0x000000ff322f7207 */ /* 0x000fe40000000000 */
[----:B------:R-:W4:Y:S01]  /*33350*/  F2I.TRUNC.NTZ R50, R41 ;  /* 0x0000002900327305 */ /* 0x000f22000020f100 */
[----:B------:R-:W-:Y:S02]  /*33360*/  IMAD R53, R53, UR8, R58 ;  /* 0x0000000835357c24 */ /* 0x000fe4000f8e023a */
[----:B----4-:R-:W-:-:S05]  /*33370*/  IMAD.IADD R49, R7, 0x1, R50 ;  /* 0x0000000107317824 */ /* 0x010fca00078e0232 */
[----:B------:R-:W-:Y:S02]  /*33380*/  ISETP.GE.AND P0, PT, R49, RZ, PT ;  /* 0x000000ff3100720c */ /* 0x000fe40003f06270 */
[----:B------:R-:W-:-:S04]  /*33390*/  VIMNMX R49, PT, PT, R12, R49, PT ;  /* 0x000000310c317248 */ /* 0x000fc80003fe0100 */
[----:B------:R-:W-:Y:S02]  /*333a0*/  SEL R50, R49, RZ, P0 ;  /* 0x000000ff31327207 */ /* 0x000fe40000000000 */
[----:B------:R-:W-:-:S03]  /*333b0*/  IADD3 R52, P0, PT, R53, UR4, RZ ;  /* 0x0000000435347c10 */ /* 0x000fc6000ff1e0ff */
[----:B------:R-:W-:Y:S01]  /*333c0*/  IMAD R47, R47, UR8, R50 ;  /* 0x000000082f2f7c24 */ /* 0x000fe2000f8e0232 */
[----:B------:R-:W-:-:S04]  /*333d0*/  LEA.HI.X.SX32 R53, R53, UR5, 0x1, P0 ;  /* 0x0000000535357c11 */ /* 0x000fc800080f0eff */
[C---:B------:R-:W-:Y:S01]  /*333e0*/  IADD3 R50, P0, PT, R47.reuse, UR4, RZ ;  /* 0x000000042f327c10 */ /* 0x040fe2000ff1e0ff */
[----:B-1----:R-:W-:Y:S01]  /*333f0*/  I2F.S8 R45, UR9 ;  /* 0x00000009002d7d06 */ /* 0x002fe20008001400 */
[----:B------:R1:W2:Y:S02]  /*33400*/  LDG.E.U8 R41, desc[UR6][R52.64] ;  /* 0x0000000634297981 */ /* 0x0002a4000c1e1100 */
[----:B------:R-:W-:-:S05]  /*33410*/  LEA.HI.X.SX32 R51, R47, UR5, 0x1, P0 ;  /* 0x000000052f337c11 */ /* 0x000fca00080f0eff */
[----:B0-----:R-:W0:Y:S01]  /*33420*/  I2F.S8 R47, UR10 ;  /* 0x0000000a002f7d06 */ /* 0x001e220008001400 */
[----:B------:R-:W4:Y:S01]  /*33430*/  LDCU.U8 UR9, c[0x3][0x3ee] ;  /* 0x00c07dc0ff0977ac */ /* 0x000f220008000000 */
        /* <DEDUP_REMOVED lines=8> */
[----:B------:R-:W5:Y:S01]  /*334c0*/  F2I.TRUNC.NTZ R54, R54 ;  /* 0x0000003600367305 */ /* 0x000f62000020f100 */
[----:B------:R-:W1:Y:S01]  /*334d0*/  LDCU.U8 UR10, c[0x3][0x3ef] ;  /* 0x00c07de0ff0a77ac */ /* 0x000e620008000000 */
[----:B0-----:R-:W-:-:S05]  /*334e0*/  IMAD.IADD R56, R10, 0x1, R47 ;  /* 0x000000010a387824 */ /* 0x001fca00078e022f */
[----:B------:R-:W-:Y:S02]  /*334f0*/  ISETP.GE.AND P0, PT, R56, RZ, PT ;  /* 0x000000ff3800720c */ /* 0x000fe40003f06270 */
[----:B------:R-:W-:Y:S01]  /*33500*/  VIMNMX R56, PT, PT, R11, R56, PT ;  /* 0x000000380b387248 */ /* 0x000fe20003fe0100 */
[----:B-----5:R-:W-:-:S03]  /*33510*/  IMAD.IADD R45, R7, 0x1, R54 ;  /* 0x00000001072d7824 */ /* 0x020fc600078e0236 */
[----:B------:R-:W-:Y:S02]  /*33520*/  SEL R56, R56, RZ, P0 ;  /* 0x000000ff38387207 */ /* 0x000fe40000000000 */
[----:B------:R-:W-:Y:S02]  /*33530*/  ISETP.GE.AND P0, PT, R45, RZ, PT ;  /* 0x000000ff2d00720c */ /* 0x000fe40003f06270 */
[----:B------:R-:W-:Y:S01]  /*33540*/  VIMNMX R45, PT, PT, R12, R45, PT ;  /* 0x0000002d0c2d7248 */ /* 0x000fe20003fe0100 */
[----:B-1----:R-:W0:Y:S03]  /*33550*/  I2F.S8 R47, UR10 ;  /* 0x0000000a002f7d06 */ /* 0x002e260008001400 */
[----:B------:R-:W-:-:S05]  /*33560*/  SEL R45, R45, RZ, P0 ;  /* 0x000000ff2d2d7207 */ /* 0x000fca0000000000 */
[----:B------:R-:W-:Y:S02]  /*33570*/  IMAD R56, R56, UR8, R45 ;  /* 0x0000000838387c24 */ /* 0x000fe4000f8e022d */
[----:B----4-:R-:W1:Y:S01]  /*33580*/  I2F.S8 R45, UR9 ;  /* 0x00000009002d7d06 */ /* 0x010e620008001400 */
[----:B------:R-:W-:Y:S01]  /*33590*/  LOP3.LUT P2, RZ, R37, 0x4000000, RZ, 0xc0, !PT ;  /* 0x0400000025ff7812 */ /* 0x000fe2000784c0ff */
[----:B------:R-:W-:Y:S02]  /*335a0*/  @!P5 VIADD R3, R3, 0x4000 ;  /* 0x000040000303d836 */ /* 0x000fe40000000000 */
[CC--:B0-----:R-:W-:Y:S01]  /*335b0*/  FMUL R52, R0.reuse, R47.reuse ;  /* 0x0000002f00347220 */ /* 0x0c1fe20000400000 */
[----:B------:R-:W-:Y:S01]  /*335c0*/  FMUL R47, R13, R47 ;  /* 0x0000002f0d2f7220 */ /* 0x000fe20000400000 */
[C---:B------:R-:W-:Y:S02]  /*335d0*/  LOP3.LUT P6, RZ, R37.reuse, 0x1000000, RZ, 0xc0, !PT ;  /* 0x0100000025ff7812 */ /* 0x040fe400078cc0ff */
[----:B------:R-:W-:Y:S01]  /*335e0*/  LOP3.LUT P3, RZ, R37, 0x8, RZ, 0xc0, !PT ;  /* 0x0000000825ff7812 */ /* 0x000fe2000786c0ff */
[----:B------:R-:W0:Y:S01]  /*335f0*/  LDCU.U8 UR10, c[0x3][0x3f1] ;  /* 0x00c07e20ff0a77ac */ /* 0x000e220008000000 */
[----:B------:R-:W4:Y:S01]  /*33600*/  LDCU.U8 UR9, c[0x3][0x3f0] ;  /* 0x00c07e00ff0977ac */ /* 0x000f220008000000 */
        /* <DEDUP_REMOVED lines=12> */
[----:B------:R-:W-:Y:S02]  /*336d0*/  VIMNMX R49, PT, PT, R12, R49, PT ;  /* 0x000000310c317248 */ /* 0x000fe40003fe0100 */
[----:B------:R-:W-:Y:S02]  /*336e0*/  LOP3.LUT P5, RZ, R37, 0x40, RZ, 0xc0, !PT ;  /* 0x0000004025ff7812 */ /* 0x000fe400078ac0ff */
[----:B------:R-:W-:Y:S02]  /*336f0*/  SEL R49, R49, RZ, P0 ;  /* 0x000000ff31317207 */ /* 0x000fe40000000000 */
[----:B------:R-:W-:-:S02]  /*33700*/  LOP3.LUT P0, RZ, R34, 0x2, RZ, 0xc0, !PT ;  /* 0x0000000222ff7812 */ /* 0x000fc4000780c0ff */
[----:B------:R-:W-:Y:S02]  /*33710*/  P2R R57, PR, RZ, 0x20 ;  /* 0x00000020ff397803 */ /* 0x000fe40000000000 */
[----:B------:R-:W-:Y:S01]  /*33720*/  LOP3.LUT P5, RZ, R34, 0x1000000, RZ, 0xc0, !PT ;  /* 0x0100000022ff7812 */ /* 0x000fe200078ac0ff */
[----:B------:R-:W-:-:S03]  /*33730*/  @!P2 VIADD R4, R4, 0x8000 ;  /* 0x000080000404a836 */ /* 0x000fc60000000000 */
[----:B------:R-:W-:Y:S01]  /*33740*/  P2R R55, PR, RZ, 0x20 ;  /* 0x00000020ff377803 */ /* 0x000fe20000000000 */
[----:B------:R-:W-:Y:S01]  /*33750*/  @!P6 VIADD R4, R4, 0x10000 ;  /* 0x000100000404e836 */ /* 0x000fe20000000000 */
[----:B------:R-:W-:Y:S01]  /*33760*/  LOP3.LUT P5, RZ, R37, 0x8000, RZ, 0xc0, !PT ;  /* 0x0000800025ff7812 */ /* 0x000fe200078ac0ff */
[----:B------:R-:W-:Y:S02]  /*33770*/  IMAD R49, R54, UR8, R49 ;  /* 0x0000000836317c24 */ /* 0x000fe4000f8e0231 */
[----:B------:R-:W-:Y:S01]  /*33780*/  @!P0 VIADD R4, R4, 0x20000 ;  /* 0x0002000004048836 */ /* 0x000fe20000000000 */
[----:B------:R-:W-:Y:S01]  /*33790*/  IADD3 R52, P0, PT, R56, UR4, RZ ;  /* 0x0000000438347c10 */ /* 0x000fe2000ff1e0ff */
[----:B------:R-:W-:-:S03]  /*337a0*/  @!P3 VIADD R3, R3, 0x8000 ;  /* 0x000080000303b836 */ /* 0x000fc60000000000 */
[----:B------:R-:W-:Y:S02]  /*337b0*/  LEA.HI.X.SX32 R53, R56, UR5, 0x1, P0 ;  /* 0x0000000538357c11 */ /* 0x000fe400080f0eff */
[----:B------:R-:W-:-:S03]  /*337c0*/  IADD3 R54, P0, PT, R49, UR4, RZ ;  /* 0x0000000431367c10 */ /* 0x000fc6000ff1e0ff */
[----:B------:R-:W-:Y:S01]  /*337d0*/  @!P5 VIADD R3, R3, 0x10000 ;  /* 0x000100000303d836 */ /* 0x000fe20000000000 */
[----:B------:R-:W-:Y:S01]  /*337e0*/  ISETP.NE.AND P5, PT, R55, RZ, PT ;  /* 0x000000ff3700720c */ /* 0x000fe20003fa5270 */
[----:B------:R-:W5:Y:S01]  /*337f0*/  LDG.E.U8 R52, desc[UR6][R52.64] ;  /* 0x0000000634347981 */ /* 0x000f62000c1e1100 */
[----:B------:R-:W-:-:S06]  /*33800*/  LEA.HI.X.SX32 R55, R49, UR5, 0x1, P0 ;  /* 0x0000000531377c11 */ /* 0x000fcc00080f0eff */
[----:B------:R1:W5:Y:S01]  /*33810*/  LDG.E.U8 R55, desc[UR6][R54.64] ;  /* 0x0000000636377981 */ /* 0x000362000c1e1100 */
[----:B0-----:R-:W0:Y:S01]  /*33820*/  I2F.S8 R45, UR10 ;  /* 0x0000000a002d7d06 */ /* 0x001e220008001400 */
[----:B------:R-:W-:Y:S01]  /*33830*/  LOP3.LUT R36, R36, 0xfffffffb, RZ, 0xc0, !PT ;  /* 0xfffffffb24247812 */ /* 0x000fe200078ec0ff */
[----:B------:R-:W2:Y:S01]  /*33840*/  LDCU.U8 UR10, c[0x3][0x3f3] ;  /* 0x00c07e60ff0a77ac */ /* 0x000ea20008000000 */
[----:B---3--:R-:W-:-:S05]  /*33850*/  ISETP.GE.U32.AND P0, PT, R9, R48, PT ;  /* 0x000000300900720c */ /* 0x008fca0003f06070 */
[----:B----4-:R-:W3:Y:S01]  /*33860*/  I2F.S8 R9, UR9 ;  /* 0x0000000900097d06 */ /* 0x010ee20008001400 */
[-C--:B0-----:R-:W-:Y:S01]  /*33870*/  FMUL R48, R0, R45.reuse ;  /* 0x0000002d00307220 */ /* 0x081fe20000400000 */
[----:B------:R-:W-:-:S04]  /*33880*/  FMUL R45, R13, R45 ;  /* 0x0000002d0d2d7220 */ /* 0x000fc80000400000 */
[-C--:B---3--:R-:W-:Y:S01]  /*33890*/  FFMA R45, R0, R9.reuse, R45 ;  /* 0x00000009002d7223 */ /* 0x088fe2000000002d */
[----:B------:R-:W-:-:S03]  /*338a0*/  FFMA R48, R13, R9, -R48 ;  /* 0x000000090d307223 */ /* 0x000fc60000000830 */
[----:B------:R-:W-:Y:S01]  /*338b0*/  FADD R45, R45, 0.5 ;  /* 0x3f0000002d2d7421 */ /* 0x000fe20000000000 */
[----:B------:R-:W-:-:S05]  /*338c0*/  FADD R48, R48, 0.5 ;  /* 0x3f00000030307421 */ /* 0x000fca0000000000 */
[----:B------:R-:W1:Y:S08]  /*338d0*/  F2I.TRUNC.NTZ R45, R45 ;  /* 0x0000002d002d7305 */ /* 0x000e70000020f100 */
[----:B------:R-:W0:Y:S01]  /*338e0*/  F2I.TRUNC.NTZ R48, R48 ;  /* 0x0000003000307305 */ /* 0x000e22000020f100 */
[----:B------:R-:W-:Y:S01]  /*338f0*/  @P0 LOP3.LUT R36, R36, 0x4, RZ, 0xfc, !PT ;  /* 0x0000000424240812 */ /* 0x000fe200078efcff */
[----:B------:R-:W3:Y:S01]  /*33900*/  LDCU.U8 UR9, c[0x3][0x3f2] ;  /* 0x00c07e40ff0977ac */ /* 0x000ee20008000000 */
[----:B-1----:R-:W-:-:S05]  /*33910*/  IMAD.IADD R54, R10, 0x1, R45 ;  /* 0x000000010a367824 */ /* 0x002fca00078e022d */
[----:B------:R-:W-:Y:S02]  /*33920*/  ISETP.GE.AND P0, PT, R54, RZ, PT ;  /* 0x000000ff3600720c */ /* 0x000fe40003f06270 */
[----:B------:R-:W-:Y:S01]  /*33930*/  VIMNMX R54, PT, PT, R11, R54, PT ;  /* 0x000000360b367248 */ /* 0x000fe20003fe0100 */
[----:B0-----:R-:W-:-:S03]  /*33940*/  IMAD.IADD R9, R7, 0x1, R48 ;  /* 0x0000000107097824 */ /* 0x001fc600078e0230 */
[----:B------:R-:W-:Y:S02]  /*33950*/  SEL R54, R54, RZ, P0 ;  /* 0x000000ff36367207 */ /* 0x000fe40000000000 */
[----:B------:R-:W-:Y:S02]  /*33960*/  ISETP.GE.AND P0, PT, R9, RZ, PT ;  /* 0x000000ff0900720c */ /* 0x000fe40003f06270 */
[----:B------:R-:W-:-:S04]  /*33970*/  VIMNMX R9, PT, PT, R12, R9, PT ;  /* 0x000000090c097248 */ /* 0x000fc80003fe0100 */
[----:B------:R-:W-:Y:S02]  /*33980*/  SEL R47, R9, RZ, P0 ;  /* 0x000000ff092f7207 */ /* 0x000fe40000000000 */
[----:B--2---:R-:W-:Y:S02]  /*33990*/  ISETP.GE.U32.AND P0, PT, R41, R50, PT ;  /* 0x000000322900720c */ /* 0x004fe40003f06070 */
[----:B------:R-:W0:Y:S08]  /*339a0*/  I2F.S8 R41, UR10 ;  /* 0x0000000a00297d06 */ /* 0x000e300008001400 */
[----:B---3--:R-:W1:Y:S01]  /*339b0*/  I2F.S8 R9, UR9 ;  /* 0x0000000900097d06 */ /* 0x008e620008001400 */
        /* <DEDUP_REMOVED lines=11> */
[----:B0-----:R-:W-:-:S06]  /*33a70*/  IMAD.IADD R48, R10, 0x1, R41 ;  /* 0x000000010a307824 */ /* 0x001fcc00078e0229 */
[----:B--2---:R-:W0:Y:S01]  /*33a80*/  I2F.S8 R45, UR10 ;  /* 0x0000000a002d7d06 */ /* 0x004e220008001400 */
[----:B------:R-:W-:Y:S02]  /*33a90*/  @P0 LOP3.LUT R36, R36, 0x2, RZ, 0xfc, !PT ;  /* 0x0000000224240812 */ /* 0x000fe400078efcff */
[----:B------:R-:W-:Y:S02]  /*33aa0*/  ISETP.GE.AND P0, PT, R48, RZ, PT ;  /* 0x000000ff3000720c */ /* 0x000fe40003f06270 */
[----:B------:R-:W-:Y:S01]  /*33ab0*/  VIMNMX R48, PT, PT, R11, R48, PT ;  /* 0x000000300b307248 */ /* 0x000fe20003fe0100 */
[----:B-1----:R-:W-:Y:S02]  /*33ac0*/  IMAD.IADD R9, R7, 0x1, R50 ;  /* 0x0000000107097824 */ /* 0x002fe400078e0232 */
[----:B---3--:R-:W1:Y:S01]  /*33ad0*/  I2F.S8 R41, UR9 ;  /* 0x0000000900297d06 */ /* 0x008e620008001400 */
[----:B------:R-:W-:Y:S02]  /*33ae0*/  SEL R48, R48, RZ, P0 ;  /* 0x000000ff30307207 */ /* 0x000fe40000000000 */
[----:B------:R-:W-:-:S02]  /*33af0*/  ISETP.GE.AND P0, PT, R9, RZ, PT ;  /* 0x000000ff0900720c */ /* 0x000fc40003f06270 */
[----:B------:R-:W-:-:S04]  /*33b00*/  VIMNMX R9, PT, PT, R12, R9, PT ;  /* 0x000000090c097248 */ /* 0x000fc80003fe0100 */
[----:B------:R-:W-:Y:S01]  /*33b10*/  SEL R9, R9, RZ, P0 ;  /* 0x000000ff09097207 */ /* 0x000fe20000000000 */
[----:B------:R-:W2:Y:S01]  /*33b20*/  LDCU.U8 UR10, c[0x3][0x3f7] ;  /* 0x00c07ee0ff0a77ac */ /* 0x000ea20008000000 */
[----:B------:R-:W-:Y:S01]  /*33b30*/  LOP3.LUT R36, R36, 0xfffffffe, RZ, 0xc0, !PT ;  /* 0xfffffffe24247812 */ /* 0x000fe200078ec0ff */
[----:B------:R-:W3:Y:S01]  /*33b40*/  LDCU.U8 UR9, c[0x3][0x3f6] ;  /* 0x00c07ec0ff0977ac */ /* 0x000ee20008000000 */
[----:B------:R-:W-:Y:S02]  /*33b50*/  IMAD R47, R54, UR8, R47 ;  /* 0x00000008362f7c24 */ /* 0x000fe4000f8e022f */
[----:B------:R-:W-:Y:S01]  /*33b60*/  IMAD R9, R48, UR8, R9 ;  /* 0x0000000830097c24 */ /* 0x000fe2000f8e0209 */
[----:B-----5:R-:W-:Y:S01]  /*33b70*/  ISETP.GE.U32.AND P0, PT, R52, R55, PT ;  /* 0x000000373400720c */ /* 0x020fe20003f06070 */
        /* <DEDUP_REMOVED lines=14> */
[----:B------:R-:W-:Y:S01]  /*33c60*/  ISETP.GE.AND P0, PT, R41, RZ, PT ;  /* 0x000000ff2900720c */ /* 0x000fe20003f06270 */
[----:B--2---:R-:W0:Y:S01]  /*33c70*/  I2F.S8 R45, UR10 ;  /* 0x0000000a002d7d06 */ /* 0x004e220008001400 */
[----:B------:R-:W-:-:S04]  /*33c80*/  VIMNMX R41, PT, PT, R12, R41, PT ;  /* 0x000000290c297248 */ /* 0x000fc80003fe0100 */
[----:B------:R-:W-:-:S03]  /*33c90*/  SEL R56, R41, RZ, P0 ;  /* 0x000000ff29387207 */ /* 0x000fc60000000000 */
[----:B---3--:R-:W1:Y:S01]  /*33ca0*/  I2F.S8 R41, UR9 ;  /* 0x0000000900297d06 */ /* 0x008e620008001400 */
[CC--:B0-----:R-:W-:Y:S01]  /*33cb0*/  FMUL R52, R0.reuse, R45.reuse ;  /* 0x0000002d00347220 */ /* 0x0c1fe20000400000 */
[----:B------:R-:W-:Y:S01]  /*33cc0*/  FMUL R45, R13, R45 ;  /* 0x0000002d0d2d7220 */ /* 0x000fe20000400000 */
[----:B------:R-:W-:Y:S01]  /*33cd0*/  IADD3 R50, P0, PT, R47, UR4, RZ ;  /* 0x000000042f327c10 */ /* 0x000fe2000ff1e0ff */
[----:B------:R-:W0:Y:S01]  /*33ce0*/  LDCU.U8 UR10, c[0x3][0x3f9] ;  /* 0x00c07f20ff0a77ac */ /* 0x000e220008000000 */
[----:B------:R-:W-:Y:S01]  /*33cf0*/  IMAD R53, R53, UR8, R56 ;  /* 0x0000000835357c24 */ /* 0x000fe2000f8e0238 */
[----:B------:R-:W2:Y:S01]  /*33d00*/  LDCU.U8 UR9, c[0x3][0x3f8] ;  /* 0x00c07f00ff0977ac */ /* 0x000ea20008000000 */
[----:B-1----:R-:W-:-:S04]  /*33d10*/  FFMA R45, R0, R41, R45 ;  /* 0x00000029002d7223 */ /* 0x002fc8000000002d */
[----:B------:R-:W-:-:S06]  /*33d20*/  FADD R45, R45, 0.5 ;  /* 0x3f0000002d2d7421 */ /* 0x000fcc0000000000 */
[----:B------:R-:W1:Y:S01]  /*33d30*/  F2I.TRUNC.NTZ R45, R45 ;  /* 0x0000002d002d7305 */ /* 0x000e62000020f100 */
[----:B------:R-:W-:Y:S02]  /*33d40*/  LEA.HI.X.SX32 R51, R47, UR5, 0x1, P0 ;  /* 0x000000052f337c11 */ /* 0x000fe400080f0eff */
[----:B------:R-:W-:-:S04]  /*33d50*/  IADD3 R48, P0, PT, R9, UR4, RZ ;  /* 0x0000000409307c10 */ /* 0x000fc8000ff1e0ff */
[----:B------:R-:W-:Y:S02]  /*33d60*/  LEA.HI.X.SX32 R49, R9, UR5, 0x1, P0 ;  /* 0x0000000509317c11 */ /* 0x000fe400080f0eff */
[----:B------:R1:W3:Y:S01]  /*33d70*/  LDG.E.U8 R9, desc[UR6][R50.64] ;  /* 0x0000000632097981 */ /* 0x0002e2000c1e1100 */
[----:B------:R-:W-:-:S03]  /*33d80*/  FFMA R52, R13, R41, -R52 ;  /* 0x000000290d347223 */ /* 0x000fc60000000834 */
[----:B------:R4:W3:Y:S01]  /*33d90*/  LDG.E.U8 R48, desc[UR6][R48.64] ;  /* 0x0000000630307981 */ /* 0x0008e2000c1e1100 */
[----:B-1----:R-:W-:Y:S02]  /*33da0*/  IMAD.IADD R50, R10, 0x1, R45 ;  /* 0x000000010a327824 */ /* 0x002fe400078e022d */
[----:B------:R-:W-:-:S03]  /*33db0*/  FADD R41, R52, 0.5 ;  /* 0x3f00000034297421 */ /* 0x000fc60000000000 */
[----:B------:R-:W-:Y:S02]  /*33dc0*/  ISETP.GE.AND P0, PT, R50, RZ, PT ;  /* 0x000000ff3200720c */ /* 0x000fe40003f06270 */
[----:B------:R-:W-:-:S04]  /*33dd0*/  VIMNMX R50, PT, PT, R11, R50, PT ;  /* 0x000000320b327248 */ /* 0x000fc80003fe0100 */
[----:B------:R-:W-:Y:S02]  /*33de0*/  SEL R47, R50, RZ, P0 ;  /* 0x000000ff322f7207 */ /* 0x000fe40000000000 */
[----:B------:R-:W4:Y:S02]  /*33df0*/  F2I.TRUNC.NTZ R50, R41 ;  /* 0x0000002900327305 */ /* 0x000f24000020f100 */
        /* <DEDUP_REMOVED lines=8> */
[----:B--2---:R-:W-:Y:S01]  /*33e80*/  I2F.S8 R45, UR9 ;  /* 0x00000009002d7d06 */ /* 0x004fe20008001400 */
[----:B------:R1:W2:Y:S02]  /*33e90*/  LDG.E.U8 R41, desc[UR6][R52.64] ;  /* 0x0000000634297981 */ /* 0x0002a4000c1e1100 */
[----:B------:R-:W-:-:S05]  /*33ea0*/  LEA.HI.X.SX32 R51, R47, UR5, 0x1, P0 ;  /* 0x000000052f337c11 */ /* 0x000fca00080f0eff */
[----:B0-----:R-:W0:Y:S01]  /*33eb0*/  I2F.S8 R47, UR10 ;  /* 0x0000000a002f7d06 */ /* 0x001e220008001400 */
        /* <DEDUP_REMOVED lines=8> */
[----:B------:R-:W4:Y:S01]  /*33f40*/  F2I.TRUNC.NTZ R54, R54 ;  /* 0x0000003600367305 */ /* 0x000f22000020f100 */
[----:B------:R-:W5:Y:S01]  /*33f50*/  LDCU.U8 UR10, c[0x3][0x3fb] ;  /* 0x00c07f60ff0a77ac */ /* 0x000f620008000000 */
[----:B0-----:R-:W-:Y:S01]  /*33f60*/  IMAD.IADD R56, R10, 0x1, R47 ;  /* 0x000000010a387824 */ /* 0x001fe200078e022f */
[----:B------:R-:W0:Y:S04]  /*33f70*/  LDCU.U8 UR9, c[0x3][0x3fa] ;  /* 0x00c07f40ff0977ac */ /* 0x000e280008000000 */
[----:B------:R-:W-:-:S02]  /*33f80*/  ISETP.GE.AND P0, PT, R56, RZ, PT ;  /* 0x000000ff3800720c */ /* 0x000fc40003f06270 */
[----:B------:R-:W-:Y:S01]  /*33f90*/  VIMNMX R56, PT, PT, R11, R56, PT ;  /* 0x000000380b387248 */ /* 0x000fe20003fe0100 */
[----:B----4-:R-:W-:-:S03]  /*33fa0*/  IMAD.IADD R45, R7, 0x1, R54 ;  /* 0x00000001072d7824 */ /* 0x010fc600078e0236 */
[----:B------:R-:W-:Y:S02]  /*33fb0*/  SEL R56, R56, RZ, P0 ;  /* 0x000000ff38387207 */ /* 0x000fe40000000000 */
[----:B------:R-:W-:Y:S02]  /*33fc0*/  ISETP.GE.AND P0, PT, R45, RZ, PT ;  /* 0x000000ff2d00720c */ /* 0x000fe40003f06270 */
[----:B------:R-:W-:Y:S01]  /*33fd0*/  VIMNMX R45, PT, PT, R12, R45, PT ;  /* 0x0000002d0c2d7248 */ /* 0x000fe20003fe0100 */
[----:B-----5:R-:W1:Y:S03]  /*33fe0*/  I2F.S8 R47, UR10 ;  /* 0x0000000a002f7d06 */ /* 0x020e660008001400 */
[----:B------:R-:W-:-:S05]  /*33ff0*/  SEL R45, R45, RZ, P0 ;  /* 0x000000ff2d2d7207 */ /* 0x000fca0000000000 */
[----:B------:R-:W-:Y:S02]  /*34000*/  IMAD R56, R56, UR8, R45 ;  /* 0x0000000838387c24 */ /* 0x000fe4000f8e022d */
[----:B0-----:R-:W0:Y:S01]  /*34010*/  I2F.S8 R45, UR9 ;  /* 0x00000009002d7d06 */ /* 0x001e220008001400 */
[C---:B------:R-:W-:Y:S02]  /*34020*/  LOP3.LUT P1, RZ, R34.reuse, 0x40000, RZ, 0xc0, !PT ;  /* 0x0004000022ff7812 */ /* 0x040fe4000782c0ff */
[----:B------:R-:W-:Y:S02]  /*34030*/  LOP3.LUT P4, RZ, R34, 0x4000, RZ, 0xc0, !PT ;  /* 0x0000400022ff7812 */ /* 0x000fe4000788c0ff */
[----:B------:R-:W-:Y:S01]  /*34040*/  LOP3.LUT P2, RZ, R37, 0x20000000, RZ, 0xc0, !PT ;  /* 0x2000000025ff7812 */ /* 0x000fe2000784c0ff */
[-C--:B-1----:R-:W-:Y:S01]  /*34050*/  FMUL R52, R0, R47.reuse ;  /* 0x0000002f00347220 */ /* 0x082fe20000400000 */
[----:B------:R-:W-:Y:S01]  /*34060*/  FMUL R47, R13, R47 ;  /* 0x0000002f0d2f7220 */ /* 0x000fe20000400000 */
[----:B------:R-:W-:-:S02]  /*34070*/  LOP3.LUT P6, RZ, R37, 0x2000000, RZ, 0xc0, !PT ;  /* 0x0200000025ff7812 */ /* 0x000fc400078cc0ff */
[----:B------:R-:W-:Y:S01]  /*34080*/  LOP3.LUT P3, RZ, R37, 0x4, RZ, 0xc0, !PT ;  /* 0x0000000425ff7812 */ /* 0x000fe2000786c0ff */
[----:B------:R-:W1:Y:S01]  /*34090*/  LDCU.U8 UR10, c[0x3][0x3fd] ;  /* 0x00c07fa0ff0a77ac */ /* 0x000e620008000000 */
[-C--:B0-----:R-:W-:Y:S01]  /*340a0*/  FFMA R47, R0, R45.reuse, R47 ;  /* 0x0000002d002f7223 */ /* 0x081fe2000000002f */
[----:B------:R-:W0:Y:S03]  /*340b0*/  LDCU.U8 UR9, c[0x3][0x3fc] ;  /* 0x00c07f80ff0977ac */ /* 0x000e260008000000 */
[----:B------:R-:W-:Y:S01]  /*340c0*/  FADD R47, R47, 0.5 ;  /* 0x3f0000002f2f7421 */ /* 0x000fe20000000000 */
[----:B------:R-:W-:-:S05]  /*340d0*/  FFMA R52, R13, R45, -R52 ;  /* 0x0000002d0d347223 */ /* 0x000fca0000000834 */
[----:B------:R-:W4:Y:S01]  /*340e0*/  F2I.TRUNC.NTZ R47, R47 ;  /* 0x0000002f002f7305 */ /* 0x000f22000020f100 */
[----:B------:R-:W-:Y:S01]  /*340f0*/  FADD R45, R52, 0.5 ;  /* 0x3f000000342d7421 */ /* 0x000fe20000000000 */
[----:B------:R-:W-:-:S06]  /*34100*/  @!P1 VIADD R2, R2, 0x8000 ;  /* 0x0000800002029836 */ /* 0x000fcc0000000000 */
[----:B------:R-:W5:Y:S01]  /*34110*/  F2I.TRUNC.NTZ R52, R45 ;  /* 0x0000002d00347305 */ /* 0x000f62000020f100 */
[----:B------:R-:W-:-:S04]  /*34120*/  @!P4 VIADD R2, R2, 0x10000 ;  /* 0x000100000202c836 */ /* 0x000fc80000000000 */
[----:B------:R-:W-:Y:S01]  /*34130*/  @!P5 VIADD R2, R2, 0x20000 ;  /* 0x000200000202d836 */ /* 0x000fe20000000000 */
[----:B------:R-:W-:Y:S01]  /*34140*/  ISETP.NE.AND P5, PT, R57, RZ, PT ;  /* 0x000000ff3900720c */ /* 0x000fe20003fa5270 */
[----:B----4-:R-:W-:-:S05]  /*34150*/  IMAD.IADD R54, R10, 0x1, R47 ;  /* 0x000000010a367824 */ /* 0x010fca00078e022f */
[----:B------:R-:W-:Y:S02]  /*34160*/  ISETP.GE.AND P0, PT, R54, RZ, PT ;  /* 0x000000ff3600720c */ /* 0x000fe40003f06270 */
[----:B------:R-:W-:Y:S01]  /*34170*/  VIMNMX R54, PT, PT, R11, R54, PT ;  /* 0x000000360b367248 */ /* 0x000fe20003fe0100 */
[----:B-----5:R-:W-:-:S03]  /*34180*/  IMAD.IADD R49, R7, 0x1, R52 ;  /* 0x0000000107317824 */ /* 0x020fc600078e0234 */
[----:B------:R-:W-:Y:S02]  /*34190*/  SEL R54, R54, RZ, P0 ;  /* 0x000000ff36367207 */ /* 0x000fe40000000000 */
[----:B------:R-:W-:Y:S02]  /*341a0*/  ISETP.GE.AND P0, PT, R49, RZ, PT ;  /* 0x000000ff3100720c */ /* 0x000fe40003f06270 */
[----:B------:R-:W-:Y:S01]  /*341b0*/  VIMNMX R49, PT, PT, R12, R49, PT ;  /* 0x000000310c317248 */ /* 0x000fe20003fe0100 */
[----:B------:R-:W-:Y:S01]  /*341c0*/  @!P5 VIADD R3, R3, 0x20000 ;  /* 0x000200000303d836 */ /* 0x000fe20000000000 */
        /* <DEDUP_REMOVED lines=17> */
[----:B------:R-:W4:Y:S01]  /*342e0*/  LDG.E.U8 R52, desc[UR6][R52.64] ;  /* 0x0000000634347981 */ /* 0x000f22000c1e1100 */
[----:B------:R-:W-:-:S05]  /*342f0*/  LEA.HI.X.SX32 R55, R49, UR5, 0x1, P0 ;  /* 0x0000000531377c11 */ /* 0x000fca00080f0eff */
[----:B------:R5:W4:Y:S01]  /*34300*/  LDG.E.U8 R45, desc[UR6][R54.64] ;  /* 0x00000006362d7981 */ /* 0x000b22000c1e1100 */
[C---:B------:R-:W-:Y:S02]  /*34310*/  LOP3.LUT P1, RZ, R34.reuse, 0x100000, RZ, 0xc0, !PT ;  /* 0x0010000022ff7812 */ /* 0x040fe4000782c0ff */
[----:B------:R-:W-:-:S11]  /*34320*/  LOP3.LUT P4, RZ, R34, 0x8000, RZ, 0xc0, !PT ;  /* 0x0000800022ff7812 */ /* 0x000fd6000788c0ff */
[----:B------:R-:W-:-:S04]  /*34330*/  @!P1 VIADD R2, R2, 0x40000 ;  /* 0x0004000002029836 */ /* 0x000fc80000000000 */
[----:B------:R-:W-:-:S04]  /*34340*/  @!P4 VIADD R2, R2, 0x80000 ;  /* 0x000800000202c836 */ /* 0x000fc80000000000 */
[----:B------:R-:W-:Y:S01]  /*34350*/  @!P5 VIADD R2, R2, 0x100000 ;  /* 0x001000000202d836 */ /* 0x000fe20000000000 */
[----:B------:R-:W-:Y:S01]  /*34360*/  ISETP.NE.AND P5, PT, R57, RZ, PT ;  /* 0x000000ff3900720c */ /* 0x000fe20003fa5270 */
[----:B-1----:R-:W1:-:S12]  /*34370*/  I2F.S8 R47, UR10 ;  /* 0x0000000a002f7d06 */ /* 0x002e580008001400 */
[----:B------:R-:W-:Y:S01]  /*34380*/  @!P5 VIADD R3, R3, 0x100000 ;  /* 0x001000000303d836 */ /* 0x000fe20000000000 */
[----:B------:R-:W-:Y:S02]  /*34390*/  LOP3.LUT P1, RZ, R34, 0x800000, RZ, 0xc0, !PT ;  /* 0x0080000022ff7812 */ /* 0x000fe4000782c0ff */
[----:B---3--:R-:W-:Y:S02]  /*343a0*/  ISETP.GE.U32.AND P5, PT, R9, R48, PT ;  /* 0x000000300900720c */ /* 0x008fe40003fa6070 */
[----:B0-----:R-:W0:Y:S01]  /*343b0*/  I2F.S8 R9, UR9 ;  /* 0x0000000900097d06 */ /* 0x001e220008001400 */
[-C--:B-1----:R-:W-:Y:S01]  /*343c0*/  FMUL R48, R0, R47.reuse ;  /* 0x0000002f00307220 */ /* 0x082fe20000400000 */
[----:B------:R-:W-:-:S04]  /*343d0*/  FMUL R47, R13, R47 ;  /* 0x0000002f0d2f7220 */ /* 0x000fc80000400000 */
[-C--:B0-----:R-:W-:Y:S01]  /*343e0*/  FFMA R47, R0, R9.reuse, R47 ;  /* 0x00000009002f7223 */ /* 0x081fe2000000002f */
[----:B------:R-:W-:-:S03]  /*343f0*/  FFMA R48, R13, R9, -R48 ;  /* 0x000000090d307223 */ /* 0x000fc60000000830 */
[----:B------:R-:W-:Y:S01]  /*34400*/  FADD R47, R47, 0.5 ;  /* 0x3f0000002f2f7421 */ /* 0x000fe20000000000 */
[----:B------:R-:W-:-:S05]  /*34410*/  FADD R48, R48, 0.5 ;  /* 0x3f00000030307421 */ /* 0x000fca0000000000 */
[----:B------:R-:W5:Y:S01]  /*34420*/  F2I.TRUNC.NTZ R47, R47 ;  /* 0x0000002f002f7305 */ /* 0x000f62000020f100 */
[----:B------:R-:W0:Y:S07]  /*34430*/  LDCU.U8 UR10, c[0x3][0x3ff] ;  /* 0x00c07fe0ff0a77ac */ /* 0x000e2e0008000000 */
[----:B------:R-:W1:Y:S01]  /*34440*/  F2I.TRUNC.NTZ R48, R48 ;  /* 0x0000003000307305 */ /* 0x000e62000020f100 */
[----:B------:R-:W-:Y:S01]  /*34450*/  LOP3.LUT P4, RZ, R34, 0x20000, RZ, 0xc0, !PT ;  /* 0x0002000022ff7812 */ /* 0x000fe2000788c0ff */
[----:B------:R-:W3:Y:S01]  /*34460*/  LDCU.U8 UR9, c[0x3][0x3fe] ;  /* 0x00c07fc0ff0977ac */ /* 0x000ee20008000000 */
[----:B-----5:R-:W-:-:S02]  /*34470*/  IMAD.IADD R54, R10, 0x1, R47 ;  /* 0x000000010a367824 */ /* 0x020fc400078e022f */
[----:B------:R-:W-:-:S03]  /*34480*/  @!P1 VIADD R2, R2, 0x200000 ;  /* 0x0020000002029836 */ /* 0x000fc60000000000 */
[----:B------:R-:W-:Y:S02]  /*34490*/  ISETP.GE.AND P0, PT, R54, RZ, PT ;  /* 0x000000ff3600720c */ /* 0x000fe40003f06270 */
[----:B------:R-:W-:Y:S01]  /*344a0*/  VIMNMX R54, PT, PT, R11, R54, PT ;  /* 0x000000360b367248 */ /* 0x000fe20003fe0100 */
[----:B-1----:R-:W-:-:S03]  /*344b0*/  IMAD.IADD R9, R7, 0x1, R48 ;  /* 0x0000000107097824 */ /* 0x002fc600078e0230 */
[----:B------:R-:W-:Y:S01]  /*344c0*/  @!P4 VIADD R2, R2, 0x400000 ;  /* 0x004000000202c836 */ /* 0x000fe20000000000 */
[----:B------:R-:W-:Y:S02]  /*344d0*/  SEL R54, R54, RZ, P0 ;  /* 0x000000ff36367207 */ /* 0x000fe40000000000 */
[----:B------:R-:W-:Y:S02]  /*344e0*/  ISETP.GE.AND P0, PT, R9, RZ, PT ;  /* 0x000000ff0900720c */ /* 0x000fe40003f06270 */
[----:B------:R-:W-:Y:S02]  /*344f0*/  VIMNMX R9, PT, PT, R12, R9, PT ;  /* 0x000000090c097248 */ /* 0x000fe40003fe0100 */
[----:B--2---:R-:W-:Y:S02]  /*34500*/  ISETP.GE.U32.AND P4, PT, R41, R50, PT ;  /* 0x000000322900720c */ /* 0x004fe40003f86070 */
[----:B0-----:R-:W0:Y:S01]  /*34510*/  I2F.S8 R41, UR10 ;  /* 0x0000000a00297d06 */ /* 0x001e220008001400 */
[----:B------:R-:W-:-:S07]  /*34520*/  SEL R49, R9, RZ, P0 ;  /* 0x000000ff09317207 */ /* 0x000fce0000000000 */
        /* <DEDUP_REMOVED lines=19> */
[----:B--2---:R-:W0:Y:S08]  /*34660*/  I2F.S8 R47, UR10 ;  /* 0x0000000a002f7d06 */ /* 0x004e300008001400 */
[----:B---3--:R-:W1:Y:S01]  /*34670*/  I2F.S8 R41, UR9 ;  /* 0x0000000900297d06 */ /* 0x008e620008001400 */
[-C--:B0-----:R-:W-:Y:S01]  /*34680*/  FMUL R48, R0, R47.reuse ;  /* 0x0000002f00307220 */ /* 0x081fe20000400000 */
[----:B------:R-:W-:-:S04]  /*34690*/  FMUL R47, R13, R47 ;  /* 0x0000002f0d2f7220 */ /* 0x000fc80000400000 */
[----:B-1----:R-:W-:-:S04]  /*346a0*/  FFMA R47, R0, R41, R47 ;  /* 0x00000029002f7223 */ /* 0x002fc8000000002f */
[----:B------:R-:W-:Y:S01]  /*346b0*/  FADD R47, R47, 0.5 ;  /* 0x3f0000002f2f7421 */ /* 0x000fe20000000000 */
[----:B------:R-:W-:-:S05]  /*346c0*/  FFMA R48, R13, R41, -R48 ;  /* 0x000000290d307223 */ /* 0x000fca0000000830 */
[----:B------:R-:W0:Y:S01]  /*346d0*/  F2I.TRUNC.NTZ R47, R47 ;  /* 0x0000002f002f7305 */ /* 0x000e22000020f100 */
[----:B------:R-:W-:Y:S01]  /*346e0*/  FADD R41, R48, 0.5 ;  /* 0x3f00000030297421 */ /* 0x000fe20000000000 */
[----:B------:R-:W-:-:S06]  /*346f0*/  LOP3.LUT P3, RZ, R37, 0x20, RZ, 0xc0, !PT ;  /* 0x0000002025ff7812 */ /* 0x000fcc000786c0ff */
[----:B------:R-:W1:Y:S01]  /*34700*/  F2I.TRUNC.NTZ R48, R41 ;  /* 0x0000002900307305 */ /* 0x000e62000020f100 */
[----:B------:R-:W2:Y:S01]  /*34710*/  LDCU.U8 UR10, c[0x3][0x403] ;  /* 0x00c08060ff0a77ac */ /* 0x000ea20008000000 */
[----:B0-----:R-:W-:Y:S01]  /*34720*/  IMAD.IADD R50, R10, 0x1, R47 ;  /* 0x000000010a327824 */ /* 0x001fe200078e022f */
[----:B------:R-:W0:Y:S04]  /*34730*/  LDCU.U8 UR9, c[0x3][0x402] ;  /* 0x00c08040ff0977ac */ /* 0x000e280008000000 */
[----:B------:R-:W-:Y:S01]  /*34740*/  @!P3 VIADD R3, R3, 0x200000 ;  /* 0x002000000303b836 */ /* 0x000fe20000000000 */
[----:B------:R-:W-:Y:S02]  /*34750*/  ISETP.GE.AND P0, PT, R50, RZ, PT ;  /* 0x000000ff3200720c */ /* 0x000fe40003f06270 */
[----:B------:R-:W-:-:S04]  /*34760*/  VIMNMX R50, PT, PT, R11, R50, PT ;  /* 0x000000320b327248 */ /* 0x000fc80003fe0100 */
[----:B------:R-:W-:Y:S01]  /*34770*/  SEL R53, R50, RZ, P0 ;  /* 0x000000ff32357207 */ /* 0x000fe20000000000 */
[----:B0-----:R-:W-:Y:S01]  /*34780*/  I2F.S8 R41, UR9 ;  /* 0x0000000900297d06 */ /* 0x001fe20008001400 */
[----:B------:R-:W-:Y:S01]  /*34790*/  IMAD R49, R54, UR8, R49 ;  /* 0x0000000836317c24 */ /* 0x000fe2000f8e0231 */
[----:B------:R-:W0:Y:S01]  /*347a0*/  LDCU.U8 UR9, c[0x3][0x404] ;  /* 0x00c08080ff0977ac */ /* 0x000e220008000000 */
[----:B----4-:R-:W-:Y:S01]  /*347b0*/  ISETP.GE.U32.AND P3, PT, R52, R45, PT ;  /* 0x0000002d3400720c */ /* 0x010fe20003f66070 */
[----:B-1----:R-:W-:-:S05]  /*347c0*/  IMAD.IADD R45, R7, 0x1, R48 ;  /* 0x00000001072d7824 */ /* 0x002fca00078e0230 */
[----:B------:R-:W-:Y:S02]  /*347d0*/  ISETP.GE.AND P0, PT, R45, RZ, PT ;  /* 0x000000ff2d00720c */ /* 0x000fe40003f06270 */
[----:B------:R-:W-:-:S04]  /*347e0*/  VIMNMX R45, PT, PT, R12, R45, PT ;  /* 0x0000002d0c2d7248 */ /* 0x000fc80003fe0100 */
[----:B------:R-:W-:Y:S02]  /*347f0*/  SEL R62, R45, RZ, P0 ;  /* 0x000000ff2d3e7207 */ /* 0x000fe40000000000 */
[----:B--2---:R-:W1:Y:S02]  /*34800*/  I2F.S8 R45, UR10 ;  /* 0x0000000a002d7d06 */ /* 0x004e640008001400 */
[-C--:B-1----:R-:W-:Y:S01]  /*34810*/  FMUL R52, R0, R45.reuse ;  /* 0x0000002d00347220 */ /* 0x082fe20000400000 */
[----:B------:R-:W-:-:S04]  /*34820*/  FMUL R45, R13, R45 ;  /* 0x0000002d0d2d7220 */ /* 0x000fc80000400000 */
[----:B------:R-:W-:-:S04]  /*34830*/  FFMA R45, R0, R41, R45 ;  /* 0x00000029002d7223 */ /* 0x000fc8000000002d */
[----:B------:R-:W-:Y:S01]  /*34840*/  FADD R45, R45, 0.5 ;  /* 0x3f0000002d2d7421 */ /* 0x000fe20000000000 */
[----:B------:R-:W-:Y:S01]  /*34850*/  IADD3 R48, P0, PT, R49, UR4, RZ ;  /* 0x0000000431307c10 */ /* 0x000fe2000ff1e0ff */
[----:B------:R-:W-:-:S04]  /*34860*/  IMAD R9, R9, UR8, R60 ;  /* 0x0000000809097c24 */ /* 0x000fc8000f8e023c */
[----:B------:R-:W1:Y:S01]  /*34870*/  F2I.TRUNC.NTZ R45, R45 ;  /* 0x0000002d002d7305 */ /* 0x000e62000020f100 */
[----:B------:R-:W-:Y:S02]  /*34880*/  LEA.HI.X.SX32 R49, R49, UR5, 0x1, P0 ;  /* 0x0000000531317c11 */ /* 0x000fe400080f0eff */
[----:B------:R-:W-:-:S04]  /*34890*/  IADD3 R50, P0, PT, R9, UR4, RZ ;  /* 0x0000000409327c10 */ /* 0x000fc8000ff1e0ff */
[----:B------:R-:W-:Y:S02]  /*348a0*/  LEA.HI.X.SX32 R51, R9, UR5, 0x1, P0 ;  /* 0x0000000509337c11 */ /* 0x000fe400080f0eff */
[----:B------:R1:W2:Y:S01]  /*348b0*/  LDG.E.U8 R9, desc[UR6][R48.64] ;  /* 0x0000000630097981 */ /* 0x0002a2000c1e1100 */
[----:B------:R-:W-:-:S03]  /*348c0*/  FFMA R52, R13, R41, -R52 ;  /* 0x000000290d347223 */ /* 0x000fc60000000834 */
[----:B------:R-:W2:Y:S01]  /*348d0*/  LDG.E.U8 R50, desc[UR6][R50.64] ;  /* 0x0000000632327981 */ /* 0x000ea2000c1e1100 */
[----:B-1----:R-:W-:Y:S02]  /*348e0*/  IMAD.IADD R48, R10, 0x1, R45 ;  /* 0x000000010a307824 */ /* 0x002fe400078e022d */
[----:B------:R-:W-:-:S03]  /*348f0*/  FADD R41, R52, 0.5 ;  /* 0x3f00000034297421 */ /* 0x000fc60000000000 */
[----:B------:R-:W-:Y:S02]  /*34900*/  ISETP.GE.AND P0, PT, R48, RZ, PT ;  /* 0x000000ff3000720c */ /* 0x000fe40003f06270 */
[----:B------:R-:W-:-:S04]  /*34910*/  VIMNMX R48, PT, PT, R11, R48, PT ;  /* 0x000000300b307248 */ /* 0x000fc80003fe0100 */
[----:B------:R-:W-:Y:S02]  /*34920*/  SEL R47, R48, RZ, P0 ;  /* 0x000000ff302f7207 */ /* 0x000fe40000000000 */
[----:B------:R-:W1:Y:S01]  /*34930*/  F2I.TRUNC.NTZ R48, R41 ;  /* 0x0000002900307305 */ /* 0x000e62000020f100 */
[----:B------:R-:W3:Y:S01]  /*34940*/  LDCU.U8 UR10, c[0x3][0x405] ;  /* 0x00c080a0ff0a77ac */ /* 0x000ee20008000000 */
[----:B------:R-:W-:Y:S02]  /*34950*/  IMAD R53, R53, UR8, R62 ;  /* 0x0000000835357c24 */ /* 0x000fe4000f8e023e */
[----:B-1----:R-:W-:-:S05]  /*34960*/  IMAD.IADD R49, R7, 0x1, R48 ;  /* 0x0000000107317824 */ /* 0x002fca00078e0230 */
        /* <DEDUP_REMOVED lines=8> */
[----:B------:R-:W4:Y:S02]  /*349f0*/  LDG.E.U8 R48, desc[UR6][R48.64] ;  /* 0x0000000630307981 */ /* 0x000f24000c1e1100 */
[----:B------:R-:W-:-:S05]  /*34a00*/  LEA.HI.X.SX32 R53, R47, UR5, 0x1, P0 ;  /* 0x000000052f357c11 */ /* 0x000fca00080f0eff */
[----:B---3--:R-:W0:Y:S01]  /*34a10*/  I2F.S8 R47, UR10 ;  /* 0x0000000a002f7d06 */ /* 0x008e220008001400 */
[----:B------:R1:W4:Y:S01]  /*34a20*/  LDG.E.U8 R41, desc[UR6][R52.64] ;  /* 0x0000000634297981 */ /* 0x000322000c1e1100 */
[-C--:B0-----:R-:W-:Y:S01]  /*34a30*/  FMUL R54, R0, R47.reuse ;  /* 0x0000002f00367220 */ /* 0x081fe20000400000 */
[----:B------:R-:W-:-:S04]  /*34a40*/  FMUL R47, R13, R47 ;  /* 0x0000002f0d2f7220 */ /* 0x000fc80000400000 */
[-C--:B------:R-:W-:Y:S01]  /*34a50*/  FFMA R47, R0, R45.reuse, R47 ;  /* 0x0000002d002f7223 */ /* 0x080fe2000000002f */
[----:B------:R-:W-:-:S03]  /*34a60*/  FFMA R54, R13, R45, -R54 ;  /* 0x0000002d0d367223 */ /* 0x000fc60000000836 */
[----:B------:R-:W-:Y:S01]  /*34a70*/  FADD R47, R47, 0.5 ;  /* 0x3f0000002f2f7421 */ /* 0x000fe20000000000 */
[----:B------:R-:W-:-:S05]  /*34a80*/  FADD R54, R54, 0.5 ;  /* 0x3f00000036367421 */ /* 0x000fca0000000000 */
[----:B------:R-:W0:Y:S08]  /*34a90*/  F2I.TRUNC.NTZ R47, R47 ;  /* 0x0000002f002f7305 */ /* 0x000e30000020f100 */
[----:B------:R-:W3:Y:S01]  /*34aa0*/  F2I.TRUNC.NTZ R54, R54 ;  /* 0x0000003600367305 */ /* 0x000ee2000020f100 */
[----:B------:R-:W5:Y:S01]  /*34ab0*/  LDCU.U8 UR10, c[0x3][0x407] ;  /* 0x00c080e0ff0a77ac */ /* 0x000f620008000000 */
[----:B0-----:R-:W-:Y:S01]  /*34ac0*/  IMAD.IADD R60, R10, 0x1, R47 ;  /* 0x000000010a3c7824 */ /* 0x001fe200078e022f */
[----:B------:R-:W0:Y:S04]  /*34ad0*/  LDCU.U8 UR9, c[0x3][0x406] ;  /* 0x00c080c0ff0977ac */ /* 0x000e280008000000 */
[----:B------:R-:W-:-:S02]  /*34ae0*/  ISETP.GE.AND P0, PT, R60, RZ, PT ;  /* 0x000000ff3c00720c */ /* 0x000fc40003f06270 */
[----:B------:R-:W-:Y:S01]  /*34af0*/  VIMNMX R60, PT, PT, R11, R60, PT ;  /* 0x0000003c0b3c7248 */ /* 0x000fe20003fe0100 */
[----:B---3--:R-:W-:-:S03]  /*34b00*/  IMAD.IADD R45, R7, 0x1, R54 ;  /* 0x00000001072d7824 */ /* 0x008fc600078e0236 */
        /* <DEDUP_REMOVED lines=10> */
[CC--:B-1----:R-:W-:Y:S01]  /*34bb0*/  FMUL R52, R0.reuse, R47.reuse ;  /* 0x0000002f00347220 */ /* 0x0c2fe20000400000 */
[----:B------:R-:W-:Y:S01]  /*34bc0*/  FMUL R47, R13, R47 ;  /* 0x0000002f0d2f7220 */ /* 0x000fe20000400000 */
[----:B------:R-:W1:Y:S01]  /*34bd0*/  LDCU.U8 UR10, c[0x3][0x409] ;  /* 0x00c08120ff0a77ac */ /* 0x000e620008000000 */
[----:B------:R-:W-:Y:S01]  /*34be0*/  P2R R57, PR, RZ, 0x10 ;  /* 0x00000010ff397803 */ /* 0x000fe20000000000 */
[----:B------:R-:W3:Y:S01]  /*34bf0*/  LDCU.U8 UR9, c[0x3][0x408] ;  /* 0x00c08100ff0977ac */ /* 0x000ee20008000000 */
[----:B0-----:R-:W-:-:S04]  /*34c00*/  FFMA R47, R0, R45, R47 ;  /* 0x0000002d002f7223 */ /* 0x001fc8000000002f */
[----:B------:R-:W-:Y:S01]  /*34c10*/  FADD R47, R47, 0.5 ;  /* 0x3f0000002f2f7421 */ /* 0x000fe20000000000 */
[----:B------:R-:W-:-:S05]  /*34c20*/  FFMA R52, R13, R45, -R52 ;  /* 0x0000002d0d347223 */ /* 0x000fca0000000834 */
[----:B------:R-:W0:Y:S01]  /*34c30*/  F2I.TRUNC.NTZ R47, R47 ;  /* 0x0000002f002f7305 */ /* 0x000e22000020f100 */
[----:B------:R-:W-:-:S07]  /*34c40*/  FADD R45, R52, 0.5 ;  /* 0x3f000000342d7421 */ /* 0x000fce0000000000 */
[----:B------:R-:W5:Y:S01]  /*34c50*/  F2I.TRUNC.NTZ R52, R45 ;  /* 0x0000002d00347305 */ /* 0x000f62000020f100 */
[----:B------:R-:W-:Y:S01]  /*34c60*/  P2R R59, PR, RZ, 0x2 ;  /* 0x00000002ff3b7803 */ /* 0x000fe20000000000 */
[----:B0-----:R-:W-:Y:S01]  /*34c70*/  IMAD.IADD R54, R10, 0x1, R47 ;  /* 0x000000010a367824 */ /* 0x001fe200078e022f */
[----:B------:R-:W-:-:S04]  /*34c80*/  LOP3.LUT P1, RZ, R34, 0x10000000, RZ, 0xc0, !PT ;  /* 0x1000000022ff7812 */ /* 0x000fc8000782c0ff */
[----:B------:R-:W-:Y:S02]  /*34c90*/  ISETP.GE.AND P0, PT, R54, RZ, PT ;  /* 0x000000ff3600720c */ /* 0x000fe40003f06270 */
[----:B------:R-:W-:Y:S01]  /*34ca0*/  VIMNMX R54, PT, PT, R11, R54, PT ;  /* 0x000000360b367248 */ /* 0x000fe20003fe0100 */
[----:B-----5:R-:W-:Y:S01]  /*34cb0*/  IMAD.IADD R49, R7, 0x1, R52 ;  /* 0x0000000107317824 */ /* 0x020fe200078e0234 */
[----:B------:R-:W-:Y:S02]  /*34cc0*/  P2R R58, PR, RZ, 0x2 ;  /* 0x00000002ff3a7803 */ /* 0x000fe40000000000 */
[----:B------:R-:W-:Y:S02]  /*34cd0*/  SEL R54, R54, RZ, P0 ;  /* 0x000000ff36367207 */ /* 0x000fe40000000000 */
[----:B------:R-:W-:Y:S02]  /*34ce0*/  LOP3.LUT P1, RZ, R37, 0x4000, RZ, 0xc0, !PT ;  /* 0x0000400025ff7812 */ /* 0x000fe4000782c0ff */
[----:B------:R-:W-:-:S02]  /*34cf0*/  ISETP.GE.AND P0, PT, R49, RZ, PT ;  /* 0x000000ff3100720c */ /* 0x000fc40003f06270 */
[----:B------:R-:W-:-:S04]  /*34d00*/  VIMNMX R49, PT, PT, R12, R49, PT ;  /* 0x000000310c317248 */ /* 0x000fc80003fe0100 */
[----:B------:R-:W-:Y:S02]  /*34d10*/  SEL R49, R49, RZ, P0 ;  /* 0x000000ff31317207 */ /* 0x000fe40000000000 */
[----:B------:R-:W-:Y:S01]  /*34d20*/  LOP3.LUT P0, RZ, R34, 0x40, RZ, 0xc0, !PT ;  /* 0x0000004022ff7812 */ /* 0x000fe2000780c0ff */
[----:B------:R-:W-:Y:S02]  /*34d30*/  @!P2 VIADD R4, R4, 0x200000 ;  /* 0x002000000404a836 */ /* 0x000fe40000000000 */
[----:B------:R-:W-:Y:S01]  /*34d40*/  @!P1 VIADD R3, R3, 0x400000 ;  /* 0x0040000003039836 */ /* 0x000fe20000000000 */
[----:B------:R-:W-:Y:S01]  /*34d50*/  ISETP.NE.AND P1, PT, R58, RZ, PT ;  /* 0x000000ff3a00720c */ /* 0x000fe20003f25270 */
[----:B------:R-:W-:Y:S02]  /*34d60*/  @!P6 VIADD R4, R4, 0x400000 ;  /* 0x004000000404e836 */ /* 0x000fe40000000000 */
[----:B------:R-:W-:-:S06]  /*34d70*/  IMAD R49, R54, UR8, R49 ;  /* 0x0000000836317c24 */ /* 0x000fcc000f8e0231 */
[----:B------:R-:W-:Y:S01]  /*34d80*/  @!P0 VIADD R4, R4, 0x800000 ;  /* 0x0080000004048836 */ /* 0x000fe20000000000 */
[----:B------:R-:W-:-:S04]  /*34d90*/  IADD3 R52, P0, PT, R60, UR4, RZ ;  /* 0x000000043c347c10 */ /* 0x000fc8000ff1e0ff */
[----:B------:R-:W-:Y:S02]  /*34da0*/  LEA.HI.X.SX32 R53, R60, UR5, 0x1, P0 ;  /* 0x000000053c357c11 */ /* 0x000fe400080f0eff */
[----:B------:R-:W-:Y:S01]  /*34db0*/  IADD3 R58, P0, PT, R49, UR4, RZ ;  /* 0x00000004313a7c10 */ /* 0x000fe2000ff1e0ff */
[----:B------:R-:W-:Y:S01]  /*34dc0*/  @!P1 VIADD R2, R2, 0x800000 ;  /* 0x0080000002029836 */ /* 0x000fe20000000000 */
[----:B------:R-:W-:Y:S02]  /*34dd0*/  ISETP.NE.AND P1, PT, R59, RZ, PT ;  /* 0x000000ff3b00720c */ /* 0x000fe40003f25270 */
[----:B------:R-:W-:Y:S01]  /*34de0*/  LEA.HI.X.SX32 R59, R49, UR5, 0x1, P0 ;  /* 0x00000005313b7c11 */ /* 0x000fe200080f0eff */
[----:B------:R0:W5:Y:S04]  /*34df0*/  LDG.E.U8 R53, desc[UR6][R52.64] ;  /* 0x0000000634357981 */ /* 0x000168000c1e1100 */
[----:B------:R-:W5:Y:S01]  /*34e00*/  LDG.E.U8 R58, desc[UR6][R58.64] ;  /* 0x000000063a3a7981 */ /* 0x000f62000c1e1100 */
[----:B------:R-:W-:-:S02]  /*34e10*/  LOP3.LUT P4, RZ, R34, 0x2000000, RZ, 0xc0, !PT ;  /* 0x0200000022ff7812 */ /* 0x000fc4000788c0ff */
[----:B------:R-:W-:Y:S01]  /*34e20*/  LOP3.LUT P2, RZ, R34, 0x80000, RZ, 0xc0, !PT ;  /* 0x0008000022ff7812 */ /* 0x000fe2000784c0ff */
[----:B-1----:R-:W1:Y:S10]  /*34e30*/  I2F.S8 R45, UR10 ;  /* 0x0000000a002d7d06 */ /* 0x002e740008001400 */
[----:B------:R-:W-:-:S04]  /*34e40*/  @!P4 VIADD R2, R2, 0x1000000 ;  /* 0x010000000202c836 */ /* 0x000fc80000000000 */
[----:B------:R-:W-:Y:S01]  /*34e50*/  @!P2 VIADD R2, R2, 0x2000000 ;  /* 0x020000000202a836 */ /* 0x000fe20000000000 */
[----:B------:R-:W0:Y:S01]  /*34e60*/  LDCU.U8 UR10, c[0x3][0x40b] ;  /* 0x00c08160ff0a77ac */ /* 0x000e220008000000 */
[----:B--2---:R-:W-:Y:S02]  /*34e70*/  ISETP.GE.U32.AND P2, PT, R9, R50, PT ;  /* 0x000000320900720c */ /* 0x004fe40003f46070 */
[----:B---3--:R-:W2:Y:S01]  /*34e80*/  I2F.S8 R9, UR9 ;  /* 0x0000000900097d06 */ /* 0x008ea20008001400 */
[-C--:B-1----:R-:W-:Y:S01]  /*34e90*/  FMUL R50, R0, R45.reuse ;  /* 0x0000002d00327220 */ /* 0x082fe20000400000 */
[----:B------:R-:W-:-:S04]  /*34ea0*/  FMUL R45, R13, R45 ;  /* 0x0000002d0d2d7220 */ /* 0x000fc80000400000 */
[-C--:B--2---:R-:W-:Y:S01]  /*34eb0*/  FFMA R45, R0, R9.reuse, R45 ;  /* 0x00000009002d7223 */ /* 0x084fe2000000002d */
[----:B------:R-:W-:-:S03]  /*34ec0*/  FFMA R50, R13, R9, -R50 ;  /* 0x000000090d327223 */ /* 0x000fc60000000832 */
[----:B------:R-:W-:Y:S01]  /*34ed0*/  FADD R47, R45, 0.5 ;  /* 0x3f0000002d2f7421 */ /* 0x000fe20000000000 */
[----:B------:R-:W-:-:S05]  /*34ee0*/  FADD R9, R50, 0.5 ;  /* 0x3f00000032097421 */ /* 0x000fca0000000000 */
[----:B------:R-:W0:Y:S08]  /*34ef0*/  F2I.TRUNC.NTZ R47, R47 ;  /* 0x0000002f002f7305 */ /* 0x000e30000020f100 */
[----:B------:R-:W1:Y:S01]  /*34f00*/  F2I.TRUNC.NTZ R50, R9 ;  /* 0x0000000900327305 */ /* 0x000e62000020f100 */
[----:B------:R-:W2:Y:S01]  /*34f10*/  LDCU.U8 UR9, c[0x3][0x40a] ;  /* 0x00c08140ff0977ac */ /* 0x000ea20008000000 */
[----:B0-----:R-:W-:-:S05]  /*34f20*/  IMAD.IADD R52, R10, 0x1, R47 ;  /* 0x000000010a347824 */ /* 0x001fca00078e022f */
[----:B------:R-:W-:Y:S02]  /*34f30*/  ISETP.GE.AND P0, PT, R52, RZ, PT ;  /* 0x000000ff3400720c */ /* 0x000fe40003f06270 */
[----:B------:R-:W-:Y:S01]  /*34f40*/  VIMNMX R45, PT, PT, R11, R52, PT ;  /* 0x000000340b2d7248 */ /* 0x000fe20003fe0100 */
[----:B-1----:R-:W-:Y:S01]  /*34f50*/  IMAD.IADD R49, R7, 0x1, R50 ;  /* 0x0000000107317824 */ /* 0x002fe200078e0232 */
[----:B------:R-:W0:Y:S02]  /*34f60*/  I2F.S8 R47, UR10 ;  /* 0x0000000a002f7d06 */ /* 0x000e240008001400 */
[----:B------:R-:W-:Y:S02]  /*34f70*/  SEL R45, R45, RZ, P0 ;  /* 0x000000ff2d2d7207 */ /* 0x000fe40000000000 */
[----:B------:R-:W-:Y:S02]  /*34f80*/  ISETP.GE.AND P0, PT, R49, RZ, PT ;  /* 0x000000ff3100720c */ /* 0x000fe40003f06270 */
[----:B------:R-:W-:-:S04]  /*34f90*/  VIMNMX R50, PT, PT, R12, R49, PT ;  /* 0x000000310c327248 */ /* 0x000fc80003fe0100 */
[----:B------:R-:W-:Y:S02]  /*34fa0*/  SEL R50, R50, RZ, P0 ;  /* 0x000000ff32327207 */ /* 0x000fe40000000000 */
[----:B----4-:R-:W-:Y:S02]  /*34fb0*/  ISETP.GE.U32.AND P0, PT, R48, R41, PT ;  /* 0x000000293000720c */ /* 0x010fe40003f06070 */
[----:B--2---:R-:W1:Y:S01]  /*34fc0*/  I2F.S8 R41, UR9 ;  /* 0x0000000900297d06 */ /* 0x004e620008001400 */
[CC--:B0-----:R-:W-:Y:S01]  /*34fd0*/  FMUL R48, R0.reuse, R47.reuse ;  /* 0x0000002f00307220 */ /* 0x0c1fe20000400000 */
[C---:B------:R-:W-:Y:S01]  /*34fe0*/  FMUL R47, R13.reuse, R47 ;  /* 0x0000002f0d2f7220 */ /* 0x040fe20000400000 */
[----:B------:R-:W-:Y:S01]  /*34ff0*/  P2R R56, PR, RZ, 0x8 ;  /* 0x00000008ff387803 */ /* 0x000fe20000000000 */
[----:B------:R-:W0:Y:S01]  /*35000*/  LDCU.U8 UR10, c[0x3][0x40d] ;  /* 0x00c081a0ff0a77ac */ /* 0x000e220008000000 */
[----:B------:R-:W2:Y:S01]  /*35010*/  LDCU.U8 UR9, c[0x3][0x40c] ;  /* 0x00c08180ff0977ac */ /* 0x000ea20008000000 */
[-C--:B-1----:R-:W-:Y:S01]  /*35020*/  FFMA R47, R0, R41.reuse, R47 ;  /* 0x00000029002f7223 */ /* 0x082fe2000000002f */
[----:B------:R-:W-:-:S03]  /*35030*/  FFMA R48, R13, R41, -R48 ;  /* 0x000000290d307223 */ /* 0x000fc60000000830 */
[----:B------:R-:W-:Y:S01]  /*35040*/  FADD R9, R47, 0.5 ;  /* 0x3f0000002f097421 */ /* 0x000fe20000000000 */
[----:B------:R-:W-:Y:S01]  /*35050*/  FADD R48, R48, 0.5 ;  /* 0x3f00000030307421 */ /* 0x000fe20000000000 */
[----:B------:R-:W-:-:S04]  /*35060*/  LOP3.LUT P3, RZ, R37, 0x800, RZ, 0xc0, !PT ;  /* 0x0000080025ff7812 */ /* 0x000fc8000786c0ff */
[----:B------:R-:W1:Y:S08]  /*35070*/  F2I.TRUNC.NTZ R9, R9 ;  /* 0x0000000900097305 */ /* 0x000e70000020f100 */
[----:B------:R-:W3:Y:S01]  /*35080*/  F2I.TRUNC.NTZ R48, R48 ;  /* 0x0000003000307305 */ /* 0x000ee2000020f100 */
[----:B------:R-:W-:Y:S02]  /*35090*/  @!P3 VIADD R3, R3, 0x800000 ;  /* 0x008000000303b836 */ /* 0x000fe40000000000 */
[----:B-1----:R-:W-:-:S02]  /*350a0*/  IMAD.IADD R52, R10, 0x1, R9 ;  /* 0x000000010a347824 */ /* 0x002fc400078e0209 */
[----:B------:R-:W-:-:S03]  /*350b0*/  @!P1 VIADD R3, R3, 0x1000000 ;  /* 0x0100000003039836 */ /* 0x000fc60000000000 */
[----:B------:R-:W-:Y:S02]  /*350c0*/  ISETP.GE.AND P1, PT, R52, RZ, PT ;  /* 0x000000ff3400720c */ /* 0x000fe40003f26270 */
[----:B------:R-:W-:Y:S01]  /*350d0*/  VIMNMX R47, PT, PT, R11, R52, PT ;  /* 0x000000340b2f7248 */ /* 0x000fe20003fe0100 */
[----:B---3--:R-:W-:-:S03]  /*350e0*/  IMAD.IADD R41, R7, 0x1, R48 ;  /* 0x0000000107297824 */ /* 0x008fc600078e0230 */
[----:B------:R-:W-:Y:S02]  /*350f0*/  SEL R47, R47, RZ, P1 ;  /* 0x000000ff2f2f7207 */ /* 0x000fe40000800000 */
[----:B------:R-:W-:Y:S02]  /*35100*/  ISETP.GE.AND P1, PT, R41, RZ, PT ;  /* 0x000000ff2900720c */ /* 0x000fe40003f26270 */
[----:B------:R-:W-:Y:S02]  /*35110*/  VIMNMX R52, PT, PT, R12, R41, PT ;  /* 0x000000290c347248 */ /* 0x000fe40003fe0100 */
[----:B0-----:R-:W0:Y:S08]  /*35120*/  I2F.S8 R41, UR10 ;  /* 0x0000000a00297d06 */ /* 0x001e300008001400 */
[----:B--2---:R-:W1:Y:S01]  /*35130*/  I2F.S8 R9, UR9 ;  /* 0x0000000900097d06 */ /* 0x004e620008001400 */
[-C--:B0-----:R-:W-:Y:S01]  /*35140*/  FMUL R54, R0, R41.reuse ;  /* 0x0000002900367220 */ /* 0x081fe20000400000 */
[----:B------:R-:W-:-:S04]  /*35150*/  FMUL R41, R13, R41 ;  /* 0x000000290d297220 */ /* 0x000fc80000400000 */
[-C--:B-1----:R-:W-:Y:S01]  /*35160*/  FFMA R41, R0, R9.reuse, R41 ;  /* 0x0000000900297223 */ /* 0x082fe20000000029 */
[----:B------:R-:W-:-:S03]  /*35170*/  FFMA R54, R13, R9, -R54 ;  /* 0x000000090d367223 */ /* 0x000fc60000000836 */
[----:B------:R-:W-:Y:S01]  /*35180*/  FADD R9, R41, 0.5 ;  /* 0x3f00000029097421 */ /* 0x000fe20000000000 */
[----:B------:R-:W-:Y:S02]  /*35190*/  P2R R55, PR, RZ, 0x20 ;  /* 0x00000020ff377803 */ /* 0x000fe40000000000 */
[----:B------:R-:W-:-:S03]  /*351a0*/  LOP3.LUT P5, RZ, R34, 0x8, RZ, 0xc0, !PT ;  /* 0x0000000822ff7812 */ /* 0x000fc600078ac0ff */
[----:B------:R-:W0:Y:S01]  /*351b0*/  F2I.TRUNC.NTZ R9, R9 ;  /* 0x0000000900097305 */ /* 0x000e22000020f100 */
[----:B------:R-:W-:Y:S01]  /*351c0*/  LOP3.LUT P6, RZ, R37, 0x80000000, RZ, 0xc0, !PT ;  /* 0x8000000025ff7812 */ /* 0x000fe200078cc0ff */
[----:B------:R-:W-:Y:S01]  /*351d0*/  FADD R41, R54, 0.5 ;  /* 0x3f00000036297421 */ /* 0x000fe20000000000 */
[----:B------:R-:W1:Y:S07]  /*351e0*/  LDCU.U8 UR10, c[0x3][0x40f] ;  /* 0x00c081e0ff0a77ac */ /* 0x000e6e0008000000 */
[----:B------:R-:W-:-:S02]  /*351f0*/  @!P5 VIADD R4, R4, 0x1000000 ;  /* 0x010000000404d836 */ /* 0x000fc40000000000 */
[----:B0-----:R-:W-:Y:S02]  /*35200*/  IMAD.IADD R48, R10, 0x1, R9 ;  /* 0x000000010a307824 */ /* 0x001fe400078e0209 */
[----:B------:R-:W-:Y:S01]  /*35210*/  @!P6 VIADD R4, R4, 0x2000000 ;  /* 0x020000000404e836 */ /* 0x000fe20000000000 */
[----:B------:R-:W0:Y:S01]  /*35220*/  LDCU.U8 UR9, c[0x3][0x40e] ;  /* 0x00c081c0ff0977ac */ /* 0x000e220008000000 */
[----:B------:R-:W-:Y:S01]  /*35230*/  SEL R52, R52, RZ, P1 ;  /* 0x000000ff34347207 */ /* 0x000fe20000800000 */
[----:B------:R-:W2:Y:S01]  /*35240*/  LDG.E.U8 R9, desc[UR6][R20.64] ;  /* 0x0000000614097981 */ /* 0x000ea2000c1e1100 */
[----:B------:R-:W-:Y:S02]  /*35250*/  ISETP.GE.AND P6, PT, R48, RZ, PT ;  /* 0x000000ff3000720c */ /* 0x000fe40003fc6270 */
[----:B------:R-:W-:Y:S02]  /*35260*/  VIMNMX R49, PT, PT, R11, R48, PT ;  /* 0x000000300b317248 */ /* 0x000fe40003fe0100 */
[----:B------:R3:W4:Y:S02]  /*35270*/  F2I.TRUNC.NTZ R48, R41 ;  /* 0x0000002900307305 */ /* 0x000724000020f100 */
[----:B------:R-:W-:Y:S01]  /*35280*/  SEL R49, R49, RZ, P6 ;  /* 0x000000ff31317207 */ /* 0x000fe20003000000 */
[----:B---3--:R-:W3:Y:S01]  /*35290*/  LDG.E.U8 R41, desc[UR6][R24.64] ;  /* 0x0000000618297981 */ /* 0x008ee2000c1e1100 */
[----:B----4-:R-:W-:-:S03]  /*352a0*/  IMAD.IADD R51, R7, 0x1, R48 ;  /* 0x0000000107337824 */ /* 0x010fc600078e0230 */
[----:B------:R4:W2:Y:S02]  /*352b0*/  LDG.E.U8 R48, desc[UR6][R16.64] ;  /* 0x0000000610307981 */ /* 0x0008a4000c1e1100 */
[----:B------:R-:W-:Y:S02]  /*352c0*/  ISETP.GE.AND P6, PT, R51, RZ, PT ;  /* 0x000000ff3300720c */ /* 0x000fe40003fc6270 */
[----:B------:R-:W-:Y:S02]  /*352d0*/  VIMNMX R54, PT, PT, R12, R51, PT ;  /* 0x000000330c367248 */ /* 0x000fe40003fe0100 */
[----:B0-----:R-:W-:Y:S01]  /*352e0*/  I2F.S8 R51, UR9 ;  /* 0x0000000900337d06 */ /* 0x001fe20008001400 */
[----:B------:R-:W0:Y:S01]  /*352f0*/  LDCU.U8 UR9, c[0x3][0x410] ;  /* 0x00c08200ff0977ac */ /* 0x000e220008000000 */
[----:B-----5:R-:W-:-:S06]  /*35300*/  ISETP.GE.U32.AND P1, PT, R53, R58, PT ;  /* 0x0000003a3500720c */ /* 0x020fcc0003f26070 */
[----:B-1----:R-:W1:Y:S02]  /*35310*/  I2F.S8 R53, UR10 ;  /* 0x0000000a00357d06 */ /* 0x002e640008001400 */
[-C--:B-1----:R-:W-:Y:S01]  /*35320*/  FMUL R58, R0, R53.reuse ;  /* 0x00000035003a7220 */ /* 0x082fe20000400000 */
[----:B------:R-:W-:-:S04]  /*35330*/  FMUL R53, R13, R53 ;  /* 0x000000350d357220 */ /* 0x000fc80000400000 */
[----:B------:R-:W-:-:S04]  /*35340*/  FFMA R53, R0, R51, R53 ;  /* 0x0000003300357223 */ /* 0x000fc80000000035 */
[----:B------:R-:W-:-:S06]  /*35350*/  FADD R53, R53, 0.5 ;  /* 0x3f00000035357421 */ /* 0x000fcc0000000000 */
[----:B------:R-:W4:Y:S01]  /*35360*/  F2I.TRUNC.NTZ R53, R53 ;  /* 0x0000003500357305 */ /* 0x000f22000020f100 */
[----:B------:R-:W-:Y:S01]  /*35370*/  FFMA R58, R13, R51, -R58 ;  /* 0x000000330d3a7223 */ /* 0x000fe2000000083a */
[----:B------:R-:W-:Y:S01]  /*35380*/  SEL R54, R54, RZ, P6 ;  /* 0x000000ff36367207 */ /* 0x000fe20003000000 */
[----:B------:R-:W1:Y:S01]  /*35390*/  LDCU.U8 UR10, c[0x3][0x411] ;  /* 0x00c08220ff0a77ac */ /* 0x000e620008000000 */
[----:B----4-:R-:W-:-:S05]  /*353a0*/  IMAD.IADD R16, R10, 0x1, R53 ;  /* 0x000000010a107824 */ /* 0x010fca00078e0235 */
[----:B------:R-:W-:Y:S02]  /*353b0*/  ISETP.GE.AND P6, PT, R16, RZ, PT ;  /* 0x000000ff1000720c */ /* 0x000fe40003fc6270 */
[----:B------:R-:W-:Y:S01]  /*353c0*/  VIMNMX R51, PT, PT, R11, R16, PT ;  /* 0x000000100b337248 */ /* 0x000fe20003fe0100 */
[----:B------:R-:W-:-:S06]  /*353d0*/  FADD R16, R58, 0.5 ;  /* 0x3f0000003a107421 */ /* 0x000fcc0000000000 */
[----:B------:R-:W4:Y:S01]  /*353e0*/  F2I.TRUNC.NTZ R16, R16 ;  /* 0x0000001000107305 */ /* 0x000f22000020f100 */
[----:B------:R-:W-:-:S07]  /*353f0*/  SEL R51, R51, RZ, P6 ;  /* 0x000000ff33337207 */ /* 0x000fce0003000000 */
[----:B-1----:R-:W1:Y:S01]  /*35400*/  I2F.S8 R20, UR10 ;  /* 0x0000000a00147d06 */ /* 0x002e620008001400 */
[----:B----4-:R-:W-:-:S05]  /*35410*/  IMAD.IADD R17, R7, 0x1, R16 ;  /* 0x0000000107117824 */ /* 0x010fca00078e0210 */
[----:B------:R-:W-:Y:S02]  /*35420*/  ISETP.GE.AND P6, PT, R17, RZ, PT ;  /* 0x000000ff1100720c */ /* 0x000fe40003fc6270 */
[----:B------:R-:W-:Y:S02]  /*35430*/  VIMNMX R58, PT, PT, R12, R17, PT ;  /* 0x000000110c3a7248 */ /* 0x000fe40003fe0100 */
[----:B0-----:R-:W0:Y:S01]  /*35440*/  I2F.S8 R17, UR9 ;  /* 0x0000000900117d06 */ /* 0x001e220008001400 */
[-C--:B-1----:R-:W-:Y:S01]  /*35450*/  FMUL R21, R13, R20.reuse ;  /* 0x000000140d157220 */ /* 0x082fe20000400000 */
[----:B------:R-:W-:-:S03]  /*35460*/  FMUL R16, R0, R20 ;  /* 0x0000001400107220 */ /* 0x000fc60000400000 */
[-C--:B0-----:R-:W-:Y:S01]  /*35470*/  FFMA R21, R0, R17.reuse, R21 ;  /* 0x0000001100157223 */ /* 0x081fe20000000015 */
[----:B------:R-:W-:-:S03]  /*35480*/  FFMA R16, R13, R17, -R16 ;  /* 0x000000110d107223 */ /* 0x000fc60000000810 */
[----:B------:R-:W-:Y:S01]  /*35490*/  FADD R21, R21, 0.5 ;  /* 0x3f00000015157421 */ /* 0x000fe20000000000 */
[----:B------:R-:W-:Y:S01]  /*354a0*/  FADD R16, R16, 0.5 ;  /* 0x3f00000010107421 */ /* 0x000fe20000000000 */
[----:B------:R-:W0:Y:S04]  /*354b0*/  LDCU.U8 UR10, c[0x3][0x413] ;  /* 0x00c08260ff0a77ac */ /* 0x000e280008000000 */
[----:B------:R-:W1:Y:S01]  /*354c0*/  F2I.TRUNC.NTZ R21, R21 ;  /* 0x0000001500157305 */ /* 0x000e62000020f100 */
[----:B------:R-:W4:Y:S07]  /*354d0*/  LDCU.U8 UR9, c[0x3][0x412] ;  /* 0x00c08240ff0977ac */ /* 0x000f2e0008000000 */
[----:B------:R-:W5:Y:S01]  /*354e0*/  F2I.TRUNC.NTZ R16, R16 ;  /* 0x0000001000107305 */ /* 0x000f62000020f100 */
[----:B------:R-:W-:Y:S01]  /*354f0*/  SEL R58, R58, RZ, P6 ;  /* 0x000000ff3a3a7207 */ /* 0x000fe20003000000 */
[----:B-1----:R-:W-:-:S05]  /*35500*/  IMAD.IADD R20, R10, 0x1, R21 ;  /* 0x000000010a147824 */ /* 0x002fca00078e0215 */
[----:B------:R-:W-:Y:S02]  /*35510*/  ISETP.GE.AND P6, PT, R20, RZ, PT ;  /* 0x000000ff1400720c */ /* 0x000fe40003fc6270 */
[----:B------:R-:W-:Y:S01]  /*35520*/  VIMNMX R53, PT, PT, R11, R20, PT ;  /* 0x000000140b357248 */ /* 0x000fe20003fe0100 */
[----:B-----5:R-:W-:Y:S01]  /*35530*/  IMAD.IADD R17, R7, 0x1, R16 ;  /* 0x0000000107117824 */ /* 0x020fe200078e0210 */
[----:B0-----:R-:W0:Y:S02]  /*35540*/  I2F.S8 R20, UR10 ;  /* 0x0000000a00147d06 */ /* 0x001e240008001400 */
[----:B------:R-:W-:Y:S02]  /*35550*/  SEL R53, R53, RZ, P6 ;  /* 0x000000ff35357207 */ /* 0x000fe40003000000 */
[----:B------:R-:W-:Y:S02]  /*35560*/  ISETP.GE.AND P6, PT, R17, RZ, PT ;  /* 0x000000ff1100720c */ /* 0x000fe40003fc6270 */
[----:B------:R-:W-:-:S02]  /*35570*/  VIMNMX R60, PT, PT, R12, R17, PT ;  /* 0x000000110c3c7248 */ /* 0x000fc40003fe0100 */
[----:B----4-:R-:W1:Y:S01]  /*35580*/  I2F.S8 R17, UR9 ;  /* 0x0000000900117d06 */ /* 0x010e620008001400 */
[----:B------:R-:W4:Y:S01]  /*35590*/  LDCU.U8 UR10, c[0x3][0x415] ;  /* 0x00c082a0ff0a77ac */ /* 0x000f220008000000 */
[----:B------:R-:W5:Y:S01]  /*355a0*/  LDCU.U8 UR9, c[0x3][0x414] ;  /* 0x00c08280ff0977ac */ /* 0x000f620008000000 */
[-C--:B0-----:R-:W-:Y:S01]  /*355b0*/  FMUL R21, R13, R20.reuse ;  /* 0x000000140d157220 */ /* 0x081fe20000400000 */
[----:B------:R-:W-:-:S03]  /*355c0*/  FMUL R16, R0, R20 ;  /* 0x0000001400107220 */ /* 0x000fc60000400000 */
[----:B-1----:R-:W-:-:S04]  /*355d0*/  FFMA R21, R0, R17, R21 ;  /* 0x0000001100157223 */ /* 0x002fc80000000015 */
[----:B------:R-:W-:Y:S01]  /*355e0*/  FADD R21, R21, 0.5 ;  /* 0x3f00000015157421 */ /* 0x000fe20000000000 */
[----:B------:R-:W-:-:S05]  /*355f0*/  FFMA R16, R13, R17, -R16 ;  /* 0x000000110d107223 */ /* 0x000fca0000000810 */
[----:B------:R-:W0:Y:S01]  /*35600*/  F2I.TRUNC.NTZ R21, R21 ;  /* 0x0000001500157305 */ /* 0x000e22000020f100 */
[----:B------:R-:W-:-:S07]  /*35610*/  FADD R16, R16, 0.5 ;  /* 0x3f00000010107421 */ /* 0x000fce0000000000 */
[----:B------:R-:W1:Y:S01]  /*35620*/  F2I.TRUNC.NTZ R16, R16 ;  /* 0x0000001000107305 */ /* 0x000e62000020f100 */
[----:B------:R-:W-:Y:S01]  /*35630*/  SEL R60, R60, RZ, P6 ;  /* 0x000000ff3c3c7207 */ /* 0x000fe20003000000 */
[----:B0-----:R-:W-:-:S05]  /*35640*/  IMAD.IADD R20, R10, 0x1, R21 ;  /* 0x000000010a147824 */ /* 0x001fca00078e0215 */
[----:B------:R-:W-:Y:S02]  /*35650*/  ISETP.GE.AND P6, PT, R20, RZ, PT ;  /* 0x000000ff1400720c */ /* 0x000fe40003fc6270 */
[----:B------:R-:W-:Y:S01]  /*35660*/  VIMNMX R20, PT, PT, R11, R20, PT ;  /* 0x000000140b147248 */ /* 0x000fe20003fe0100 */
[----:B-1----:R-:W-:-:S03]  /*35670*/  IMAD.IADD R17, R7, 0x1, R16 ;  /* 0x0000000107117824 */ /* 0x002fc600078e0210 */
[----:B------:R-:W-:Y:S02]  /*35680*/  SEL R28, R20, RZ, P6 ;  /* 0x000000ff141c7207 */ /* 0x000fe40003000000 */
[----:B----4-:R-:W0:Y:S01]  /*35690*/  I2F.S8 R20, UR10 ;  /* 0x0000000a00147d06 */ /* 0x010e220008001400 */
[----:B------:R-:W-:Y:S02]  /*356a0*/  ISETP.GE.AND P6, PT, R17, RZ, PT ;  /* 0x000000ff1100720c */ /* 0x000fe40003fc6270 */
[----:B------:R-:W-:-:S05]  /*356b0*/  VIMNMX R29, PT, PT, R12, R17, PT ;  /* 0x000000110c1d7248 */ /* 0x000fca0003fe0100 */
[----:B-----5:R-:W1:Y:S01]  /*356c0*/  I2F.S8 R17, UR9 ;  /* 0x0000000900117d06 */ /* 0x020e620008001400 */
[-C--:B0-----:R-:W-:Y:S01]  /*356d0*/  FMUL R21, R13, R20.reuse ;  /* 0x000000140d157220 */ /* 0x081fe20000400000 */
[----:B------:R-:W-:-:S03]  /*356e0*/  FMUL R16, R0, R20 ;  /* 0x0000001400107220 */ /* 0x000fc60000400000 */
[-C--:B-1----:R-:W-:Y:S01]  /*356f0*/  FFMA R21, R0, R17.reuse, R21 ;  /* 0x0000001100157223 */ /* 0x082fe20000000015 */
        /* <DEDUP_REMOVED lines=21> */
[-C--:B-1----:R-:W-:Y:S01]  /*35850*/  FFMA R21, R0, R17.reuse, R21 ;  /* 0x0000001100157223 */ /* 0x082fe20000000015 */
[----:B------:R-:W-:-:S03]  /*35860*/  FFMA R20, R13, R17, -R20 ;  /* 0x000000110d147223 */ /* 0x000fc60000000814 */
[----:B------:R-:W-:Y:S01]  /*35870*/  FADD R21, R21, 0.5 ;  /* 0x3f00000015157421 */ /* 0x000fe20000000000 */
[----:B------:R-:W-:-:S05]  /*35880*/  FADD R24, R20, 0.5 ;  /* 0x3f00000014187421 */ /* 0x000fca0000000000 */
[----:B------:R-:W0:Y:S08]  /*35890*/  F2I.TRUNC.NTZ R21, R21 ;  /* 0x0000001500157305 */ /* 0x000e30000020f100 */
[----:B------:R-:W1:Y:S08]  /*358a0*/  F2I.TRUNC.NTZ R24, R24 ;  /* 0x0000001800187305 */ /* 0x000e70000020f100 */
[----:B----4-:R-:W4:Y:S01]  /*358b0*/  I2F.S8 R25, UR10 ;  /* 0x0000000a00197d06 */ /* 0x010f220008001400 */
[----:B0-----:R-:W-:-:S02]  /*358c0*/  IMAD.IADD R16, R10, 0x1, R21 ;  /* 0x000000010a107824 */ /* 0x001fc400078e0215 */
[----:B-1----:R-:W-:-:S05]  /*358d0*/  IMAD.IADD R21, R7, 0x1, R24 ;  /* 0x0000000107157824 */ /* 0x002fca00078e0218 */
[----:B-----5:R-:W0:Y:S01]  /*358e0*/  I2F.S8 R24, UR9 ;  /* 0x0000000900187d06 */ /* 0x020e220008001400 */
[----:B------:R-:W-:Y:S02]  /*358f0*/  IMAD R47, R47, UR8, R52 ;  /* 0x000000082f2f7c24 */ /* 0x000fe4000f8e0234 */
[-C--:B----4-:R-:W-:Y:S01]  /*35900*/  FMUL R52, R0, R25.reuse ;  /* 0x0000001900347220 */ /* 0x090fe20000400000 */
[----:B------:R-:W-:-:S04]  /*35910*/  FMUL R25, R13, R25 ;  /* 0x000000190d197220 */ /* 0x000fc80000400000 */
[----:B0-----:R-:W-:-:S04]  /*35920*/  FFMA R25, R0, R24, R25 ;  /* 0x0000001800197223 */ /* 0x001fc80000000019 */
[----:B------:R-:W-:Y:S01]  /*35930*/  FADD R25, R25, 0.5 ;  /* 0x3f00000019197421 */ /* 0x000fe20000000000 */
[----:B------:R-:W-:Y:S01]  /*35940*/  SEL R32, R32, RZ, P6 ;  /* 0x000000ff20207207 */ /* 0x000fe20003000000 */
[----:B------:R-:W-:Y:S01]  /*35950*/  IMAD R45, R45, UR8, R50 ;  /* 0x000000082d2d7c24 */ /* 0x000fe2000f8e0232 */
[----:B------:R-:W-:Y:S02]  /*35960*/  ISETP.GE.AND P6, PT, R16, RZ, PT ;  /* 0x000000ff1000720c */ /* 0x000fe40003fc6270 */
[----:B------:R-:W-:Y:S01]  /*35970*/  VIMNMX R33, PT, PT, R11, R16, PT ;  /* 0x000000100b217248 */ /* 0x000fe20003fe0100 */
[----:B------:R-:W0:Y:S03]  /*35980*/  F2I.TRUNC.NTZ R25, R25 ;  /* 0x0000001900197305 */ /* 0x000e26000020f100 */
[----:B------:R-:W-:Y:S02]  /*35990*/  SEL R33, R33, RZ, P6 ;  /* 0x000000ff21217207 */ /* 0x000fe40003000000 */
[----:B------:R-:W-:-:S02]  /*359a0*/  IADD3 R16, P6, PT, R45, UR4, RZ ;  /* 0x000000042d107c10 */ /* 0x000fc4000ffde0ff */
[----:B------:R-:W-:Y:S02]  /*359b0*/  VIMNMX R50, PT, PT, R12, R21, PT ;  /* 0x000000150c327248 */ /* 0x000fe40003fe0100 */
[----:B------:R-:W-:Y:S02]  /*359c0*/  LEA.HI.X.SX32 R17, R45, UR5, 0x1, P6 ;  /* 0x000000052d117c11 */ /* 0x000fe4000b0f0eff */
[----:B------:R-:W-:Y:S01]  /*359d0*/  ISETP.GE.AND P6, PT, R21, RZ, PT ;  /* 0x000000ff1500720c */ /* 0x000fe20003fc6270 */
[----:B------:R-:W-:Y:S02]  /*359e0*/  FFMA R52, R13, R24, -R52 ;  /* 0x000000180d347223 */ /* 0x000fe40000000834 */
[----:B------:R0:W4:Y:S01]  /*359f0*/  LDG.E.U8 R43, desc[UR6][R16.64] ;  /* 0x00000006102b7981 */ /* 0x000122000c1e1100 */
[----:B------:R-:W-:Y:S02]  /*35a00*/  SEL R50, R50, RZ, P6 ;  /* 0x000000ff32327207 */ /* 0x000fe40003000000 */
[----:B------:R-:W-:Y:S01]  /*35a10*/  IADD3 R20, P6, PT, R47, UR4, RZ ;  /* 0x000000042f147c10 */ /* 0x000fe2000ffde0ff */
[----:B0-----:R-:W-:-:S02]  /*35a20*/  IMAD.IADD R16, R10, 0x1, R25 ;  /* 0x000000010a107824 */ /* 0x001fc400078e0219 */
[----:B------:R-:W-:Y:S01]  /*35a30*/  FADD R17, R52, 0.5 ;  /* 0x3f00000034117421 */ /* 0x000fe20000000000 */
[----:B------:R-:W-:Y:S02]  /*35a40*/  LEA.HI.X.SX32 R21, R47, UR5, 0x1, P6 ;  /* 0x000000052f157c11 */ /* 0x000fe4000b0f0eff */
[----:B------:R-:W-:Y:S02]  /*35a50*/  ISETP.GE.AND P6, PT, R16, RZ, PT ;  /* 0x000000ff1000720c */ /* 0x000fe40003fc6270 */
[----:B------:R-:W-:Y:S02]  /*35a60*/  VIMNMX R45, PT, PT, R11, R16, PT ;  /* 0x000000100b2d7248 */ /* 0x000fe40003fe0100 */
[----:B------:R-:W0:Y:S01]  /*35a70*/  F2I.TRUNC.NTZ R16, R17 ;  /* 0x0000001100107305 */ /* 0x000e22000020f100 */
[----:B------:R-:W1:Y:S01]  /*35a80*/  LDCU.U8 UR10, c[0x3][0x41b] ;  /* 0x00c08360ff0a77ac */ /* 0x000e620008000000 */
[----:B------:R-:W5:Y:S01]  /*35a90*/  LDCU.U8 UR9, c[0x3][0x41a] ;  /* 0x00c08340ff0977ac */ /* 0x000f620008000000 */
[----:B------:R-:W-:-:S02]  /*35aa0*/  IMAD R49, R49, UR8, R54 ;  /* 0x0000000831317c24 */ /* 0x000fc4000f8e0236 */
[----:B------:R0:W4:Y:S01]  /*35ab0*/  LDG.E.U8 R54, desc[UR6][R20.64] ;  /* 0x0000000614367981 */ /* 0x000122000c1e1100 */
[----:B------:R-:W-:Y:S01]  /*35ac0*/  SEL R45, R45, RZ, P6 ;  /* 0x000000ff2d2d7207 */ /* 0x000fe20003000000 */
[----:B0-----:R-:W-:-:S05]  /*35ad0*/  IMAD.IADD R21, R7, 0x1, R16 ;  /* 0x0000000107157824 */ /* 0x001fca00078e0210 */
[----:B------:R-:W-:Y:S02]  /*35ae0*/  ISETP.GE.AND P6, PT, R21, RZ, PT ;  /* 0x000000ff1500720c */ /* 0x000fe40003fc6270 */
[----:B------:R-:W-:Y:S02]  /*35af0*/  VIMNMX R52, PT, PT, R12, R21, PT ;  /* 0x000000150c347248 */ /* 0x000fe40003fe0100 */
[----:B-1----:R-:W0:Y:S08]  /*35b00*/  I2F.S8 R21, UR10 ;  /* 0x0000000a00157d06 */ /* 0x002e300008001400 */
[----:B-----5:R-:W1:Y:S01]  /*35b10*/  I2F.S8 R20, UR9 ;  /* 0x0000000900147d06 */ /* 0x020e620008001400 */
        /* <DEDUP_REMOVED lines=8> */
[----:B------:R-:W5:Y:S07]  /*35ba0*/  LDCU.U8 UR9, c[0x3][0x41e] ;  /* 0x00c083c0ff0977ac */ /* 0x000f6e0008000000 */
[----:B------:R-:W3:Y:S01]  /*35bb0*/  F2I.TRUNC.NTZ R24, R24 ;  /* 0x0000001800187305 */ /* 0x000ee2000020f100 */
[----:B------:R-:W-:Y:S01]  /*35bc0*/  SEL R52, R52, RZ, P6 ;  /* 0x000000ff34347207 */ /* 0x000fe20003000000 */
[----:B-1----:R-:W-:-:S05]  /*35bd0*/  IMAD.IADD R20, R10, 0x1, R21 ;  /* 0x000000010a147824 */ /* 0x002fca00078e0215 */
[----:B------:R-:W-:Y:S02]  /*35be0*/  ISETP.GE.AND P6, PT, R20, RZ, PT ;  /* 0x000000ff1400720c */ /* 0x000fe40003fc6270 */
[----:B------:R-:W-:Y:S01]  /*35bf0*/  VIMNMX R47, PT, PT, R11, R20, PT ;  /* 0x000000140b2f7248 */ /* 0x000fe20003fe0100 */
[----:B---3--:R-:W-:Y:S01]  /*35c00*/  IMAD.IADD R17, R7, 0x1, R24 ;  /* 0x0000000107117824 */ /* 0x008fe200078e0218 */
[----:B0-----:R-:W0:Y:S01]  /*35c10*/  I2F.S8 R20, UR10 ;  /* 0x0000000a00147d06 */ /* 0x001e220008001400 */
[----:B------:R-:W-:Y:S01]  /*35c20*/  IMAD R16, R51, UR8, R58 ;  /* 0x0000000833107c24 */ /* 0x000fe2000f8e023a */
[----:B------:R-:W-:Y:S02]  /*35c30*/  SEL R47, R47, RZ, P6 ;  /* 0x000000ff2f2f7207 */ /* 0x000fe40003000000 */
[----:B------:R-:W-:Y:S02]  /*35c40*/  ISETP.GE.AND P6, PT, R17, RZ, PT ;  /* 0x000000ff1100720c */ /* 0x000fe40003fc6270 */
[----:B------:R-:W-:-:S02]  /*35c50*/  VIMNMX R58, PT, PT, R12, R17, PT ;  /* 0x000000110c3a7248 */ /* 0x000fc40003fe0100 */
[----:B-----5:R-:W1:Y:S01]  /*35c60*/  I2F.S8 R17, UR9 ;  /* 0x0000000900117d06 */ /* 0x020e620008001400 */
[----:B------:R-:W3:Y:S01]  /*35c70*/  LDCU.U8 UR10, c[0x3][0x41d] ;  /* 0x00c083a0ff0a77ac */ /* 0x000ee20008000000 */
[CC--:B0-----:R-:W-:Y:S01]  /*35c80*/  FMUL R21, R13.reuse, R20.reuse ;  /* 0x000000140d157220 */ /* 0x0c1fe20000400000 */
[----:B------:R-:W-:Y:S01]  /*35c90*/  FMUL R64, R0, R20 ;  /* 0x0000001400407220 */ /* 0x000fe20000400000 */
[----:B------:R-:W-:Y:S01]  /*35ca0*/  SEL R58, R58, RZ, P6 ;  /* 0x000000ff3a3a7207 */ /* 0x000fe20003000000 */
[----:B------:R-:W0:Y:S01]  /*35cb0*/  LDCU.U8 UR9, c[0x3][0x41c] ;  /* 0x00c08380ff0977ac */ /* 0x000e220008000000 */
[-C--:B-1----:R-:W-:Y:S01]  /*35cc0*/  FFMA R21, R0, R17.reuse, R21 ;  /* 0x0000001100157223 */ /* 0x082fe20000000015 */
[----:B------:R-:W-:-:S03]  /*35cd0*/  FFMA R64, R13, R17, -R64 ;  /* 0x000000110d407223 */ /* 0x000fc60000000840 */
[----:B------:R-:W-:-:S06]  /*35ce0*/  FADD R17, R21, 0.5 ;  /* 0x3f00000015117421 */ /* 0x000fcc0000000000 */
[----:B------:R-:W1:Y:S01]  /*35cf0*/  F2I.TRUNC.NTZ R17, R17 ;  /* 0x0000001100117305 */ /* 0x000e62000020f100 */
[----:B------:R-:W-:Y:S01]  /*35d00*/  FADD R21, R64, 0.5 ;  /* 0x3f00000040157421 */ /* 0x000fe20000000000 */
[----:B-1----:R-:W-:-:S05]  /*35d10*/  IMAD.IADD R20, R10, 0x1, R17 ;  /* 0x000000010a147824 */ /* 0x002fca00078e0211 */
[----:B------:R-:W-:Y:S02]  /*35d20*/  ISETP.GE.AND P6, PT, R20, RZ, PT ;  /* 0x000000ff1400720c */ /* 0x000fe40003fc6270 */
[----:B------:R-:W-:Y:S02]  /*35d30*/  VIMNMX R51, PT, PT, R11, R20, PT ;  /* 0x000000140b337248 */ /* 0x000fe40003fe0100 */
[----:B------:R-:W1:Y:S08]  /*35d40*/  F2I.TRUNC.NTZ R20, R21 ;  /* 0x0000001500147305 */ /* 0x000e70000020f100 */
[----:B0-----:R-:W-:Y:S01]  /*35d50*/  I2F.S8 R17, UR9 ;  /* 0x0000000900117d06 */ /* 0x001fe20008001400 */
[----:B-1----:R-:W-:-:S07]  /*35d60*/  IMAD.IADD R25, R7, 0x1, R20 ;  /* 0x0000000107197824 */ /* 0x002fce00078e0214 */
[----:B---3--:R-:W0:Y:S02]  /*35d70*/  I2F.S8 R20, UR10 ;  /* 0x0000000a00147d06 */ /* 0x008e240008001400 */
[----:B0-----:R-:W-:-:S04]  /*35d80*/  FMUL R24, R0, R20 ;  /* 0x0000001400187220 */ /* 0x001fc80000400000 */
[C---:B------:R-:W-:Y:S01]  /*35d90*/  FFMA R24, R13.reuse, R17, -R24 ;  /* 0x000000110d187223 */ /* 0x040fe20000000818 */
[----:B------:R-:W-:-:S04]  /*35da0*/  FMUL R13, R13, R20 ;  /* 0x000000140d0d7220 */ /* 0x000fc80000400000 */
[----:B------:R-:W-:-:S04]  /*35db0*/  FFMA R13, R0, R17, R13 ;  /* 0x00000011000d7223 */ /* 0x000fc8000000000d */
[----:B------:R-:W-:-:S06]  /*35dc0*/  FADD R13, R13, 0.5 ;  /* 0x3f0000000d0d7421 */ /* 0x000fcc0000000000 */
[----:B------:R-:W0:Y:S01]  /*35dd0*/  F2I.TRUNC.NTZ R13, R13 ;  /* 0x0000000d000d7305 */ /* 0x000e22000020f100 */
[----:B------:R-:W-:Y:S01]  /*35de0*/  SEL R51, R51, RZ, P6 ;  /* 0x000000ff33337207 */ /* 0x000fe20003000000 */
[----:B0-----:R-:W-:Y:S02]  /*35df0*/  IMAD.IADD R0, R10, 0x1, R13 ;  /* 0x000000010a007824 */ /* 0x001fe400078e020d */
[----:B------:R-:W-:-:S06]  /*35e00*/  FADD R10, R24, 0.5 ;  /* 0x3f000000180a7421 */ /* 0x000fcc0000000000 */
[----:B------:R-:W0:Y:S01]  /*35e10*/  F2I.TRUNC.NTZ R10, R10 ;  /* 0x0000000a000a7305 */ /* 0x000e22000020f100 */
[----:B------:R-:W-:Y:S02]  /*35e20*/  ISETP.GE.AND P6, PT, R25, RZ, PT ;  /* 0x000000ff1900720c */ /* 0x000fe40003fc6270 */
[----:B------:R-:W-:-:S04]  /*35e30*/  VIMNMX R64, PT, PT, R12, R25, PT ;  /* 0x000000190c407248 */ /* 0x000fc80003fe0100 */
[----:B------:R-:W-:Y:S02]  /*35e40*/  SEL R64, R64, RZ, P6 ;  /* 0x000000ff40407207 */ /* 0x000fe40003000000 */
[----:B------:R-:W-:Y:S02]  /*35e50*/  ISETP.GE.AND P6, PT, R0, RZ, PT ;  /* 0x000000ff0000720c */ /* 0x000fe40003fc6270 */
[----:B------:R-:W-:Y:S01]  /*35e60*/  VIMNMX R0, PT, PT, R11, R0, PT ;  /* 0x000000000b007248 */ /* 0x000fe20003fe0100 */
[----:B0-----:R-:W-:-:S03]  /*35e70*/  IMAD.IADD R17, R7, 0x1, R10 ;  /* 0x0000000107117824 */ /* 0x001fc600078e020a */
[----:B------:R-:W-:Y:S02]  /*35e80*/  SEL R7, R0, RZ, P6 ;  /* 0x000000ff00077207 */ /* 0x000fe40003000000 */
[C---:B------:R-:W-:Y:S02]  /*35e90*/  IADD3 R24, P6, PT, R49.reuse, UR4, RZ ;  /* 0x0000000431187c10 */ /* 0x040fe4000ffde0ff */
        /* <DEDUP_REMOVED lines=13> */
[C---:B------:R-:W-:Y:S01]  /*35f70*/  IADD3 R16, P6, PT, R28.reuse, UR4, RZ ;  /* 0x000000041c107c10 */ /* 0x040fe2000ffde0ff */
[----:B------:R-:W-:Y:S02]  /*35f80*/  IMAD R45, R45, UR8, R52 ;  /* 0x000000082d2d7c24 */ /* 0x000fe4000f8e0234 */
[----:B------:R-:W-:Y:S01]  /*35f90*/  IMAD R47, R47, UR8, R58 ;  /* 0x000000082f2f7c24 */ /* 0x000fe2000f8e023a */
[----:B------:R-:W-:Y:S01]  /*35fa0*/  LEA.HI.X.SX32 R17, R28, UR5, 0x1, P6 ;  /* 0x000000051c117c11 */ /* 0x000fe2000b0f0eff */
[----:B------:R-:W-:Y:S01]  /*35fb0*/  IMAD R51, R51, UR8, R64 ;  /* 0x0000000833337c24 */ /* 0x000fe2000f8e0240 */
[----:B------:R-:W-:Y:S01]  /*35fc0*/  IADD3 R20, P6, PT, R31, UR4, RZ ;  /* 0x000000041f147c10 */ /* 0x000fe2000ffde0ff */
[----:B------:R-:W-:Y:S01]  /*35fd0*/  IMAD R7, R7, UR8, R66 ;  /* 0x0000000807077c24 */ /* 0x000fe2000f8e0242 */
[----:B------:R-:W-:Y:S01]  /*35fe0*/  LOP3.LUT P5, RZ, R37, 0x80000, RZ, 0xc0, !PT ;  /* 0x0008000025ff7812 */ /* 0x000fe200078ac0ff */
[----:B------:R-:W5:Y:S01]  /*35ff0*/  LDG.E.U8 R12, desc[UR6][R12.64] ;  /* 0x000000060c0c7981 */ /* 0x000f62000c1e1100 */
[----:B------:R-:W-:-:S02]  /*36000*/  LEA.HI.X.SX32 R21, R31, UR5, 0x1, P6 ;  /* 0x000000051f157c11 */ /* 0x000fc4000b0f0eff */
[C---:B0-----:R-:W-:Y:S01]  /*36010*/  IADD3 R24, P6, PT, R33.reuse, UR4, RZ ;  /* 0x0000000421187c10 */ /* 0x041fe2000ffde0ff */
[----:B------:R-:W5:Y:S03]  /*36020*/  LDG.E.U8 R17, desc[UR6][R16.64] ;  /* 0x0000000610117981 */ /* 0x000f66000c1e1100 */
[----:B------:R-:W-:Y:S01]  /*36030*/  LEA.HI.X.SX32 R25, R33, UR5, 0x1, P6 ;  /* 0x0000000521197c11 */ /* 0x000fe2000b0f0eff */
[----:B------:R-:W5:Y:S01]  /*36040*/  LDG.E.U8 R20, desc[UR6][R20.64] ;  /* 0x0000000614147981 */ /* 0x000f62000c1e1100 */
[----:B------:R-:W-:-:S04]  /*36050*/  IADD3 R28, P6, PT, R45, UR4, RZ ;  /* 0x000000042d1c7c10 */ /* 0x000fc8000ffde0ff */
[----:B------:R-:W-:Y:S01]  /*36060*/  LEA.HI.X.SX32 R29, R45, UR5, 0x1, P6 ;  /* 0x000000052d1d7c11 */ /* 0x000fe2000b0f0eff */
[----:B------:R-:W-:Y:S01]  /*36070*/  @!P5 VIADD R3, R3, 0x2000000 ;  /* 0x020000000303d836 */ /* 0x000fe20000000000 */
[C---:B------:R-:W-:Y:S01]  /*36080*/  IADD3 R32, P6, PT, R47.reuse, UR4, RZ ;  /* 0x000000042f207c10 */ /* 0x040fe2000ffde0ff */
[----:B------:R-:W5:Y:S03]  /*36090*/  LDG.E.U8 R25, desc[UR6][R24.64] ;  /* 0x0000000618197981 */ /* 0x000f66000c1e1100 */
[----:B------:R-:W-:Y:S01]  /*360a0*/  LEA.HI.X.SX32 R33, R47, UR5, 0x1, P6 ;  /* 0x000000052f217c11 */ /* 0x000fe2000b0f0eff */
[----:B------:R-:W5:Y:S01]  /*360b0*/  LDG.E.U8 R28, desc[UR6][R28.64] ;  /* 0x000000061c1c7981 */ /* 0x000f62000c1e1100 */
[----:B------:R-:W-:-:S04]  /*360c0*/  IADD3 R52, P6, PT, R51, UR4, RZ ;  /* 0x0000000433347c10 */ /* 0x000fc8000ffde0ff */
[----:B------:R-:W-:Y:S01]  /*360d0*/  LEA.HI.X.SX32 R53, R51, UR5, 0x1, P6 ;  /* 0x0000000533357c11 */ /* 0x000fe2000b0f0eff */
[----:B------:R-:W5:Y:S01]  /*360e0*/  LDG.E.U8 R33, desc[UR6][R32.64] ;  /* 0x0000000620217981 */ /* 0x000f62000c1e1100 */
[----:B------:R-:W-:-:S04]  /*360f0*/  IADD3 R50, P6, PT, R7, UR4, RZ ;  /* 0x0000000407327c10 */ /* 0x000fc8000ffde0ff */
[----:B------:R-:W-:Y:S01]  /*36100*/  LEA.HI.X.SX32 R51, R7, UR5, 0x1, P6 ;  /* 0x0000000507337c11 */ /* 0x000fe2000b0f0eff */
[----:B------:R-:W5:Y:S01]  /*36110*/  LDG.E.U8 R53, desc[UR6][R52.64] ;  /* 0x0000000634357981 */ /* 0x000f62000c1e1100 */
[----:B------:R-:W-:Y:S02]  /*36120*/  LOP3.LUT P6, RZ, R34, 0x8000000, RZ, 0xc0, !PT ;  /* 0x0800000022ff7812 */ /* 0x000fe400078cc0ff */
[----:B------:R-:W-:Y:S01]  /*36130*/  P2R R59, PR, RZ, 0x4 ;  /* 0x00000004ff3b7803 */ /* 0x000fe20000000000 */
[----:B------:R-:W5:Y:S01]  /*36140*/  LDG.E.U8 R50, desc[UR6][R50.64] ;  /* 0x0000000632327981 */ /* 0x000f62000c1e1100 */
[----:B------:R-:W-:Y:S02]  /*36150*/  P2R R79, PR, RZ, 0x40 ;  /* 0x00000040ff4f7803 */ /* 0x000fe40000000000 */
[----:B------:R-:W-:-:S04]  /*36160*/  LOP3.LUT P6, RZ, R39, 0x800000, RZ, 0xc0, !PT ;  /* 0x0080000027ff7812 */ /* 0x000fc800078cc0ff */
        /* <DEDUP_REMOVED lines=45> */
[----:B------:R-:W-:-:S13]  /*36440*/  LOP3.LUT P6, RZ, R35, 0x1, RZ, 0xc0, !PT ;  /* 0x0000000123ff7812 */ /* 0x000fda00078cc0ff */
[----:B------:R-:W-:Y:S01]  /*36450*/  @!P6 VIADD R2, R2, 0x4000000 ;  /* 0x040000000202e836 */ /* 0x000fe20000000000 */
[----:B------:R-:W-:-:S13]  /*36460*/  ISETP.NE.AND P6, PT, R7, RZ, PT ;  /* 0x000000ff0700720c */ /* 0x000fda0003fc5270 */
        /* <DEDUP_REMOVED lines=91> */
[----:B------:R-:W-:Y:S02]  /*36a20*/  LOP3.LUT P6, RZ, R37, 0x10, RZ, 0xc0, !PT ;  /* 0x0000001025ff7812 */ /* 0x000fe400078cc0ff */
[----:B------:R-:W-:Y:S02]  /*36a30*/  LOP3.LUT P2, RZ, R39, 0x400000, RZ, 0xc0, !PT ;  /* 0x0040000027ff7812 */ /* 0x000fe4000784c0ff */
[----:B------:R-:W-:Y:S02]  /*36a40*/  P2R R31, PR, RZ, 0x40 ;  /* 0x00000040ff1f7803 */ /* 0x000fe40000000000 */
[----:B------:R-:W-:-:S04]  /*36a50*/  LOP3.LUT P6, RZ, R34, 0x4, RZ, 0xc0, !PT ;  /* 0x0000000422ff7812 */ /* 0x000fc800078cc0ff */
[----:B------:R-:W-:Y:S02]  /*36a60*/  P2R R7, PR, RZ, 0x40 ;  /* 0x00000040ff077803 */ /* 0x000fe40000000000 */
[----:B------:R-:W-:Y:S02]  /*36a70*/  LOP3.LUT P6, RZ, R39, 0x200000, RZ, 0xc0, !PT ;  /* 0x0020000027ff7812 */ /* 0x000fe400078cc0ff */
[----:B------:R-:W-:Y:S01]  /*36a80*/  P2R R62, PR, RZ, 0x2 ;  /* 0x00000002ff3e7803 */ /* 0x000fe20000000000 */
[----:B------:R-:W-:Y:S01]  /*36a90*/  @!P2 VIADD R18, R18, 0x80000 ;  /* 0x000800001212a836 */ /* 0x000fe20000000000 */
[----:B------:R-:W-:-:S09]  /*36aa0*/  LOP3.LUT P1, RZ, R34, 0x20, RZ, 0xc0, !PT ;  /* 0x0000002022ff7812 */ /* 0x000fd2000782c0ff */
[----:B------:R-:W-:Y:S01]  /*36ab0*/  @!P6 VIADD R18, R18, 0x100000 ;  /* 0x001000001212e836 */ /* 0x000fe20000000000 */
[----:B------:R-:W-:Y:S02]  /*36ac0*/  ISETP.NE.AND P6, PT, R7, RZ, PT ;  /* 0x000000ff0700720c */ /* 0x000fe40003fc5270 */
[----:B------:R-:W-:Y:S01]  /*36ad0*/  LOP3.LUT P3, RZ, R37, 0x400, RZ, 0xc0, !PT ;  /* 0x0000040025ff7812 */ /* 0x000fe2000786c0ff */
[----:B------:R-:W-:Y:S01]  /*36ae0*/  @!P1 VIADD R4, R4, 0x40000000 ;  /* 0x4000000004049836 */ /* 0x000fe20000000000 */
[----:B------:R-:W-:Y:S02]  /*36af0*/  P2R R61, PR, RZ, 0x1 ;  /* 0x00000001ff3d7803 */ /* 0x000fe40000000000 */
[----:B------:R-:W-:-:S07]  /*36b00*/  LOP3.LUT P0, RZ, R38, 0x400000, RZ, 0xc0, !PT ;  /* 0x0040000026ff7812 */ /* 0x000fce000780c0ff */
[----:B------:R-:W-:Y:S01]  /*36b10*/  @!P6 VIADD R4, R4, 0x80000000 ;  /* 0x800000000404e836 */ /* 0x000fe20000000000 */
[----:B------:R-:W-:Y:S01]  /*36b20*/  ISETP.NE.AND P6, PT, R31, RZ, PT ;  /* 0x000000ff1f00720c */ /* 0x000fe20003fc5270 */
[----:B------:R-:W-:Y:S01]  /*36b30*/  @!P3 VIADD R3, R3, 0x40000000 ;  /* 0x400000000303b836 */ /* 0x000fe20000000000 */
[----:B------:R-:W-:-:S03]  /*36b40*/  LOP3.LUT P5, RZ, R38, 0x200000, RZ, 0xc0, !PT ;  /* 0x0020000026ff7812 */ /* 0x000fc600078ac0ff */
[----:B------:R-:W-:-:S08]  /*36b50*/  @!P0 VIADD R14, R14, 0x80000 ;  /* 0x000800000e0e8836 */ /* 0x000fd00000000000 */
[----:B------:R-:W-:Y:S01]  /*36b60*/  @!P6 VIADD R3, R3, 0x80000000 ;  /* 0x800000000303e836 */ /* 0x000fe20000000000 */
[----:B------:R-:W-:Y:S01]  /*36b70*/  ISETP.NE.AND P6, PT, R35, RZ, PT ;  /* 0x000000ff2300720c */ /* 0x000fe20003fc5270 */
[----:B------:R-:W-:-:S12]  /*36b80*/  @!P5 VIADD R14, R14, 0x100000 ;  /* 0x001000000e0ed836 */ /* 0x000fd80000000000 */
        /* <DEDUP_REMOVED lines=76> */
[----:B------:R-:W-:Y:S02]  /*37050*/  LOP3.LUT P6, RZ, R40, 0x800000, RZ, 0xc0, !PT ;  /* 0x0080000028ff7812 */ /* 0x000fe400078cc0ff */
[----:B------:R-:W-:-:S02]  /*37060*/  LOP3.LUT P2, RZ, R38, 0x4000, RZ, 0xc0, !PT ;  /* 0x0000400026ff7812 */ /* 0x000fc4000784c0ff */
[----:B------:R-:W-:Y:S02]  /*37070*/  P2R R31, PR, RZ, 0x40 ;  /* 0x00000040ff1f7803 */ /* 0x000fe40000000000 */
[----:B------:R-:W-:-:S04]  /*37080*/  LOP3.LUT P6, RZ, R36, 0x10, RZ, 0xc0, !PT ;  /* 0x0000001024ff7812 */ /* 0x000fc800078cc0ff */
[----:B------:R-:W-:Y:S02]  /*37090*/  P2R R7, PR, RZ, 0x40 ;  /* 0x00000040ff077803 */ /* 0x000fe40000000000 */
[----:B------:R-:W-:-:S03]  /*370a0*/  LOP3.LUT P6, RZ, R38, 0x2000, RZ, 0xc0, !PT ;  /* 0x0000200026ff7812 */ /* 0x000fc600078cc0ff */
[----:B------:R-:W-:Y:S01]  /*370b0*/  @!P2 VIADD R14, R14, 0x8000000 ;  /* 0x080000000e0ea836 */ /* 0x000fe20000000000 */
[----:B------:R-:W-:Y:S01]  /*370c0*/  LOP3.LUT P1, RZ, R40, 0x4000000, RZ, 0xc0, !PT ;  /* 0x0400000028ff7812 */ /* 0x000fe2000782c0ff */
[----:B------:R-:W-:-:S08]  /*370d0*/  @!P4 VIADD R2, R2, 0x80000000 ;  /* 0x800000000202c836 */ /* 0x000fd00000000000 */
[----:B------:R-:W-:Y:S01]  /*370e0*/  @!P6 VIADD R14, R14, 0x10000000 ;  /* 0x100000000e0ee836 */ /* 0x000fe20000000000 */
[----:B------:R-:W-:Y:S02]  /*370f0*/  ISETP.NE.AND P6, PT, R7, RZ, PT ;  /* 0x000000ff0700720c */ /* 0x000fe40003fc5270 */
[----:B------:R0:W3:Y:S01]  /*37100*/  LDG.E.U8 R7, desc[UR6][R10.64] ;  /* 0x000000060a077981 */ /* 0x0000e2000c1e1100 */
[----:B------:R-:W-:Y:S01]  /*37110*/  LOP3.LUT P4, RZ, R40, 0x2000000, RZ, 0xc0, !PT ;  /* 0x0200000028ff7812 */ /* 0x000fe2000788c0ff */
[----:B------:R-:W-:Y:S01]  /*37120*/  @!P1 VIADD R44, R44, 0x40000 ;  /* 0x000400002c2c9836 */ /* 0x000fe20000000000 */
[----:B------:R-:W-:Y:S02]  /*37130*/  LOP3.LUT P3, RZ, R36, 0x40, RZ, 0xc0, !PT ;  /* 0x0000004024ff7812 */ /* 0x000fe4000786c0ff */
[C---:B------:R-:W-:Y:S02]  /*37140*/  LOP3.LUT P2, RZ, R40.reuse, 0x1000000, RZ, 0xc0, !PT ;  /* 0x0100000028ff7812 */ /* 0x040fe4000784c0ff */
[----:B------:R-:W-:-:S02]  /*37150*/  LOP3.LUT P0, RZ, R40, 0x4, RZ, 0xc0, !PT ;  /* 0x0000000428ff7812 */ /* 0x000fc4000780c0ff */
[----:B------:R-:W-:Y:S01]  /*37160*/  LOP3.LUT P5, RZ, R40, 0x2, RZ, 0xc0, !PT ;  /* 0x0000000228ff7812 */ /* 0x000fe200078ac0ff */
[----:B0-----:R-:W0:Y:S04]  /*37170*/  LDC.64 R10, c[0x0][0x398] ;  /* 0x0000e600ff0a7b82 */ /* 0x001e280000000a00 */
[----:B------:R-:W-:Y:S01]  /*37180*/  @!P4 VIADD R44, R44, 0x80000 ;  /* 0x000800002c2cc836 */ /* 0x000fe20000000000 */
[----:B------:R-:W-:Y:S01]  /*37190*/  LOP3.LUT P4, RZ, R36, 0x20, RZ, 0xc0, !PT ;  /* 0x0000002024ff7812 */ /* 0x000fe2000788c0ff */
[----:B------:R-:W-:-:S12]  /*371a0*/  @!P3 VIADD R8, R8, 0x2000 ;  /* 0x000020000808b836 */ /* 0x000fd80000000000 */
[----:B------:R-:W-:-:S04]  /*371b0*/  @!P4 VIADD R8, R8, 0x4000 ;  /* 0x000040000808c836 */ /* 0x000fc80000000000 */
[----:B------:R-:W-:Y:S01]  /*371c0*/  @!P6 VIADD R8, R8, 0x8000 ;  /* 0x000080000808e836 */ /* 0x000fe20000000000 */
[----:B------:R-:W-:Y:S01]  /*371d0*/  ISETP.NE.AND P6, PT, R31, RZ, PT ;  /* 0x000000ff1f00720c */ /* 0x000fe20003fc5270 */
[----:B------:R-:W-:Y:S01]  /*371e0*/  @!P2 VIADD R44, R44, 0x100000 ;  /* 0x001000002c2ca836 */ /* 0x000fe20000000000 */
[----:B------:R-:W-:Y:S01]  /*371f0*/  LOP3.LUT P3, RZ, R36, 0x20000000, RZ, 0xc0, !PT ;  /* 0x2000000024ff7812 */ /* 0x000fe2000786c0ff */
[----:B------:R-:W-:-:S04]  /*37200*/  @!P0 VIADD R46, R46, 0x40000 ;  /* 0x000400002e2e8836 */ /* 0x000fc80000000000 */
[----:B------:R-:W-:-:S06]  /*37210*/  @!P5 VIADD R46, R46, 0x80000 ;  /* 0x000800002e2ed836 */ /* 0x000fcc0000000000 */
[----:B------:R-:W-:Y:S01]  /*37220*/  @!P6 VIADD R44, R44, 0x200000 ;  /* 0x002000002c2ce836 */ /* 0x000fe20000000000 */
[----:B------:R-:W-:Y:S01]  /*37230*/  ISETP.NE.AND P6, PT, R34, RZ, PT ;  /* 0x000000ff2200720c */ /* 0x000fe20003fc5270 */
[----:B------:R-:W-:Y:S01]  /*37240*/  @!P3 VIADD R46, R46, 0x100000 ;  /* 0x001000002e2eb836 */ /* 0x000fe20000000000 */
[----:B------:R-:W-:-:S11]  /*37250*/  LOP3.LUT P0, RZ, R39, 0x4000, RZ, 0xc0, !PT ;  /* 0x0000400027ff7812 */ /* 0x000fd6000780c0ff */
        /* <DEDUP_REMOVED lines=24> */
[----:B------:R-:W-:Y:S02]  /*373e0*/  ISETP.NE.AND P6, PT, R67, RZ, PT ;  /* 0x000000ff4300720c */ /* 0x000fe40003fc5270 */
[----:B------:R-:W-:-:S04]  /*373f0*/  LOP3.LUT P5, RZ, R39, 0x800, RZ, 0xc0, !PT ;  /* 0x0000080027ff7812 */ /* 0x000fc800078ac0ff */
[----:B------:R-:W-:-:S07]  /*37400*/  P2R R39, PR, RZ, 0x20 ;  /* 0x00000020ff277803 */ /* 0x000fce0000000000 */
[----:B------:R-:W-:Y:S01]  /*37410*/  @!P6 VIADD R46, R46, 0x1000000 ;  /* 0x010000002e2ee836 */ /* 0x000fe20000000000 */
[----:B------:R-:W-:Y:S02]  /*37420*/  ISETP.NE.AND P6, PT, R68, RZ, PT ;  /* 0x000000ff4400720c */ /* 0x000fe40003fc5270 */
[----:B------:R-:W-:-:S11]  /*37430*/  LOP3.LUT P5, RZ, R36, 0x100000, RZ, 0xc0, !PT ;  /* 0x0010000024ff7812 */ /* 0x000fd600078ac0ff */
[----:B------:R-:W-:Y:S01]  /*37440*/  @!P6 VIADD R14, R14, 0x40000000 ;  /* 0x400000000e0ee836 */ /* 0x000fe20000000000 */
[----:B------:R-:W-:Y:S01]  /*37450*/  ISETP.NE.AND P6, PT, R69, RZ, PT ;  /* 0x000000ff4500720c */ /* 0x000fe20003fc5270 */
[----:B------:R-:W-:Y:S01]  /*37460*/  @!P5 VIADD R46, R46, 0x2000000 ;  /* 0x020000002e2ed836 */ /* 0x000fe20000000000 */
[----:B------:R-:W-:Y:S02]  /*37470*/  ISETP.NE.AND P5, PT, R39, RZ, PT ;  /* 0x000000ff2700720c */ /* 0x000fe40003fa5270 */
[----:B------:R-:W-:Y:S02]  /*37480*/  LOP3.LUT P4, RZ, R38, 0x40, RZ, 0xc0, !PT ;  /* 0x0000004026ff7812 */ /* 0x000fe4000788c0ff */
[----:B------:R-:W-:Y:S02]  /*37490*/  LOP3.LUT P0, RZ, R36, 0x40000, RZ, 0xc0, !PT ;  /* 0x0004000024ff7812 */ /* 0x000fe4000780c0ff */
[----:B------:R-:W-:-:S05]  /*374a0*/  LOP3.LUT P1, RZ, R40, 0x20000, RZ, 0xc0, !PT ;  /* 0x0002000028ff7812 */ /* 0x000fca000782c0ff */
[----:B------:R-:W-:Y:S01]  /*374b0*/  @!P6 VIADD R8, R8, 0x80000 ;  /* 0x000800000808e836 */ /* 0x000fe20000000000 */
[----:B------:R-:W-:Y:S01]  /*374c0*/  ISETP.NE.AND P6, PT, R70, RZ, PT ;  /* 0x000000ff4600720c */ /* 0x000fe20003fc5270 */
[----:B------:R-:W-:Y:S01]  /*374d0*/  @!P5 VIADD R18, R18, 0x40000000 ;  /* 0x400000001212d836 */ /* 0x000fe20000000000 */
[----:B------:R-:W-:Y:S02]  /*374e0*/  LOP3.LUT P3, RZ, R36, 0x10000, RZ, 0xc0, !PT ;  /* 0x0001000024ff7812 */ /* 0x000fe4000786c0ff */
[----:B------:R-:W-:Y:S01]  /*374f0*/  ISETP.NE.AND P5, PT, R55, RZ, PT ;  /* 0x000000ff3700720c */ /* 0x000fe20003fa5270 */
[----:B------:R-:W-:Y:S01]  /*37500*/  @!P4 VIADD R14, R14, 0x80000000 ;  /* 0x800000000e0ec836 */ /* 0x000fe20000000000 */
[----:B------:R-:W-:Y:S02]  /*37510*/  LOP3.LUT P2, RZ, R40, 0x10000, RZ, 0xc0, !PT ;  /* 0x0001000028ff7812 */ /* 0x000fe4000784c0ff */
[----:B------:R-:W-:Y:S01]  /*37520*/  ISETP.NE.AND P4, PT, R57, RZ, PT ;  /* 0x000000ff3900720c */ /* 0x000fe20003f85270 */
[----:B------:R-:W-:-:S04]  /*37530*/  @!P0 VIADD R46, R46, 0x4000000 ;  /* 0x040000002e2e8836 */ /* 0x000fc80000000000 */
[----:B------:R-:W-:Y:S02]  /*37540*/  @!P6 VIADD R44, R44, 0x2000000 ;  /* 0x020000002c2ce836 */ /* 0x000fe40000000000 */
[----:B------:R-:W-:Y:S01]  /*37550*/  @!P3 VIADD R46, R46, 0x8000000 ;  /* 0x080000002e2eb836 */ /* 0x000fe20000000000 */
[----:B------:R-:W-:Y:S01]  /*37560*/  ISETP.NE.AND P3, PT, R56, RZ, PT ;  /* 0x000000ff3800720c */ /* 0x000fe20003f65270 */
[----:B------:R-:W-:Y:S02]  /*37570*/  @!P1 VIADD R44, R44, 0x4000000 ;  /* 0x040000002c2c9836 */ /* 0x000fe40000000000 */
[----:B------:R-:W-:Y:S02]  /*37580*/  @!P5 VIADD R8, R8, 0x100000 ;  /* 0x001000000808d836 */ /* 0x000fe40000000000 */
[----:B------:R-:W-:Y:S01]  /*37590*/  @!P2 VIADD R44, R44, 0x8000000 ;  /* 0x080000002c2ca836 */ /* 0x000fe20000000000 */
[----:B------:R-:W-:Y:S01]  /*375a0*/  ISETP.NE.AND P2, PT, R59, RZ, PT ;  /* 0x000000ff3b00720c */ /* 0x000fe20003f45270 */
[----:B------:R-:W-:Y:S01]  /*375b0*/  @!P4 VIADD R8, R8, 0x200000 ;  /* 0x002000000808c836 */ /* 0x000fe20000000000 */
[----:B------:R-:W-:-:S02]  /*375c0*/  LOP3.LUT P5, RZ, R36, 0x800, RZ, 0xc0, !PT ;  /* 0x0000080024ff7812 */ /* 0x000fc400078ac0ff */
[----:B------:R-:W-:Y:S02]  /*375d0*/  LOP3.LUT P4, RZ, R40, 0x8000, RZ, 0xc0, !PT ;  /* 0x0000800028ff7812 */ /* 0x000fe4000788c0ff */
[----:B------:R-:W-:Y:S01]  /*375e0*/  ISETP.NE.AND P0, PT, R61, RZ, PT ;  /* 0x000000ff3d00720c */ /* 0x000fe20003f05270 */
[----:B------:R-:W-:Y:S01]  /*375f0*/  @!P3 VIADD R8, R8, 0x400000 ;  /* 0x004000000808b836 */ /* 0x000fe20000000000 */
[----:B------:R-:W-:Y:S02]  /*37600*/  ISETP.NE.AND P1, PT, R62, RZ, PT ;  /* 0x000000ff3e00720c */ /* 0x000fe40003f25270 */
[----:B------:R-:W-:Y:S02]  /*37610*/  LOP3.LUT P6, RZ, R40, 0x1000, RZ, 0xc0, !PT ;  /* 0x0000100028ff7812 */ /* 0x000fe400078cc0ff */
[----:B----4-:R-:W-:Y:S01]  /*37620*/  ISETP.GE.U32.AND P3, PT, R43, R54, PT ;  /* 0x000000362b00720c */ /* 0x010fe20003f66070 */
[----:B------:R-:W-:Y:S02]  /*37630*/  @!P2 VIADD R8, R8, 0x800000 ;  /* 0x008000000808a836 */ /* 0x000fe40000000000 */
[----:B------:R-:W-:Y:S01]  /*37640*/  @!P5 VIADD R46, R46, 0x10000000 ;  /* 0x100000002e2ed836 */ /* 0x000fe20000000000 */
[----:B--2---:R-:W-:Y:S01]  /*37650*/  ISETP.GE.U32.AND P5, PT, R19, R48, PT ;  /* 0x000000301300720c */ /* 0x004fe20003fa6070 */
[----:B------:R-:W-:Y:S01]  /*37660*/  @!P4 VIADD R44, R44, 0x10000000 ;  /* 0x100000002c2cc836 */ /* 0x000fe20000000000 */
[----:B------:R-:W-:Y:S01]  /*37670*/  ISETP.GE.U32.AND P4, PT, R41, R26, PT ;  /* 0x0000001a2900720c */ /* 0x000fe20003f86070 */
[----:B------:R-:W-:Y:S01]  /*37680*/  @!P0 VIADD R8, R8, 0x1000000 ;  /* 0x0100000008088836 */ /* 0x000fe20000000000 */
[----:B---3--:R-:W-:-:S02]  /*37690*/  ISETP.GE.U32.AND P2, PT, R0, R7, PT ;  /* 0x000000070000720c */ /* 0x008fc40003f46070 */
[----:B-----5:R-:W-:Y:S01]  /*376a0*/  ISETP.GE.U32.AND P0, PT, R12, R17, PT ;  /* 0x000000110c00720c */ /* 0x020fe20003f06070 */
[----:B------:R-:W-:Y:S02]  /*376b0*/  @!P1 VIADD R8, R8, 0x2000000 ;  /* 0x0200000008089836 */ /* 0x000fe40000000000 */
[----:B------:R-:W-:Y:S02]  /*376c0*/  @!P6 VIADD R44, R44, 0x20000000 ;  /* 0x200000002c2ce836 */ /* 0x000fe40000000000 */
[----:B------:R-:W-:Y:S01]  /*376d0*/  @!P3 VIADD R8, R8, 0x4000000 ;  /* 0x040000000808b836 */ /* 0x000fe20000000000 */
[----:B------:R-:W-:Y:S01]  /*376e0*/  ISETP.GE.U32.AND P3, PT, R20, R25, PT ;  /* 0x000000191400720c */ /* 0x000fe20003f66070 */
[----:B------:R-:W-:Y:S01]  /*376f0*/  @!P5 VIADD R44, R44, 0x40000000 ;  /* 0x400000002c2cd836 */ /* 0x000fe20000000000 */
[----:B------:R-:W-:Y:S01]  /*37700*/  ISETP.GE.U32.AND P5, PT, R28, R33, PT ;  /* 0x000000211c00720c */ /* 0x000fe20003fa6070 */
[----:B------:R-:W-:Y:S01]  /*37710*/  @!P4 VIADD R46, R46, 0x20000000 ;  /* 0x200000002e2ec836 */ /* 0x000fe20000000000 */
[----:B------:R-:W-:Y:S01]  /*37720*/  ISETP.GE.U32.AND P4, PT, R23, R30, PT ;  /* 0x0000001e1700720c */ /* 0x000fe20003f86070 */
[----:B------:R-:W-:Y:S01]  /*37730*/  @!P2 VIADD R8, R8, 0x8000000 ;  /* 0x080000000808a836 */ /* 0x000fe20000000000 */
[----:B------:R-:W-:-:S02]  /*37740*/  ISETP.GE.U32.AND P6, PT, R15, R6, PT ;  /* 0x000000060f00720c */ /* 0x000fc40003fc6070 */
[----:B------:R-:W-:Y:S01]  /*37750*/  ISETP.GE.U32.AND P1, PT, R9, R22, PT ;  /* 0x000000160900720c */ /* 0x000fe20003f26070 */
[----:B------:R-:W-:Y:S01]  /*37760*/  @!P0 VIADD R8, R8, 0x10000000 ;  /* 0x1000000008088836 */ /* 0x000fe20000000000 */
[----:B------:R-:W-:Y:S02]  /*37770*/  ISETP.GE.U32.AND P2, PT, R27, R42, PT ;  /* 0x0000002a1b00720c */ /* 0x000fe40003f46070 */
[----:B------:R-:W-:Y:S01]  /*37780*/  ISETP.GE.U32.AND P0, PT, R50, R53, PT ;  /* 0x000000353200720c */ /* 0x000fe20003f06070 */
[----:B------:R-:W-:Y:S02]  /*37790*/  @!P3 VIADD R8, R8, 0x20000000 ;  /* 0x200000000808b836 */ /* 0x000fe40000000000 */
[----:B------:R-:W-:Y:S02]  /*377a0*/  IMAD.SHL.U32 R7, R5, 0x8, RZ ;  /* 0x0000000805077824 */ /* 0x000fe400078e00ff */
[----:B------:R-:W-:Y:S02]  /*377b0*/  @!P4 VIADD R46, R46, 0x40000000 ;  /* 0x400000002e2ec836 */ /* 0x000fe40000000000 */
[----:B------:R-:W-:-:S02]  /*377c0*/  @!P5 VIADD R8, R8, 0x40000000 ;  /* 0x400000000808d836 */ /* 0x000fc40000000000 */
[----:B0-----:R-:W-:-:S04]  /*377d0*/  IMAD.WIDE R6, R7, 0x4, R10 ;  /* 0x0000000407067825 */ /* 0x001fc800078e020a */
[----:B------:R-:W-:Y:S02]  /*377e0*/  @!P6 VIADD R18, R18, 0x80000000 ;  /* 0x800000001212e836 */ /* 0x000fe40000000000 */
[----:B------:R-:W-:Y:S02]  /*377f0*/  @!P1 VIADD R44, R44, 0x80000000 ;  /* 0x800000002c2c9836 */ /* 0x000fe40000000000 */
[----:B------:R-:W-:Y:S02]  /*37800*/  @!P2 VIADD R46, R46, 0x80000000 ;  /* 0x800000002e2ea836 */ /* 0x000fe40000000000 */
[----:B------:R-:W-:Y:S01]  /*37810*/  @!P0 VIADD R8, R8, 0x80000000 ;  /* 0x8000000008088836 */ /* 0x000fe20000000000 */
[----:B------:R-:W-:Y:S04]  /*37820*/  STG.E desc[UR6][R6.64], R2 ;  /* 0x0000000206007986 */ /* 0x000fe8000c101906 */
[----:B------:R-:W-:Y:S04]  /*37830*/  STG.E desc[UR6][R6.64+0x4], R4 ;  /* 0x0000040406007986 */ /* 0x000fe8000c101906 */
[----:B------:R-:W-:Y:S04]  /*37840*/  STG.E desc[UR6][R6.64+0x8], R3 ;  /* 0x0000080306007986 */ /* 0x000fe8000c101906 */
[----:B------:R-:W-:Y:S04]  /*37850*/  STG.E desc[UR6][R6.64+0xc], R14 ;  /* 0x00000c0e06007986 */ /* 0x000fe8000c101906 */
[----:B------:R-:W-:Y:S04]  /*37860*/  STG.E desc[UR6][R6.64+0x10], R18 ;  /* 0x0000101206007986 */ /* 0x000fe8000c101906 */
[----:B------:R-:W-:Y:S04]  /*37870*/  STG.E desc[UR6][R6.64+0x14], R44 ;  /* 0x0000142c06007986 */ /* 0x000fe8000c101906 */
[----:B------:R-:W-:Y:S04]  /*37880*/  STG.E desc[UR6][R6.64+0x18], R46 ;  /* 0x0000182e06007986 */ /* 0x000fe8000c101906 */
[----:B------:R-:W-:Y:S01]  /*37890*/  STG.E desc[UR6][R6.64+0x1c], R8 ;  /* 0x00001c0806007986 */ /* 0x000fe2000c101906 */
[----:B------:R-:W-:Y:S05]  /*378a0*/  EXIT ;  /* 0x000000000000794d */ /* 0x000fea0003800000 */
        .weak           $__internal_0_$__cuda_sm3x_div_rn_noftz_f32_slowpath
        .type           $__internal_0_$__cuda_sm3x_div_rn_noftz_f32_slowpath,@function
        .size           $__internal_0_$__cuda_sm3x_div_rn_noftz_f32_slowpath,(.L_x_31 - $__internal_0_$__cuda_sm3x_div_rn_noftz_f32_slowpath)
$__internal_0_$__cuda_sm3x_div_rn_noftz_f32_slowpath:
[--C-:B------:R-:W-:Y:S01]  /*378b0*/  SHF.R.U32.HI R3, RZ, 0x17, R19.reuse ;  /* 0x00000017ff037819 */ /* 0x100fe20000011613 */
[----:B------:R-:W-:Y:S01]  /*378c0*/  BSSY.RECONVERGENT B1, `(.L_x_16) ;  /* 0x0000065000017945 */ /* 0x000fe20003800200 */
[--C-:B------:R-:W-:Y:S01]  /*378d0*/  SHF.R.U32.HI R2, RZ, 0x17, R0.reuse ;  /* 0x00000017ff027819 */ /* 0x100fe20000011600 */
[----:B------:R-:W-:Y:S01]  /*378e0*/  IMAD.MOV.U32 R9, RZ, RZ, R19 ;  /* 0x000000ffff097224 */ /* 0x000fe200078e0013 */
[----:B------:R-:W-:Y:S02]  /*378f0*/  LOP3.LUT R18, R3, 0xff, RZ, 0xc0, !PT ;  /* 0x000000ff03127812 */ /* 0x000fe400078ec0ff */
[----:B------:R-:W-:Y:S01]  /*37900*/  LOP3.LUT R14, R2, 0xff, RZ, 0xc0, !PT ;  /* 0x000000ff020e7812 */ /* 0x000fe200078ec0ff */
[----:B------:R-:W-:Y:S02]  /*37910*/  IMAD.MOV.U32 R2, RZ, RZ, R0 ;  /* 0x000000ffff027224 */ /* 0x000fe400078e0000 */
[----:B------:R-:W-:Y:S02]  /*37920*/  VIADD R13, R18, 0xffffffff ;  /* 0xffffffff120d7836 */ /* 0x000fe40000000000 */
[----:B------:R-:W-:-:S03]  /*37930*/  VIADD R8, R14, 0xffffffff ;  /* 0xffffffff0e087836 */ /* 0x000fc60000000000 */
[----:B------:R-:W-:-:S04]  /*37940*/  ISETP.GT.U32.AND P0, PT, R13, 0xfd, PT ;  /* 0x000000fd0d00780c */ /* 0x000fc80003f04070 */
[----:B------:R-:W-:-:S13]  /*37950*/  ISETP.GT.U32.OR P0, PT, R8, 0xfd, P0 ;  /* 0x000000fd0800780c */ /* 0x000fda0000704470 */
[----:B------:R-:W-:Y:S01]  /*37960*/  @!P0 IMAD.MOV.U32 R6, RZ, RZ, RZ ;  /* 0x000000ffff068224 */ /* 0x000fe200078e00ff */
[----:B------:R-:W-:Y:S06]  /*37970*/  @!P0 BRA `(.L_x_17) ;  /* 0x0000000000608947 */ /* 0x000fec0003800000 */
[----:B------:R-:W-:Y:S01]  /*37980*/  FSETP.GTU.FTZ.AND P1, PT, |R19|, +INF , PT ;  /* 0x7f8000001300780b */ /* 0x000fe20003f3c200 */
[----:B------:R-:W-:Y:S01]  /*37990*/  IMAD.MOV.U32 R3, RZ, RZ, R19 ;  /* 0x000000ffff037224 */ /* 0x000fe200078e0013 */
[----:B------:R-:W-:-:S04]  /*379a0*/  FSETP.GTU.FTZ.AND P0, PT, |R0|, +INF , PT ;  /* 0x7f8000000000780b */ /* 0x000fc80003f1c200 */
[----:B------:R-:W-:-:S13]  /*379b0*/  PLOP3.LUT P0, PT, P0, P1, PT, 0xf8, 0x8f ;  /* 0x00000000008f781c */ /* 0x000fda0000703f70 */
[----:B------:R-:W-:Y:S05]  /*379c0*/  @P0 BRA `(.L_x_18) ;  /* 0x00000004004c0947 */ /* 0x000fea0003800000 */
[----:B------:R-:W-:-:S13]  /*379d0*/  LOP3.LUT P0, RZ, R9, 0x7fffffff, R2, 0xc8, !PT ;  /* 0x7fffffff09ff7812 */ /* 0x000fda000780c802 */
[----:B------:R-:W-:Y:S05]  /*379e0*/  @!P0 BRA `(.L_x_19) ;  /* 0x00000004003c8947 */ /* 0x000fea0003800000 */
[C---:B------:R-:W-:Y:S02]  /*379f0*/  FSETP.NEU.FTZ.AND P0, PT, |R0|.reuse, +INF , PT ;  /* 0x7f8000000000780b */ /* 0x040fe40003f1d200 */
[----:B------:R-:W-:Y:S02]  /*37a00*/  FSETP.NEU.FTZ.AND P3, PT, |R3|, +INF , PT ;  /* 0x7f8000000300780b */ /* 0x000fe40003f7d200 */
[----:B------:R-:W-:-:S11]  /*37a10*/  FSETP.NEU.FTZ.AND P1, PT, |R0|, +INF , PT ;  /* 0x7f8000000000780b */ /* 0x000fd60003f3d200 */
[----:B------:R-:W-:Y:S05]  /*37a20*/  @!P3 BRA !P0, `(.L_x_19) ;  /* 0x00000004002cb947 */ /* 0x000fea0004000000 */
[----:B------:R-:W-:-:S04]  /*37a30*/  LOP3.LUT P0, RZ, R2, 0x7fffffff, RZ, 0xc0, !PT ;  /* 0x7fffffff02ff7812 */ /* 0x000fc8000780c0ff */
[----:B------:R-:W-:-:S13]  /*37a40*/  PLOP3.LUT P0, PT, P3, P0, PT, 0x2f, 0xf2 ;  /* 0x0000000000f2781c */ /* 0x000fda0001f00577 */
[----:B------:R-:W-:Y:S05]  /*37a50*/  @P0 BRA `(.L_x_20) ;  /* 0x0000000400180947 */ /* 0x000fea0003800000 */
[----:B------:R-:W-:-:S04]  /*37a60*/  LOP3.LUT P0, RZ, R9, 0x7fffffff, RZ, 0xc0, !PT ;  /* 0x7fffffff09ff7812 */ /* 0x000fc8000780c0ff */
[----:B------:R-:W-:-:S13]  /*37a70*/  PLOP3.LUT P0, PT, P1, P0, PT, 0x2f, 0xf2 ;  /* 0x0000000000f2781c */ /* 0x000fda0000f00577 */
[----:B------:R-:W-:Y:S05]  /*37a80*/  @P0 BRA `(.L_x_21) ;  /* 0x0000000400000947 */ /* 0x000fea0003800000 */
[----:B------:R-:W-:Y:S02]  /*37a90*/  ISETP.GE.AND P0, PT, R8, RZ, PT ;  /* 0x000000ff0800720c */ /* 0x000fe40003f06270 */
[----:B------:R-:W-:-:S11]  /*37aa0*/  ISETP.GE.AND P1, PT, R13, RZ, PT ;  /* 0x000000ff0d00720c */ /* 0x000fd60003f26270 */
[----:B------:R-:W-:Y:S02]  /*37ab0*/  @P0 IMAD.MOV.U32 R6, RZ, RZ, RZ ;  /* 0x000000ffff060224 */ /* 0x000fe400078e00ff */
[----:B------:R-:W-:Y:S01]  /*37ac0*/  @!P0 FFMA R2, R0, 1.84467440737095516160e+19, RZ ;  /* 0x5f80000000028823 */ /* 0x000fe200000000ff */
[----:B------:R-:W-:Y:S02]  /*37ad0*/  @!P0 IMAD.MOV.U32 R6, RZ, RZ, -0x40 ;  /* 0xffffffc0ff068424 */ /* 0x000fe400078e00ff */
[----:B------:R-:W-:Y:S02]  /*37ae0*/  @!P1 FFMA R9, R3, 1.84467440737095516160e+19, RZ ;  /* 0x5f80000003099823 */ /* 0x000fe400000000ff */
[----:B------:R-:W-:-:S07]  /*37af0*/  @!P1 VIADD R6, R6, 0x40 ;  /* 0x0000004006069836 */ /* 0x000fce0000000000 */
.L_x_17:
[----:B------:R-:W-:Y:S01]  /*37b00*/  LEA R0, R18, 0xc0800000, 0x17 ;  /* 0xc080000012007811 */ /* 0x000fe200078eb8ff */
[----:B------:R-:W-:Y:S01]  /*37b10*/  VIADD R3, R14, 0xffffff81 ;  /* 0xffffff810e037836 */ /* 0x000fe20000000000 */
[----:B------:R-:W-:Y:S03]  /*37b20*/  BSSY.RECONVERGENT B2, `(.L_x_22) ;  /* 0x0000035000027945 */ /* 0x000fe60003800200 */
[----:B------:R-:W-:Y:S02]  /*37b30*/  IMAD.IADD R8, R9, 0x1, -R0 ;  /* 0x0000000109087824 */ /* 0x000fe400078e0a00 */
[C---:B------:R-:W-:Y:S01]  /*37b40*/  IMAD R0, R3.reuse, -0x800000, R2 ;  /* 0xff80000003007824 */ /* 0x040fe200078e0202 */
[----:B------:R-:W-:Y:S01]  /*37b50*/  IADD3 R3, PT, PT, R3, 0x7f, -R18 ;  /* 0x0000007f03037810 */ /* 0x000fe20007ffe812 */
[----:B------:R-:W0:Y:S01]  /*37b60*/  MUFU.RCP R9, R8 ;  /* 0x0000000800097308 */ /* 0x000e220000001000 */
[----:B------:R-:W-:-:S03]  /*37b70*/  FADD.FTZ R13, -R8, -RZ ;  /* 0x800000ff080d7221 */ /* 0x000fc60000010100 */
[----:B------:R-:W-:Y:S02]  /*37b80*/  IMAD.IADD R3, R3, 0x1, R6 ;  /* 0x0000000103037824 */ /* 0x000fe400078e0206 */
[----:B0-----:R-:W-:-:S04]  /*37b90*/  FFMA R14, R9, R13, 1 ;  /* 0x3f800000090e7423 */ /* 0x001fc8000000000d */
[----:B------:R-:W-:-:S04]  /*37ba0*/  FFMA R21, R9, R14, R9 ;  /* 0x0000000e09157223 */ /* 0x000fc80000000009 */
[----:B------:R-:W-:-:S04]  /*37bb0*/  FFMA R2, R0, R21, RZ ;  /* 0x0000001500027223 */ /* 0x000fc800000000ff */
[----:B------:R-:W-:-:S04]  /*37bc0*/  FFMA R9, R13, R2, R0 ;  /* 0x000000020d097223 */ /* 0x000fc80000000000 */
[----:B------:R-:W-:-:S04]  /*37bd0*/  FFMA R14, R21, R9, R2 ;  /* 0x00000009150e7223 */ /* 0x000fc80000000002 */
[----:B------:R-:W-:-:S04]  /*37be0*/  FFMA R13, R13, R14, R0 ;  /* 0x0000000e0d0d7223 */ /* 0x000fc80000000000 */
[----:B------:R-:W-:-:S05]  /*37bf0*/  FFMA R2, R21, R13, R14 ;  /* 0x0000000d15027223 */ /* 0x000fca000000000e */
[----:B------:R-:W-:-:S04]  /*37c00*/  SHF.R.U32.HI R0, RZ, 0x17, R2 ;  /* 0x00000017ff007819 */ /* 0x000fc80000011602 */
[----:B------:R-:W-:-:S05]  /*37c10*/  LOP3.LUT R0, R0, 0xff, RZ, 0xc0, !PT ;  /* 0x000000ff00007812 */ /* 0x000fca00078ec0ff */
[----:B------:R-:W-:-:S04]  /*37c20*/  IMAD.IADD R8, R0, 0x1, R3 ;  /* 0x0000000100087824 */ /* 0x000fc800078e0203 */
[----:B------:R-:W-:-:S05]  /*37c30*/  VIADD R0, R8, 0xffffffff ;  /* 0xffffffff08007836 */ /* 0x000fca0000000000 */
[----:B------:R-:W-:-:S13]  /*37c40*/  ISETP.GE.U32.AND P0, PT, R0, 0xfe, PT ;  /* 0x000000fe0000780c */ /* 0x000fda0003f06070 */
[----:B------:R-:W-:Y:S05]  /*37c50*/  @!P0 BRA `(.L_x_23) ;  /* 0x0000000000808947 */ /* 0x000fea0003800000 */
[----:B------:R-:W-:-:S13]  /*37c60*/  ISETP.GT.AND P0, PT, R8, 0xfe, PT ;  /* 0x000000fe0800780c */ /* 0x000fda0003f04270 */
[----:B------:R-:W-:Y:S05]  /*37c70*/  @P0 BRA `(.L_x_24) ;  /* 0x00000000006c0947 */ /* 0x000fea0003800000 */
[----:B------:R-:W-:-:S13]  /*37c80*/  ISETP.GE.AND P0, PT, R8, 0x1, PT ;  /* 0x000000010800780c */ /* 0x000fda0003f06270 */
[----:B------:R-:W-:Y:S05]  /*37c90*/  @P0 BRA `(.L_x_25) ;  /* 0x0000000000740947 */ /* 0x000fea0003800000 */
[----:B------:R-:W-:Y:S02]  /*37ca0*/  ISETP.GE.AND P0, PT, R8, -0x18, PT ;  /* 0xffffffe80800780c */ /* 0x000fe40003f06270 */
[----:B------:R-:W-:-:S11]  /*37cb0*/  LOP3.LUT R2, R2, 0x80000000, RZ, 0xc0, !PT ;  /* 0x8000000002027812 */ /* 0x000fd600078ec0ff */
[----:B------:R-:W-:Y:S05]  /*37cc0*/  @!P0 BRA `(.L_x_25) ;  /* 0x0000000000688947 */ /* 0x000fea0003800000 */
[CCC-:B------:R-:W-:Y:S01]  /*37cd0*/  FFMA.RZ R0, R21.reuse, R13.reuse, R14.reuse ;  /* 0x0000000d15007223 */ /* 0x1c0fe2000000c00e */
[C---:B------:R-:W-:Y:S02]  /*37ce0*/  VIADD R9, R8.reuse, 0x20 ;  /* 0x0000002008097836 */ /* 0x040fe40000000000 */
[CCC-:B------:R-:W-:Y:S01]  /*37cf0*/  FFMA.RM R3, R21.reuse, R13.reuse, R14.reuse ;  /* 0x0000000d15037223 */ /* 0x1c0fe2000000400e */
[----:B------:R-:W-:Y:S02]  /*37d00*/  ISETP.NE.AND P3, PT, R8, RZ, PT ;  /* 0x000000ff0800720c */ /* 0x000fe40003f65270 */
[----:B------:R-:W-:Y:S01]  /*37d10*/  LOP3.LUT R6, R0, 0x7fffff, RZ, 0xc0, !PT ;  /* 0x007fffff00067812 */ /* 0x000fe200078ec0ff */
[----:B------:R-:W-:Y:S01]  /*37d20*/  FFMA.RP R0, R21, R13, R14 ;  /* 0x0000000d15007223 */ /* 0x000fe2000000800e */
[----:B------:R-:W-:Y:S01]  /*37d30*/  ISETP.NE.AND P1, PT, R8, RZ, PT ;  /* 0x000000ff0800720c */ /* 0x000fe20003f25270 */
[----:B------:R-:W-:Y:S01]  /*37d40*/  IMAD.MOV R8, RZ, RZ, -R8 ;  /* 0x000000ffff087224 */ /* 0x000fe200078e0a08 */
[----:B------:R-:W-:-:S02]  /*37d50*/  LOP3.LUT R6, R6, 0x800000, RZ, 0xfc, !PT ;  /* 0x0080000006067812 */ /* 0x000fc400078efcff */
[----:B------:R-:W-:Y:S02]  /*37d60*/  FSETP.NEU.FTZ.AND P0, PT, R0, R3, PT ;  /* 0x000000030000720b */ /* 0x000fe40003f1d000 */
[----:B------:R-:W-:Y:S02]  /*37d70*/  SHF.L.U32 R9, R6, R9, RZ ;  /* 0x0000000906097219 */ /* 0x000fe400000006ff */
[----:B------:R-:W-:Y:S02]  /*37d80*/  SEL R3, R8, RZ, P3 ;  /* 0x000000ff08037207 */ /* 0x000fe40001800000 */
[----:B------:R-:W-:Y:S02]  /*37d90*/  ISETP.NE.AND P1, PT, R9, RZ, P1 ;  /* 0x000000ff0900720c */ /* 0x000fe40000f25270 */
[----:B------:R-:W-:Y:S02]  /*37da0*/  SHF.R.U32.HI R3, RZ, R3, R6 ;  /* 0x00000003ff037219 */ /* 0x000fe40000011606 */
[----:B------:R-:W-:-:S02]  /*37db0*/  PLOP3.LUT P0, PT, P0, P1, PT, 0xf8, 0x8f ;  /* 0x00000000008f781c */ /* 0x000fc40000703f70 */
[----:B------:R-:W-:Y:S02]  /*37dc0*/  SHF.R.U32.HI R9, RZ, 0x1, R3 ;  /* 0x00000001ff097819 */ /* 0x000fe40000011603 */
[----:B------:R-:W-:-:S04]  /*37dd0*/  SEL R0, RZ, 0x1, !P0 ;  /* 0x00000001ff007807 */ /* 0x000fc80004000000 */
[----:B------:R-:W-:-:S04]  /*37de0*/  LOP3.LUT R0, R0, 0x1, R9, 0xf8, !PT ;  /* 0x0000000100007812 */ /* 0x000fc800078ef809 */
[----:B------:R-:W-:-:S05]  /*37df0*/  LOP3.LUT R0, R0, R3, RZ, 0xc0, !PT ;  /* 0x0000000300007212 */ /* 0x000fca00078ec0ff */
[----:B------:R-:W-:-:S05]  /*37e00*/  IMAD.IADD R9, R9, 0x1, R0 ;  /* 0x0000000109097824 */ /* 0x000fca00078e0200 */
[----:B------:R-:W-:Y:S01]  /*37e10*/  LOP3.LUT R2, R9, R2, RZ, 0xfc, !PT ;  /* 0x0000000209027212 */ /* 0x000fe200078efcff */
[----:B------:R-:W-:Y:S06]  /*37e20*/  BRA `(.L_x_25) ;  /* 0x0000000000107947 */ /* 0x000fec0003800000 */
.L_x_24:
[----:B------:R-:W-:-:S04]  /*37e30*/  LOP3.LUT R2, R2, 0x80000000, RZ, 0xc0, !PT ;  /* 0x8000000002027812 */ /* 0x000fc800078ec0ff */
[----:B------:R-:W-:Y:S01]  /*37e40*/  LOP3.LUT R2, R2, 0x7f800000, RZ, 0xfc, !PT ;  /* 0x7f80000002027812 */ /* 0x000fe200078efcff */
[----:B------:R-:W-:Y:S06]  /*37e50*/  BRA `(.L_x_25) ;  /* 0x0000000000047947 */ /* 0x000fec0003800000 */
.L_x_23:
[----:B------:R-:W-:-:S07]  /*37e60*/  IMAD R2, R3, 0x800000, R2 ;  /* 0x0080000003027824 */ /* 0x000fce00078e0202 */
.L_x_25:
[----:B------:R-:W-:Y:S05]  /*37e70*/  BSYNC.RECONVERGENT B2 ;  /* 0x0000000000027941 */ /* 0x000fea0003800200 */
.L_x_22:
[----:B------:R-:W-:Y:S05]  /*37e80*/  BRA `(.L_x_26) ;  /* 0x0000000000207947 */ /* 0x000fea0003800000 */
.L_x_21:
[----:B------:R-:W-:-:S04]  /*37e90*/  LOP3.LUT R2, R9, 0x80000000, R2, 0x48, !PT ;  /* 0x8000000009027812 */ /* 0x000fc800078e4802 */
[----:B------:R-:W-:Y:S01]  /*37ea0*/  LOP3.LUT R2, R2, 0x7f800000, RZ, 0xfc, !PT ;  /* 0x7f80000002027812 */ /* 0x000fe200078efcff */
[----:B------:R-:W-:Y:S06]  /*37eb0*/  BRA `(.L_x_26) ;  /* 0x0000000000147947 */ /* 0x000fec0003800000 */
.L_x_20:
[----:B------:R-:W-:Y:S01]  /*37ec0*/  LOP3.LUT R2, R9, 0x80000000, R2, 0x48, !PT ;  /* 0x8000000009027812 */ /* 0x000fe200078e4802 */
[----:B------:R-:W-:Y:S06]  /*37ed0*/  BRA `(.L_x_26) ;  /* 0x00000000000c7947 */ /* 0x000fec0003800000 */
.L_x_19:
[----:B------:R-:W0:Y:S01]  /*37ee0*/  MUFU.RSQ R2, -QNAN ;  /* 0xffc0000000027908 */ /* 0x000e220000001400 */
[----:B------:R-:W-:Y:S05]  /*37ef0*/  BRA `(.L_x_26) ;  /* 0x0000000000047947 */ /* 0x000fea0003800000 */
.L_x_18:
[----:B------:R-:W-:-:S07]  /*37f00*/  FADD.FTZ R2, R0, R3 ;  /* 0x0000000300027221 */ /* 0x000fce0000010000 */
.L_x_26:
[----:B------:R-:W-:Y:S05]  /*37f10*/  BSYNC.RECONVERGENT B1 ;  /* 0x0000000000017941 */ /* 0x000fea0003800200 */
.L_x_16:
[----:B0-----:R-:W-:Y:S02]  /*37f20*/  IMAD.MOV.U32 R0, RZ, RZ, R2 ;  /* 0x000000ffff007224 */ /* 0x001fe400078e0002 */
[----:B------:R-:W-:Y:S02]  /*37f30*/  IMAD.MOV.U32 R2, RZ, RZ, R15 ;  /* 0x000000ffff027224 */ /* 0x000fe400078e000f */
[----:B------:R-:W-:-:S04]  /*37f40*/  IMAD.MOV.U32 R3, RZ, RZ, 0x0 ;  /* 0x00000000ff037424 */ /* 0x000fc800078e00ff */
[----:B------:R-:W-:Y:S05]  /*37f50*/  RET.REL.NODEC R2 `(_Z8briefKerPK2KPiPKhPjii) ;  /* 0xfffffc8002287950 */ /* 0x000fea0003c3ffff */
.L_x_27:
        /* <DEDUP_REMOVED lines=10> */
.L_x_31:


//--------------------- .text._Z8fast9KerPKhiiiP2KPPi --------------------------
	.section	.text._Z8fast9KerPKhiiiP2KPPi,"ax",@progbits
	.align	128
        .global         _Z8fast9KerPKhiiiP2KPPi
        .type           _Z8fast9KerPKhiiiP2KPPi,@function
        .size           _Z8fast9KerPKhiiiP2KPPi,(.L_x_34 - _Z8fast9KerPKhiiiP2KPPi)
        .other          _Z8fast9KerPKhiiiP2KPPi,@"STO_CUDA_ENTRY STV_DEFAULT"
_Z8fast9KerPKhiiiP2KPPi:
.text._Z8fast9KerPKhiiiP2KPPi:
[----:B------:R-:W-:Y:S01]  /*0000*/  LDC R1, c[0x0][0x37c] ;  /* 0x0000df00ff017b82 */ /* 0x000fe20000000800 */
[----:B------:R-:W0:Y:S07]  /*0010*/  S2R R4, SR_TID.Y ;  /* 0x0000000000047919 */ /* 0x000e2e0000002200 */
[----:B------:R-:W1:Y:S01]  /*0020*/  LDC R0, c[0x0][0x360] ;  /* 0x0000d800ff007b82 */ /* 0x000e620000000800 */
[----:B------:R-:W1:Y:S07]  /*0030*/  S2R R7, SR_TID.X ;  /* 0x0000000000077919 */ /* 0x000e6e0000002100 */
[----:B------:R-:W0:Y:S08]  /*0040*/  S2UR UR5, SR_CTAID.Y ;  /* 0x00000000000579c3 */ /* 0x000e300000002600 */
[----:B------:R-:W0:Y:S08]  /*0050*/  LDC R5, c[0x0][0x364] ;  /* 0x0000d900ff057b82 */ /* 0x000e300000000800 */
[----:B------:R-:W1:Y:S08]  /*0060*/  S2UR UR4, SR_CTAID.X ;  /* 0x00000000000479c3 */ /* 0x000e700000002500 */
[----:B------:R-:W2:Y:S01]  /*0070*/  LDC.64 R2, c[0x0][0x388] ;  /* 0x0000e200ff027b82 */ /* 0x000ea20000000a00 */
[----:B0-----:R-:W-:-:S05]  /*0080*/  IMAD R5, R5, UR5, R4 ;  /* 0x0000000505057c24 */ /* 0x001fca000f8e0204 */
[----:B------:R-:W-:Y:S01]  /*0090*/  ISETP.GE.U32.AND P0, PT, R5, 0x10, PT ;  /* 0x000000100500780c */ /* 0x000fe20003f06070 */
[----:B-1----:R-:W-:-:S05]  /*00a0*/  IMAD R0, R0, UR4, R7 ;  /* 0x0000000400007c24 */ /* 0x002fca000f8e0207 */
[----:B------:R-:W-:Y:S01]  /*00b0*/  ISETP.LT.OR P0, PT, R0, 0x10, !P0 ;  /* 0x000000100000780c */ /* 0x000fe20004701670 */
[----:B--2---:R-:W-:Y:S02]  /*00c0*/  VIADD R7, R2, 0xfffffff0 ;  /* 0xfffffff002077836 */ /* 0x004fe40000000000 */
[----:B------:R-:W-:-:S03]  /*00d0*/  VIADD R4, R3, 0xfffffff0 ;  /* 0xfffffff003047836 */ /* 0x000fc60000000000 */
[----:B------:R-:W-:-:S04]  /*00e0*/  ISETP.GE.OR P0, PT, R0, R7, P0 ;  /* 0x000000070000720c */ /* 0x000fc80000706670 */
[----:B------:R-:W-:-:S13]  /*00f0*/  ISETP.GE.OR P0, PT, R5, R4, P0 ;  /* 0x000000040500720c */ /* 0x000fda0000706670 */
[----:B------:R-:W-:Y:S05]  /*0100*/  @P0 EXIT ;  /* 0x000000000000094d */ /* 0x000fea0003800000 */
[----:B------:R-:W0:Y:S01]  /*0110*/  LDCU.64 UR10, c[0x0][0x380] ;  /* 0x00007000ff0a77ac */ /* 0x000e220008000a00 */
[----:B------:R-:W-:Y:S01]  /*0120*/  IMAD R3, R5, R2, R0 ;  /* 0x0000000205037224 */ /* 0x000fe200078e0200 */
[----:B------:R-:W1:Y:S01]  /*0130*/  LDCU.64 UR12, c[0x0][0x358] ;  /* 0x00006b00ff0c77ac */ /* 0x000e620008000a00 */
[----:B------:R-:W-:Y:S01]  /*0140*/  IMAD R9, R2, 0x9, RZ ;  /* 0x0000000902097824 */ /* 0x000fe200078e02ff */
[----:B------:R-:W2:Y:S02]  /*0150*/  LDCU UR4, c[0x0][0x390] ;  /* 0x00007200ff0477ac */ /* 0x000ea40008000800 */
[----:B0-----:R-:W-:-:S04]  /*0160*/  IADD3 R6, P0, PT, R3, UR10, RZ ;  /* 0x0000000a03067c10 */ /* 0x001fc8000ff1e0ff */
[----:B------:R-:W-:-:S05]  /*0170*/  LEA.HI.X.SX32 R7, R3, UR11, 0x1, P0 ;  /* 0x0000000b03077c11 */ /* 0x000fca00080f0eff */
[----:B-1----:R-:W2:Y:S01]  /*0180*/  LDG.E.U8 R12, desc[UR12][R6.64] ;  /* 0x0000000c060c7981 */ /* 0x002ea2000c1e1100 */
[----:B------:R-:W-:Y:S01]  /*0190*/  IADD3 R8, P0, PT, R9, R6, RZ ;  /* 0x0000000609087210 */ /* 0x000fe20007f1e0ff */
[----:B------:R-:W-:Y:S02]  /*01a0*/  IMAD.IADD R3, R3, 0x1, R9 ;  /* 0x0000000103037824 */ /* 0x000fe400078e0209 */
[----:B------:R-:W3:Y:S01]  /*01b0*/  LDG.E.U8 R14, desc[UR12][R6.64+-0x9] ;  /* 0xfffff70c060e7981 */ /* 0x000ee2000c1e1100 */
[----:B------:R-:W-:Y:S01]  /*01c0*/  LEA.HI.X.SX32 R9, R9, R7, 0x1, P0 ;  /* 0x0000000709097211 */ /* 0x000fe200000f0eff */
[----:B------:R-:W-:Y:S02]  /*01d0*/  IMAD R3, R2, -0x12, R3 ;  /* 0xffffffee02037824 */ /* 0x000fe400078e0203 */
[----:B------:R-:W4:Y:S03]  /*01e0*/  LDG.E.U8 R13, desc[UR12][R6.64+0x9] ;  /* 0x0000090c060d7981 */ /* 0x000f26000c1e1100 */
[C---:B------:R-:W-:Y:S01]  /*01f0*/  IADD3 R10, P0, PT, R3.reuse, UR10, RZ ;  /* 0x0000000a030a7c10 */ /* 0x040fe2000ff1e0ff */
[----:B------:R-:W5:Y:S03]  /*0200*/  LDG.E.U8 R8, desc[UR12][R8.64] ;  /* 0x0000000c08087981 */ /* 0x000f66000c1e1100 */
[----:B------:R-:W-:-:S05]  /*0210*/  LEA.HI.X.SX32 R11, R3, UR11, 0x1, P0 ;  /* 0x0000000b030b7c11 */ /* 0x000fca00080f0eff */
[----:B------:R-:W5:Y:S01]  /*0220*/  LDG.E.U8 R10, desc[UR12][R10.64] ;  /* 0x0000000c0a0a7981 */ /* 0x000f62000c1e1100 */
[C---:B--2---:R-:W-:Y:S02]  /*0230*/  VIADD R4, R12.reuse, UR4 ;  /* 0x000000040c047c36 */ /* 0x044fe40008000000 */
[----:B------:R-:W-:-:S03]  /*0240*/  VIADD R3, R12, -UR4 ;  /* 0x800000040c037c36 */ /* 0x000fc60008000000 */
[CC--:B---3--:R-:W-:Y:S02]  /*0250*/  ISETP.GE.AND P1, PT, R4.reuse, R14.reuse, PT ;  /* 0x0000000e0400720c */ /* 0x0c8fe40003f26270 */
[CC--:B----4-:R-:W-:Y:S02]  /*0260*/  ISETP.GT.AND P0, PT, R3.reuse, R13.reuse, PT ;  /* 0x0000000d0300720c */ /* 0x0d0fe40003f04270 */
[----:B------:R-:W-:Y:S02]  /*0270*/  ISETP.GT.OR P3, PT, R3, R14, !P1 ;  /* 0x0000000e0300720c */ /* 0x000fe40004f64670 */
[C---:B------:R-:W-:Y:S02]  /*0280*/  ISETP.GE.AND P0, PT, R4.reuse, R13, P0 ;  /* 0x0000000d0400720c */ /* 0x040fe40000706270 */
[----:B-----5:R-:W-:Y:S02]  /*0290*/  ISETP.GE.AND P2, PT, R4, R8, PT ;  /* 0x000000080400720c */ /* 0x020fe40003f46270 */
[----:B------:R-:W-:-:S02]  /*02a0*/  SEL R6, RZ, 0x1, !P0 ;  /* 0x00000001ff067807 */ /* 0x000fc40004000000 */
[----:B------:R-:W-:Y:S02]  /*02b0*/  ISETP.GT.OR P4, PT, R3, R8, !P2 ;  /* 0x000000080300720c */ /* 0x000fe40005784670 */
[----:B------:R-:W-:Y:S01]  /*02c0*/  ISETP.GE.AND P0, PT, R4, R13, PT ;  /* 0x0000000d0400720c */ /* 0x000fe20003f06270 */
[----:B------:R-:W-:Y:S02]  /*02d0*/  @P1 VIADD R7, R6, 0x1 ;  /* 0x0000000106071836 */ /* 0x000fe40000000000 */
[----:B------:R-:W-:Y:S01]  /*02e0*/  @!P3 IMAD.MOV R7, RZ, RZ, R6 ;  /* 0x000000ffff07b224 */ /* 0x000fe200078e0206 */
[----:B------:R-:W-:-:S03]  /*02f0*/  ISETP.GE.AND P3, PT, R4, R10, PT ;  /* 0x0000000a0400720c */ /* 0x000fc60003f66270 */
[----:B------:R-:W-:Y:S01]  /*0300*/  @P1 IMAD.MOV.U32 R6, RZ, RZ, R7 ;  /* 0x000000ffff061224 */ /* 0x000fe200078e0007 */
[----:B------:R-:W-:Y:S01]  /*0310*/  ISETP.GT.OR P5, PT, R3, R10, !P3 ;  /* 0x0000000a0300720c */ /* 0x000fe20005fa4670 */
[----:B------:R-:W-:Y:S02]  /*0320*/  @!P1 IMAD.MOV.U32 R7, RZ, RZ, 0x2 ;  /* 0x00000002ff079424 */ /* 0x000fe400078e00ff */
[----:B------:R-:W-:Y:S02]  /*0330*/  @P2 VIADD R8, R6, 0x1 ;  /* 0x0000000106082836 */ /* 0x000fe40000000000 */
[----:B------:R-:W-:Y:S01]  /*0340*/  @!P4 IMAD.MOV R8, RZ, RZ, R6 ;  /* 0x000000ffff08c224 */ /* 0x000fe200078e0206 */
[----:B------:R-:W-:Y:S02]  /*0350*/  @!P1 SEL R7, R7, 0x1, !P0 ;  /* 0x0000000107079807 */ /* 0x000fe40004000000 */
[----:B------:R-:W-:Y:S01]  /*0360*/  @P1 SEL R7, RZ, 0x1, P0 ;  /* 0x00000001ff071807 */ /* 0x000fe20000000000 */
[----:B------:R-:W-:-:S04]  /*0370*/  @P2 IMAD.MOV.U32 R6, RZ, RZ, R8 ;  /* 0x000000ffff062224 */ /* 0x000fc800078e0008 */
[----:B------:R-:W-:Y:S02]  /*0380*/  @P3 VIADD R8, R6, 0x1 ;  /* 0x0000000106083836 */ /* 0x000fe40000000000 */
[----:B------:R-:W-:Y:S02]  /*0390*/  @!P2 VIADD R7, R7, 0x1 ;  /* 0x000000010707a836 */ /* 0x000fe40000000000 */
[----:B------:R-:W-:Y:S02]  /*03a0*/  @!P5 IMAD.MOV R8, RZ, RZ, R6 ;  /* 0x000000ffff08d224 */ /* 0x000fe400078e0206 */
[----:B------:R-:W-:Y:S02]  /*03b0*/  @!P3 VIADD R7, R7, 0x1 ;  /* 0x000000010707b836 */ /* 0x000fe40000000000 */
[----:B------:R-:W-:-:S05]  /*03c0*/  @P3 IMAD.MOV.U32 R6, RZ, RZ, R8 ;  /* 0x000000ffff063224 */ /* 0x000fca00078e0008 */
[----:B------:R-:W-:-:S04]  /*03d0*/  VIMNMX.U32 R6, PT, PT, R7, R6, !PT ;  /* 0x0000000607067248 */ /* 0x000fc80007fe0000 */
[----:B------:R-:W-:-:S13]  /*03e0*/  ISETP.GE.U32.AND P0, PT, R6, 0x3, PT ;  /* 0x000000030600780c */ /* 0x000fda0003f06070 */
[----:B------:R-:W-:Y:S05]  /*03f0*/  @!P0 EXIT ;  /* 0x000000000000894d */ /* 0x000fea0003800000 */
[----:B------:R-:W0:Y:S01]  /*0400*/  LDCU.U8 UR4, c[0x3][0x10] ;  /* 0x00c00200ff0477ac */ /* 0x000e220008000000 */
[----:B------:R-:W1:Y:S01]  /*0410*/  LDCU.U8 UR5, c[0x3][URZ] ;  /* 0x00c00000ff0577ac */ /* 0x000e620008000000 */
[----:B------:R-:W2:Y:S01]  /*0420*/  LDCU.S8 UR6, c[0x3][0x11] ;  /* 0x00c00220ff0677ac */ /* 0x000ea20008000200 */
[----:B------:R-:W3:Y:S01]  /*0430*/  LDCU.S8 UR7, c[0x3][0x1] ;  /* 0x00c00020ff0777ac */ /* 0x000ee20008000200 */
[----:B------:R-:W4:Y:S01]  /*0440*/  LDCU.S8 UR8, c[0x3][0x12] ;  /* 0x00c00240ff0877ac */ /* 0x000f220008000200 */
[----:B0-----:R-:W-:Y:S02]  /*0450*/  UPRMT UR4, UR4, 0x8880, URZ ;  /* 0x0000888004047896 */ /* 0x001fe400080000ff */
[----:B-1----:R-:W-:Y:S01]  /*0460*/  UPRMT UR5, UR5, 0x8880, URZ ;  /* 0x0000888005057896 */ /* 0x002fe200080000ff */
[----:B------:R-:W0:Y:S01]  /*0470*/  LDCU.S8 UR9, c[0x3][0x2] ;  /* 0x00c00040ff0977ac */ /* 0x000e220008000200 */
[C---:B--2---:R-:W-:Y:S01]  /*0480*/  VIADD R9, R5.reuse, UR6 ;  /* 0x0000000605097c36 */ /* 0x044fe20008000000 */
[----:B------:R-:W1:Y:S01]  /*0490*/  LDCU.S8 UR14, c[0x3][0x13] ;  /* 0x00c00260ff0e77ac */ /* 0x000e620008000200 */
[----:B------:R-:W-:-:S02]  /*04a0*/  VIADD R7, R5, UR4 ;  /* 0x0000000405077c36 */ /* 0x000fc40008000000 */
[C---:B---3--:R-:W-:Y:S01]  /*04b0*/  VIADD R8, R0.reuse, UR7 ;  /* 0x0000000700087c36 */ /* 0x048fe20008000000 */
[----:B------:R-:W2:Y:S01]  /*04c0*/  LDCU.S8 UR15, c[0x3][0x3] ;  /* 0x00c00060ff0f77ac */ /* 0x000ea20008000200 */
[----:B------:R-:W-:Y:S02]  /*04d0*/  VIADD R6, R0, UR5 ;  /* 0x0000000500067c36 */ /* 0x000fe40008000000 */
[-C--:B------:R-:W-:Y:S01]  /*04e0*/  IMAD R10, R9, R2.reuse, R8 ;  /* 0x00000002090a7224 */ /* 0x080fe200078e0208 */
[----:B------:R-:W3:Y:S01]  /*04f0*/  LDCU.U8 UR16, c[0x3][0x14] ;  /* 0x00c00280ff1077ac */ /* 0x000ee20008000000 */
[-C--:B------:R-:W-:Y:S02]  /*0500*/  IMAD R9, R7, R2.reuse, R6 ;  /* 0x0000000207097224 */ /* 0x080fe400078e0206 */
[----:B----4-:R-:W-:Y:S01]  /*0510*/  VIADD R11, R5, UR8 ;  /* 0x00000008050b7c36 */ /* 0x010fe20008000000 */
[----:B------:R-:W4:Y:S01]  /*0520*/  LDCU.U8 UR17, c[0x3][0x4] ;  /* 0x00c00080ff1177ac */ /* 0x000f220008000000 */
[----:B------:R-:W-:Y:S01]  /*0530*/  IADD3 R6, P1, PT, R10, UR10, RZ ;  /* 0x0000000a0a067c10 */ /* 0x000fe2000ff3e0ff */
[----:B0-----:R-:W-:Y:S01]  /*0540*/  VIADD R12, R0, UR9 ;  /* 0x00000009000c7c36 */ /* 0x001fe20008000000 */
[----:B------:R-:W-:Y:S01]  /*0550*/  IADD3 R8, P0, PT, R9, UR10, RZ ;  /* 0x0000000a09087c10 */ /* 0x000fe2000ff1e0ff */
[----:B------:R-:W0:Y:S01]  /*0560*/  LDCU.S8 UR18, c[0x3][0x15] ;  /* 0x00c002a0ff1277ac */ /* 0x000e220008000200 */
[----:B------:R-:W-:Y:S01]  /*0570*/  LEA.HI.X.SX32 R7, R10, UR11, 0x1, P1 ;  /* 0x0000000b0a077c11 */ /* 0x000fe200088f0eff */
[----:B------:R-:W-:Y:S01]  /*0580*/  IMAD R11, R11, R2, R12 ;  /* 0x000000020b0b7224 */ /* 0x000fe200078e020c */
[----:B------:R-:W-:Y:S01]  /*0590*/  LEA.HI.X.SX32 R9, R9, UR11, 0x1, P0 ;  /* 0x0000000b09097c11 */ /* 0x000fe200080f0eff */
[----:B-1----:R-:W-:Y:S01]  /*05a0*/  UMOV UR4, UR14 ;  /* 0x0000000e00047c82 */ /* 0x002fe20008000000 */
[----:B------:R-:W1:Y:S01]  /*05b0*/  LDCU.S8 UR7, c[0x3][0x5] ;  /* 0x00c000a0ff0777ac */ /* 0x000e620008000200 */
[----:B------:R-:W-:Y:S01]  /*05c0*/  VIADD R13, R5, UR4 ;  /* 0x00000004050d7c36 */ /* 0x000fe20008000000 */
[----:B------:R5:W5:Y:S01]  /*05d0*/  LDG.E.U8 R6, desc[UR12][R6.64] ;  /* 0x0000000c06067981 */ /* 0x000b62000c1e1100 */
[----:B--2---:R-:W-:Y:S01]  /*05e0*/  UMOV UR5, UR15 ;  /* 0x0000000f00057c82 */ /* 0x004fe20008000000 */
[----:B---3--:R-:W-:-:S02]  /*05f0*/  UPRMT UR4, UR16, 0x8880, URZ ;  /* 0x0000888010047896 */ /* 0x008fc400080000ff */
[----:B------:R2:W3:Y:S01]  /*0600*/  LDG.E.U8 R8, desc[UR12][R8.64] ;  /* 0x0000000c08087981 */ /* 0x0004e2000c1e1100 */
[----:B------:R-:W-:Y:S01]  /*0610*/  VIADD R12, R0, UR5 ;  /* 0x00000005000c7c36 */ /* 0x000fe20008000000 */
[----:B------:R-:W2:Y:S03]  /*0620*/  LDCU.S8 UR8, c[0x3][0x16] ;  /* 0x00c002c0ff0877ac */ /* 0x000ea60008000200 */
[-C--:B------:R-:W-:Y:S01]  /*0630*/  IMAD R14, R13, R2.reuse, R12 ;  /* 0x000000020d0e7224 */ /* 0x080fe200078e020c */
[C---:B------:R-:W-:Y:S01]  /*0640*/  IADD3 R12, P0, PT, R11.reuse, UR10, RZ ;  /* 0x0000000a0b0c7c10 */ /* 0x040fe2000ff1e0ff */
[----:B----4-:R-:W-:Y:S01]  /*0650*/  UPRMT UR5, UR17, 0x8880, URZ ;  /* 0x0000888011057896 */ /* 0x010fe200080000ff */
[----:B------:R-:W4:Y:S02]  /*0660*/  LDCU.S8 UR9, c[0x3][0x6] ;  /* 0x00c000c0ff0977ac */ /* 0x000f240008000200 */
[----:B------:R-:W-:Y:S01]  /*0670*/  LEA.HI.X.SX32 R13, R11, UR11, 0x1, P0 ;  /* 0x0000000b0b0d7c11 */ /* 0x000fe200080f0eff */
[C---:B------:R-:W-:Y:S01]  /*0680*/  VIADD R15, R5.reuse, UR4 ;  /* 0x00000004050f7c36 */ /* 0x040fe20008000000 */
[----:B------:R-:W-:Y:S01]  /*0690*/  IADD3 R10, P1, PT, R14, UR10, RZ ;  /* 0x0000000a0e0a7c10 */ /* 0x000fe2000ff3e0ff */
[----:B-----5:R-:W-:Y:S01]  /*06a0*/  VIADD R7, R0, UR5 ;  /* 0x0000000500077c36 */ /* 0x020fe20008000000 */
[----:B0-----:R-:W-:Y:S01]  /*06b0*/  UMOV UR6, UR18 ;  /* 0x0000001200067c82 */ /* 0x001fe20008000000 */
[----:B------:R-:W5:Y:S01]  /*06c0*/  LDG.E.U8 R12, desc[UR12][R12.64] ;  /* 0x0000000c0c0c7981 */ /* 0x000f62000c1e1100 */
[----:B------:R-:W-:Y:S01]  /*06d0*/  VIADD R17, R5, UR6 ;  /* 0x0000000605117c36 */ /* 0x000fe20008000000 */
[----:B------:R-:W-:Y:S01]  /*06e0*/  LEA.HI.X.SX32 R11, R14, UR11, 0x1, P1 ;  /* 0x0000000b0e0b7c11 */ /* 0x000fe200088f0eff */
[----:B-1----:R-:W-:Y:S01]  /*06f0*/  VIADD R16, R0, UR7 ;  /* 0x0000000700107c36 */ /* 0x002fe20008000000 */
[----:B------:R-:W0:Y:S01]  /*0700*/  LDCU.S8 UR14, c[0x3][0x17] ;  /* 0x00c002e0ff0e77ac */ /* 0x000e220008000200 */
[----:B------:R-:W-:-:S02]  /*0710*/  IMAD R15, R15, R2, R7 ;  /* 0x000000020f0f7224 */ /* 0x000fc400078e0207 */
[----:B--2---:R-:W-:Y:S01]  /*0720*/  IMAD R9, R17, R2, R16 ;  /* 0x0000000211097224 */ /* 0x004fe200078e0210 */
[----:B------:R-:W1:Y:S01]  /*0730*/  LDCU.S8 UR6, c[0x3][0x7] ;  /* 0x00c000e0ff0677ac */ /* 0x000e620008000200 */
[----:B------:R2:W5:Y:S01]  /*0740*/  LDG.E.U8 R7, desc[UR12][R10.64] ;  /* 0x0000000c0a077981 */ /* 0x000562000c1e1100 */
[----:B------:R-:W-:Y:S01]  /*0750*/  IADD3 R16, P0, PT, R15, UR10, RZ ;  /* 0x0000000a0f107c10 */ /* 0x000fe2000ff1e0ff */
[----:B------:R-:W2:Y:S01]  /*0760*/  LDCU.U8 UR7, c[0x3][0x18] ;  /* 0x00c00300ff0777ac */ /* 0x000ea20008000000 */
[----:B------:R-:W-:Y:S02]  /*0770*/  IADD3 R14, P1, PT, R9, UR10, RZ ;  /* 0x0000000a090e7c10 */ /* 0x000fe4000ff3e0ff */
[----:B------:R-:W-:Y:S01]  /*0780*/  LEA.HI.X.SX32 R17, R15, UR11, 0x1, P0 ;  /* 0x0000000b0f117c11 */ /* 0x000fe200080f0eff */
[----:B------:R-:W2:Y:S01]  /*0790*/  LDCU.U8 UR15, c[0x3][0x8] ;  /* 0x00c00100ff0f77ac */ /* 0x000ea20008000000 */
[----:B------:R-:W-:-:S03]  /*07a0*/  LEA.HI.X.SX32 R15, R9, UR11, 0x1, P1 ;  /* 0x0000000b090f7c11 */ /* 0x000fc600088f0eff */
[----:B------:R-:W5:Y:S01]  /*07b0*/  LDG.E.U8 R9, desc[UR12][R16.64] ;  /* 0x0000000c10097981 */ /* 0x000f62000c1e1100 */
[----:B------:R-:W-:Y:S01]  /*07c0*/  UMOV UR4, UR8 ;  /* 0x0000000800047c82 */ /* 0x000fe20008000000 */
[----:B----4-:R-:W-:Y:S01]  /*07d0*/  UMOV UR5, UR9 ;  /* 0x0000000900057c82 */ /* 0x010fe20008000000 */
[----:B------:R-:W-:Y:S01]  /*07e0*/  VIADD R19, R5, UR4 ;  /* 0x0000000405137c36 */ /* 0x000fe20008000000 */
[----:B------:R4:W5:Y:S01]  /*07f0*/  LDG.E.U8 R10, desc[UR12][R14.64] ;  /* 0x0000000c0e0a7981 */ /* 0x000962000c1e1100 */
[C---:B------:R-:W-:Y:S01]  /*0800*/  VIADD R18, R0.reuse, UR5 ;  /* 0x0000000500127c36 */ /* 0x040fe20008000000 */
[----:B0-----:R-:W-:Y:S01]  /*0810*/  UMOV UR4, UR14 ;  /* 0x0000000e00047c82 */ /* 0x001fe20008000000 */
[----:B-1----:R-:W-:Y:S02]  /*0820*/  UMOV UR5, UR6 ;  /* 0x0000000600057c82 */ /* 0x002fe40008000000 */
[----:B------:R-:W-:Y:S02]  /*0830*/  IMAD R19, R19, R2, R18 ;  /* 0x0000000213137224 */ /* 0x000fe400078e0212 */
[----:B--2---:R-:W-:Y:S01]  /*0840*/  VIADD R11, R5, UR4 ;  /* 0x00000004050b7c36 */ /* 0x004fe20008000000 */
[----:B------:R-:W-:Y:S01]  /*0850*/  UPRMT UR4, UR7, 0x8880, URZ ;  /* 0x0000888007047896 */ /* 0x000fe200080000ff */
[----:B------:R-:W-:Y:S01]  /*0860*/  VIADD R13, R0, UR5 ;  /* 0x00000005000d7c36 */ /* 0x000fe20008000000 */
[----:B------:R-:W-:Y:S01]  /*0870*/  IADD3 R18, P0, PT, R19, UR10, RZ ;  /* 0x0000000a13127c10 */ /* 0x000fe2000ff1e0ff */
[----:B------:R-:W-:-:S02]  /*0880*/  UPRMT UR5, UR15, 0x8880, URZ ;  /* 0x000088800f057896 */ /* 0x000fc400080000ff */
[-C--:B------:R-:W-:Y:S01]  /*0890*/  IMAD R13, R11, R2.reuse, R13 ;  /* 0x000000020b0d7224 */ /* 0x080fe200078e020d */
[----:B------:R-:W-:Y:S01]  /*08a0*/  LEA.HI.X.SX32 R19, R19, UR11, 0x1, P0 ;  /* 0x0000000b13137c11 */ /* 0x000fe200080f0eff */
[----:B----4-:R-:W-:Y:S02]  /*08b0*/  VIADD R15, R5, UR4 ;  /* 0x00000004050f7c36 */ /* 0x010fe40008000000 */
[----:B------:R-:W-:Y:S01]  /*08c0*/  VIADD R14, R0, UR5 ;  /* 0x00000005000e7c36 */ /* 0x000fe20008000000 */
[----:B------:R-:W-:Y:S01]  /*08d0*/  IADD3 R16, P0, PT, R13, UR10, RZ ;  /* 0x0000000a0d107c10 */ /* 0x000fe2000ff1e0ff */
[----:B------:R-:W2:Y:S02]  /*08e0*/  LDG.E.U8 R11, desc[UR12][R18.64] ;  /* 0x0000000c120b7981 */ /* 0x000ea4000c1e1100 */
[----:B------:R-:W-:Y:S01]  /*08f0*/  IMAD R15, R15, R2, R14 ;  /* 0x000000020f0f7224 */ /* 0x000fe200078e020e */
[----:B------:R-:W-:-:S04]  /*0900*/  LEA.HI.X.SX32 R17, R13, UR11, 0x1, P0 ;  /* 0x0000000b0d117c11 */ /* 0x000fc800080f0eff */
[C---:B------:R-:W-:Y:S01]  /*0910*/  IADD3 R14, P0, PT, R15.reuse, UR10, RZ ;  /* 0x0000000a0f0e7c10 */ /* 0x040fe2000ff1e0ff */
[----:B------:R-:W4:Y:S03]  /*0920*/  LDG.E.U8 R13, desc[UR12][R16.64] ;  /* 0x0000000c100d7981 */ /* 0x000f26000c1e1100 */
[----:B------:R-:W-:-:S05]  /*0930*/  LEA.HI.X.SX32 R15, R15, UR11, 0x1, P0 ;  /* 0x0000000b0f0f7c11 */ /* 0x000fca00080f0eff */
[----:B------:R0:W4:Y:S01]  /*0940*/  LDG.E.U8 R14, desc[UR12][R14.64] ;  /* 0x0000000c0e0e7981 */ /* 0x000122000c1e1100 */
[----:B------:R-:W-:Y:S01]  /*0950*/  BSSY.RECONVERGENT B0, `(.L_x_28) ;  /* 0x00000c0000007945 */ /* 0x000fe20003800200 */
[C---:B---3--:R-:W-:Y:S02]  /*0960*/  ISETP.GT.AND P0, PT, R3.reuse, R8, PT ;  /* 0x000000080300720c */ /* 0x048fe40003f04270 */
[----:B------:R-:W-:Y:S02]  /*0970*/  ISETP.GT.AND P1, PT, R3, R6, PT ;  /* 0x000000060300720c */ /* 0x000fe40003f24270 */
[C---:B------:R-:W-:Y:S01]  /*0980*/  ISETP.LT.OR P0, PT, R4.reuse, R8, P0 ;  /* 0x000000080400720c */ /* 0x040fe20000701670 */
[----:B------:R-:W-:Y:S01]  /*0990*/  IMAD.MOV.U32 R8, RZ, RZ, 0x2 ;  /* 0x00000002ff087424 */ /* 0x000fe200078e00ff */
[----:B------:R-:W-:-:S04]  /*09a0*/  ISETP.LT.OR P2, PT, R4, R6, P1 ;  /* 0x000000060400720c */ /* 0x000fc80000f41670 */
[----:B------:R-:W-:-:S04]  /*09b0*/  SEL R6, R8, 0x1, P0 ;  /* 0x0000000108067807 */ /* 0x000fc80000000000 */
[----:B------:R-:W-:Y:S02]  /*09c0*/  SEL R6, R6, RZ, P2 ;  /* 0x000000ff06067207 */ /* 0x000fe40001000000 */
[-C--:B-----5:R-:W-:Y:S02]  /*09d0*/  ISETP.GT.AND P1, PT, R3, R12.reuse, PT ;  /* 0x0000000c0300720c */ /* 0x0a0fe40003f24270 */
[----:B0-----:R-:W-:Y:S01]  /*09e0*/  P2R R15, PR, RZ, 0x4 ;  /* 0x00000004ff0f7803 */ /* 0x001fe20000000000 */
[----:B------:R-:W-:Y:S01]  /*09f0*/  VIADD R8, R6, 0x1 ;  /* 0x0000000106087836 */ /* 0x000fe20000000000 */
[----:B------:R-:W-:-:S04]  /*0a00*/  ISETP.LT.OR P2, PT, R4, R12, P1 ;  /* 0x0000000c0400720c */ /* 0x000fc80000f41670 */
[----:B------:R-:W-:Y:S02]  /*0a10*/  SEL R8, R8, RZ, P2 ;  /* 0x000000ff08087207 */ /* 0x000fe40001000000 */
[-C--:B------:R-:W-:Y:S02]  /*0a20*/  ISETP.GT.AND P1, PT, R3, R7.reuse, PT ;  /* 0x000000070300720c */ /* 0x080fe40003f24270 */
[----:B------:R-:W-:Y:S01]  /*0a30*/  P2R R12, PR, RZ, 0x4 ;  /* 0x00000004ff0c7803 */ /* 0x000fe20000000000 */
[----:B------:R-:W-:Y:S01]  /*0a40*/  VIADD R16, R8, 0x1 ;  /* 0x0000000108107836 */ /* 0x000fe20000000000 */
[----:B------:R-:W-:-:S04]  /*0a50*/  ISETP.LT.OR P2, PT, R4, R7, P1 ;  /* 0x000000070400720c */ /* 0x000fc80000f41670 */
[----:B------:R-:W-:Y:S02]  /*0a60*/  SEL R16, R16, RZ, P2 ;  /* 0x000000ff10107207 */ /* 0x000fe40001000000 */
[----:B------:R-:W-:-:S04]  /*0a70*/  ISETP.GT.AND P1, PT, R3, R9, PT ;  /* 0x000000090300720c */ /* 0x000fc80003f24270 */
[----:B------:R-:W-:Y:S01]  /*0a80*/  ISETP.LT.OR P1, PT, R4, R9, P1 ;  /* 0x000000090400720c */ /* 0x000fe20000f21670 */
[----:B------:R-:W-:Y:S01]  /*0a90*/  VIADD R9, R16, 0x1 ;  /* 0x0000000110097836 */ /* 0x000fe20000000000 */
[----:B------:R-:W-:Y:S02]  /*0aa0*/  P2R R7, PR, RZ, 0x4 ;  /* 0x00000004ff077803 */ /* 0x000fe40000000000 */
[-C--:B------:R-:W-:Y:S02]  /*0ab0*/  ISETP.GT.AND P2, PT, R3, R10.reuse, PT ;  /* 0x0000000a0300720c */ /* 0x080fe40003f44270 */
[----:B------:R-:W-:Y:S02]  /*0ac0*/  SEL R17, R9, RZ, P1 ;  /* 0x000000ff09117207 */ /* 0x000fe40000800000 */
[----:B------:R-:W-:-:S03]  /*0ad0*/  ISETP.LT.OR P2, PT, R4, R10, P2 ;  /* 0x0000000a0400720c */ /* 0x000fc60001741670 */
[----:B------:R-:W-:-:S05]  /*0ae0*/  VIADD R9, R17, 0x1 ;  /* 0x0000000111097836 */ /* 0x000fca0000000000 */
[----:B------:R-:W-:Y:S02]  /*0af0*/  SEL R10, R9, RZ, P2 ;  /* 0x000000ff090a7207 */ /* 0x000fe40001000000 */
[----:B--2---:R-:W-:-:S03]  /*0b00*/  ISETP.GT.AND P3, PT, R3, R11, PT ;  /* 0x0000000b0300720c */ /* 0x004fc60003f64270 */
[----:B------:R-:W-:Y:S01]  /*0b10*/  VIADD R9, R10, 0x1 ;  /* 0x000000010a097836 */ /* 0x000fe20000000000 */
[----:B------:R-:W-:-:S04]  /*0b20*/  ISETP.LT.OR P3, PT, R4, R11, P3 ;  /* 0x0000000b0400720c */ /* 0x000fc80001f61670 */
[----:B------:R-:W-:Y:S02]  /*0b30*/  SEL R11, R9, RZ, P3 ;  /* 0x000000ff090b7207 */ /* 0x000fe40001800000 */
[----:B----4-:R-:W-:-:S03]  /*0b40*/  ISETP.GT.AND P4, PT, R3, R13, PT ;  /* 0x0000000d0300720c */ /* 0x010fc60003f84270 */
[----:B------:R-:W-:Y:S01]  /*0b50*/  VIADD R9, R11, 0x1 ;  /* 0x000000010b097836 */ /* 0x000fe20000000000 */
[C---:B------:R-:W-:Y:S02]  /*0b60*/  ISETP.LT.OR P4, PT, R4.reuse, R13, P4 ;  /* 0x0000000d0400720c */ /* 0x040fe40002781670 */
[-C--:B------:R-:W-:Y:S02]  /*0b70*/  ISETP.GE.AND P5, PT, R4, R14.reuse, PT ;  /* 0x0000000e0400720c */ /* 0x080fe40003fa6270 */
[----:B------:R-:W-:Y:S02]  /*0b80*/  SEL R18, R9, RZ, P4 ;  /* 0x000000ff09127207 */ /* 0x000fe40002000000 */
[----:B------:R-:W-:-:S03]  /*0b90*/  ISETP.GT.AND P6, PT, R3, R14, PT ;  /* 0x0000000e0300720c */ /* 0x000fc60003fc4270 */
[----:B------:R-:W-:Y:S01]  /*0ba0*/  VIADD R13, R18, 0x1 ;  /* 0x00000001120d7836 */ /* 0x000fe20000000000 */
[----:B------:R-:W-:-:S05]  /*0bb0*/  SEL R9, RZ, 0x1, !P0 ;  /* 0x00000001ff097807 */ /* 0x000fca0004000000 */
[----:B------:R-:W-:-:S04]  /*0bc0*/  @P5 SEL R13, R13, RZ, P6 ;  /* 0x000000ff0d0d5207 */ /* 0x000fc80003000000 */
[----:B------:R-:W-:Y:S02]  /*0bd0*/  ISETP.GT.U32.AND P5, PT, R13, 0x8, PT ;  /* 0x000000080d00780c */ /* 0x000fe40003fa4070 */
[----:B------:R-:W-:-:S04]  /*0be0*/  VIMNMX3.U32 R9, R6, R9, R8, !PT ;  /* 0x000000090609720f */ /* 0x000fc80007800008 */
[----:B------:R-:W-:-:S04]  /*0bf0*/  VIMNMX3.U32 R9, R16, R9, R17, !PT ;  /* 0x000000091009720f */ /* 0x000fc80007800011 */
[----:B------:R-:W-:-:S04]  /*0c00*/  VIMNMX3.U32 R9, R10, R9, R11, !PT ;  /* 0x000000090a09720f */ /* 0x000fc8000780000b */
[----:B------:R-:W-:Y:S01]  /*0c10*/  VIMNMX3.U32 R6, R18, R9, R13, !PT ;  /* 0x000000091206720f */ /* 0x000fe2000780000d */
[----:B------:R-:W-:Y:S06]  /*0c20*/  @P5 BRA `(.L_x_29) ;  /* 0x0000000800485947 */ /* 0x000fec0003800000 */
[----:B------:R-:W0:Y:S01]  /*0c30*/  LDCU.S8 UR4, c[0x3][0x19] ;  /* 0x00c00320ff0477ac */ /* 0x000e220008000200 */
[----:B------:R-:W1:Y:S01]  /*0c40*/  LDCU.S8 UR5, c[0x3][0x9] ;  /* 0x00c00120ff0577ac */ /* 0x000e620008000200 */
[----:B0-----:R-:W-:Y:S02]  /*0c50*/  VIADD R9, R5, UR4 ;  /* 0x0000000405097c36 */ /* 0x001fe40008000000 */
[----:B-1----:R-:W-:-:S04]  /*0c60*/  VIADD R8, R0, UR5 ;  /* 0x0000000500087c36 */ /* 0x002fc80008000000 */
[----:B------:R-:W-:-:S05]  /*0c70*/  IMAD R9, R9, R2, R8 ;  /* 0x0000000209097224 */ /* 0x000fca00078e0208 */
[----:B------:R-:W-:-:S04]  /*0c80*/  IADD3 R8, P5, PT, R9, UR10, RZ ;  /* 0x0000000a09087c10 */ /* 0x000fc8000ffbe0ff */
[----:B------:R-:W-:-:S05]  /*0c90*/  LEA.HI.X.SX32 R9, R9, UR11, 0x1, P5 ;  /* 0x0000000b09097c11 */ /* 0x000fca000a8f0eff */
[----:B------:R-:W2:Y:S01]  /*0ca0*/  LDG.E.U8 R8, desc[UR12][R8.64] ;  /* 0x0000000c08087981 */ /* 0x000ea2000c1e1100 */
[----:B------:R-:W-:Y:S01]  /*0cb0*/  VIADD R13, R13, 0x1 ;  /* 0x000000010d0d7836 */ /* 0x000fe20000000000 */
[-C--:B--2---:R-:W-:Y:S02]  /*0cc0*/  ISETP.GE.AND P5, PT, R4, R8.reuse, PT ;  /* 0x000000080400720c */ /* 0x084fe40003fa6270 */
[----:B------:R-:W-:-:S11]  /*0cd0*/  ISETP.GT.AND P6, PT, R3, R8, PT ;  /* 0x000000080300720c */ /* 0x000fd60003fc4270 */
[----:B------:R-:W-:-:S04]  /*0ce0*/  @P5 SEL R13, R13, RZ, P6 ;  /* 0x000000ff0d0d5207 */ /* 0x000fc80003000000 */
[----:B------:R-:W-:Y:S02]  /*0cf0*/  ISETP.GT.U32.AND P5, PT, R13, 0x8, PT ;  /* 0x000000080d00780c */ /* 0x000fe40003fa4070 */
[----:B------:R-:W-:-:S11]  /*0d00*/  VIMNMX.U32 R6, PT, PT, R6, R13, !PT ;  /* 0x0000000d06067248 */ /* 0x000fd60007fe0000 */
[----:B------:R-:W-:Y:S05]  /*0d10*/  @P5 BRA `(.L_x_29) ;  /* 0x00000008000c5947 */ /* 0x000fea0003800000 */
        /* <DEDUP_REMOVED lines=30> */
[----:B------:R-:W0:Y:S01]  /*0f00*/  LDCU.U8 UR4, c[0x3][0x1c] ;  /* 0x00c00380ff0477ac */ /* 0x000e220008000000 */
[----:B------:R-:W1:Y:S01]  /*0f10*/  LDCU.U8 UR5, c[0x3][0xc] ;  /* 0x00c00180ff0577ac */ /* 0x000e620008000000 */
[----:B0-----:R-:W-:Y:S02]  /*0f20*/  UPRMT UR4, UR4, 0x8880, URZ ;  /* 0x0000888004047896 */ /* 0x001fe400080000ff */
[----:B-1----:R-:W-:-:S04]  /*0f30*/  UPRMT UR5, UR5, 0x8880, URZ ;  /* 0x0000888005057896 */ /* 0x002fc800080000ff */
[----:B------:R-:W-:Y:S02]  /*0f40*/  VIADD R9, R5, UR4 ;  /* 0x0000000405097c36 */ /* 0x000fe40008000000 */
[----:B------:R-:W-:-:S04]  /*0f50*/  VIADD R8, R0, UR5 ;  /* 0x0000000500087c36 */ /* 0x000fc80008000000 */
        /* <DEDUP_REMOVED lines=56> */
[----:B------:R-:W-:-:S05]  /*12e0*/  VIADD R13, R13, 0x1 ;  /* 0x000000010d0d7836 */ /* 0x000fca0000000000 */
[----:B------:R-:W-:-:S04]  /*12f0*/  SEL R13, R13, RZ, P0 ;  /* 0x000000ff0d0d7207 */ /* 0x000fc80000000000 */
[----:B------:R-:W-:Y:S02]  /*1300*/  ISETP.GT.U32.AND P0, PT, R13, 0x8, PT ;  /* 0x000000080d00780c */ /* 0x000fe40003f04070 */
[----:B------:R-:W-:-:S11]  /*1310*/  VIMNMX.U32 R6, PT, PT, R6, R13, !PT ;  /* 0x0000000d06067248 */ /* 0x000fd60007fe0000 */
[----:B------:R-:W-:Y:S05]  /*1320*/  @P0 BRA `(.L_x_29) ;  /* 0x0000000000880947 */ /* 0x000fea0003800000 */
[----:B------:R-:W-:Y:S01]  /*1330*/  VIADD R13, R13, 0x1 ;  /* 0x000000010d0d7836 */ /* 0x000fe20000000000 */
[----:B------:R-:W-:-:S04]  /*1340*/  ISETP.NE.AND P6, PT, R15, RZ, PT ;  /* 0x000000ff0f00720c */ /* 0x000fc80003fc5270 */
        /* <DEDUP_REMOVED lines=30> */
[----:B------:R-:W-:-:S04]  /*1530*/  @!P0 VIADDMNMX.U32 R13, R13, 0x1, R6, !PT ;  /* 0x000000010d0d8846 */ /* 0x000fc80007800006 */
[----:B------:R-:W-:-:S07]  /*1540*/  @!P0 SEL R6, R13, R6, P4 ;  /* 0x000000060d068207 */ /* 0x000fce0002000000 */
.L_x_29:
[----:B------:R-:W-:Y:S05]  /*1550*/  BSYNC.RECONVERGENT B0 ;  /* 0x0000000000007941 */ /* 0x000fea0003800200 */
.L_x_28:
[----:B------:R-:W-:-:S13]  /*1560*/  ISETP.GE.U32.AND P0, PT, R6, 0x9, PT ;  /* 0x000000090600780c */ /* 0x000fda0003f06070 */
[----:B------:R-:W-:Y:S05]  /*1570*/  @!P0 EXIT ;  /* 0x000000000000894d */ /* 0x000fea0003800000 */
[----:B------:R-:W0:Y:S01]  /*1580*/  S2R R7, SR_LANEID ;  /* 0x0000000000077919 */ /* 0x000e220000000000 */
[----:B------:R-:W-:Y:S01]  /*1590*/  VOTEU.ANY UR4, UPT, PT ;  /* 0x0000000000047886 */ /* 0x000fe200038e0100 */
[----:B------:R-:W1:Y:S01]  /*15a0*/  LDC.64 R2, c[0x0][0x3a0] ;  /* 0x0000e800ff027b82 */ /* 0x000e620000000a00 */
[----:B------:R-:W0:Y:S08]  /*15b0*/  FLO.U32 R4, UR4 ;  /* 0x0000000400047d00 */ /* 0x000e3000080e0000 */
[----:B------:R-:W1:Y:S01]  /*15c0*/  POPC R9, UR4 ;  /* 0x0000000400097d09 */ /* 0x000e620008000000 */
[----:B0-----:R-:W-:-:S13]  /*15d0*/  ISETP.EQ.U32.AND P0, PT, R4, R7, PT ;  /* 0x000000070400720c */ /* 0x001fda0003f02070 */
[----:B-1----:R-:W2:Y:S01]  /*15e0*/  @P0 ATOMG.E.ADD.STRONG.GPU PT, R3, desc[UR12][R2.64], R9 ;  /* 0x80000009020309a8 */ /* 0x002ea200081ef10c */
[----:B------:R-:W0:Y:S02]  /*15f0*/  S2R R6, SR_LTMASK ;  /* 0x0000000000067919 */ /* 0x000e240000003900 */
[----:B0-----:R-:W-:-:S06]  /*1600*/  LOP3.LUT R6, R6, UR4, RZ, 0xc0, !PT ;  /* 0x0000000406067c12 */ /* 0x001fcc000f8ec0ff */
[----:B------:R-:W0:Y:S01]  /*1610*/  POPC R6, R6 ;  /* 0x0000000600067309 */ /* 0x000e220000000000 */
[----:B--2---:R-:W0:Y:S02]  /*1620*/  SHFL.IDX PT, R7, R3, R4, 0x1f ;  /* 0x00001f0403077589 */ /* 0x004e2400000e0000 */
[----:B0-----:R-:W-:-:S05]  /*1630*/  IMAD.IADD R7, R7, 0x1, R6 ;  /* 0x0000000107077824 */ /* 0x001fca00078e0206 */
[----:B------:R-:W-:-:S13]  /*1640*/  ISETP.GT.AND P0, PT, R7, 0xfff, PT ;  /* 0x00000fff0700780c */ /* 0x000fda0003f04270 */
[----:B------:R-:W-:Y:S05]  /*1650*/  @P0 EXIT ;  /* 0x000000000000094d */ /* 0x000fea0003800000 */
[----:B------:R-:W0:Y:S02]  /*1660*/  LDC.64 R2, c[0x0][0x398] ;  /* 0x0000e600ff027b82 */ /* 0x000e240000000a00 */
[----:B0-----:R-:W-:-:S05]  /*1670*/  IMAD.WIDE R2, R7, 0x4, R2 ;  /* 0x0000000407027825 */ /* 0x001fca00078e0202 */
[----:B------:R-:W-:Y:S04]  /*1680*/  STG.E.U16 desc[UR12][R2.64], R0 ;  /* 0x0000000002007986 */ /* 0x000fe8000c10150c */
[----:B------:R-:W-:Y:S01]  /*1690*/  STG.E.U16 desc[UR12][R2.64+0x2], R5 ;  /* 0x0000020502007986 */ /* 0x000fe2000c10150c */
[----:B------:R-:W-:Y:S05]  /*16a0*/  EXIT ;  /* 0x000000000000794d */ /* 0x000fea0003800000 */
.L_x_30:
        /* <DEDUP_REMOVED lines=13> */
.L_x_34:


//--------------------- .nv.global.init           --------------------------
	.section	.nv.global.init,"aw",@progbits
	.align	4
.nv.global.init:
	.type		__cudart_i2opi_f,@object
	.size		__cudart_i2opi_f,(.L_3 - __cudart_i2opi_f)
__cudart_i2opi_f:
        /*0000*/ 	.byte	0x41, 0x90, 0x43, 0x3c, 0x99, 0x95, 0x62, 0xdb, 0xc0, 0xdd, 0x34, 0xf5, 0xd1, 0x57, 0x27, 0xfc
        /*0010*/ 	.byte	0x29, 0x15, 0x44, 0x4e, 0x6e, 0x83, 0xf9, 0xa2
.L_3:


//--------------------- .nv.shared._Z8matchKerPKjiPi --------------------------
	.section	.nv.shared._Z8matchKerPKjiPi,"aw",@nobits
	.sectionflags	@""
	.align	4
.nv.shared._Z8matchKerPKjiPi:
	.zero		2048


//--------------------- .nv.shared.reserved.0     --------------------------
	.section	.nv.shared.reserved.0,"aw",@nobits
	.weak		__nv_reservedSMEM_offset_0_alias
	.size		__nv_reservedSMEM_offset_0_alias, 0, 64
	.other		__nv_reservedSMEM_offset_0_alias,@"STO_CUDA_RESERVED_SHARED STV_DEFAULT"
__nv_reservedSMEM_offset_0_alias:
	.zero		0
	.zero		64


//--------------------- .nv.constant0._Z8matchKerPKjiPi --------------------------
	.section	.nv.constant0._Z8matchKerPKjiPi,"a",@progbits
	.sectionflags	@""
	.align	4
.nv.constant0._Z8matchKerPKjiPi:
	.zero		920


//--------------------- .nv.constant0._Z8briefKerPK2KPiPKhPjii --------------------------
	.section	.nv.constant0._Z8briefKerPK2KPiPKhPjii,"a",@progbits
	.sectionflags	@""
	.align	4
.nv.constant0._Z8briefKerPK2KPiPKhPjii:
	.zero		936


//--------------------- .nv.constant0._Z8fast9KerPKhiiiP2KPPi --------------------------
	.section	.nv.constant0._Z8fast9KerPKhiiiP2KPPi,"a",@progbits
	.sectionflags	@""
	.align	4
.nv.constant0._Z8fast9KerPKhiiiP2KPPi:
	.zero		936


//--------------------- SYMBOLS --------------------------

	.type		.nv.reservedSmem.offset0,@object
	.size		.nv.reservedSmem.offset0,0x4
	.type		.nv.reservedSmem.cap,@object
	.size		.nv.reservedSmem.cap,0x4
